//
// Generated by NVIDIA NVVM Compiler
//
// Compiler Build ID: CL-36424714
// Cuda compilation tools, release 13.0, V13.0.88
// Based on NVVM 20.0.0
//

.version 9.0
.target sm_100
.address_size 64

	// .globl	_ZN3cub18CUB_300001_SM_10006detail11EmptyKernelIvEEvv
// _ZZN3cub18CUB_300001_SM_10006detail9transform23transform_kernel_ublkcpINS2_19async_copy_policy_tILi128EEEiN4cuda3std3__410multipliesIfEEN6thrust24THRUST_300001_SM_1000_NS6detail15normal_iteratorINSC_10device_ptrIfEEEEJffEEEvT0_iT1_T2_DpNS2_16aligned_base_ptrIT3_EEE3bar has been demoted
// _ZZN3cub18CUB_300001_SM_10006detail9transform23transform_kernel_ublkcpINS2_19async_copy_policy_tILi128EEElN4cuda3std3__410multipliesIfEEN6thrust24THRUST_300001_SM_1000_NS6detail15normal_iteratorINSC_10device_ptrIfEEEEJffEEEvT0_iT1_T2_DpNS2_16aligned_base_ptrIT3_EEE3bar has been demoted
// _ZZN3cub18CUB_300001_SM_10006detail9transform23transform_kernel_ublkcpINS2_19async_copy_policy_tILi128EEEiN4cuda3std3__44plusIfEEN6thrust24THRUST_300001_SM_1000_NS6detail15normal_iteratorINSC_10device_ptrIfEEEEJffEEEvT0_iT1_T2_DpNS2_16aligned_base_ptrIT3_EEE3bar has been demoted
// _ZZN3cub18CUB_300001_SM_10006detail9transform23transform_kernel_ublkcpINS2_19async_copy_policy_tILi128EEElN4cuda3std3__44plusIfEEN6thrust24THRUST_300001_SM_1000_NS6detail15normal_iteratorINSC_10device_ptrIfEEEEJffEEEvT0_iT1_T2_DpNS2_16aligned_base_ptrIT3_EEE3bar has been demoted
.global .align 1 .b8 _ZN34_INTERNAL_5ade8209_4_k_cu_4baa10be4cuda3std3__45__cpo5beginE[1];
.global .align 1 .b8 _ZN34_INTERNAL_5ade8209_4_k_cu_4baa10be4cuda3std3__45__cpo3endE[1];
.global .align 1 .b8 _ZN34_INTERNAL_5ade8209_4_k_cu_4baa10be4cuda3std3__45__cpo6cbeginE[1];
.global .align 1 .b8 _ZN34_INTERNAL_5ade8209_4_k_cu_4baa10be4cuda3std3__45__cpo4cendE[1];
.global .align 1 .b8 _ZN34_INTERNAL_5ade8209_4_k_cu_4baa10be4cuda3std3__45__cpo6rbeginE[1];
.global .align 1 .b8 _ZN34_INTERNAL_5ade8209_4_k_cu_4baa10be4cuda3std3__45__cpo4rendE[1];
.global .align 1 .b8 _ZN34_INTERNAL_5ade8209_4_k_cu_4baa10be4cuda3std3__45__cpo7crbeginE[1];
.global .align 1 .b8 _ZN34_INTERNAL_5ade8209_4_k_cu_4baa10be4cuda3std3__45__cpo5crendE[1];
.global .align 1 .b8 _ZN34_INTERNAL_5ade8209_4_k_cu_4baa10be4cuda3std3__436_GLOBAL__N__5ade8209_4_k_cu_4baa10be6ignoreE[1];
.global .align 1 .b8 _ZN34_INTERNAL_5ade8209_4_k_cu_4baa10be4cuda3std3__419piecewise_constructE[1];
.global .align 1 .b8 _ZN34_INTERNAL_5ade8209_4_k_cu_4baa10be4cuda3std3__48in_placeE[1];
.global .align 1 .b8 _ZN34_INTERNAL_5ade8209_4_k_cu_4baa10be4cuda3std3__420unreachable_sentinelE[1];
.global .align 1 .b8 _ZN34_INTERNAL_5ade8209_4_k_cu_4baa10be4cuda3std3__47nulloptE[1];
.global .align 1 .b8 _ZN34_INTERNAL_5ade8209_4_k_cu_4baa10be4cuda3std3__48unexpectE[1];
.global .align 1 .b8 _ZN34_INTERNAL_5ade8209_4_k_cu_4baa10be4cuda3std6ranges3__45__cpo4swapE[1];
.global .align 1 .b8 _ZN34_INTERNAL_5ade8209_4_k_cu_4baa10be4cuda3std6ranges3__45__cpo9iter_moveE[1];
.global .align 1 .b8 _ZN34_INTERNAL_5ade8209_4_k_cu_4baa10be4cuda3std6ranges3__45__cpo5beginE[1];
.global .align 1 .b8 _ZN34_INTERNAL_5ade8209_4_k_cu_4baa10be4cuda3std6ranges3__45__cpo3endE[1];
.global .align 1 .b8 _ZN34_INTERNAL_5ade8209_4_k_cu_4baa10be4cuda3std6ranges3__45__cpo6cbeginE[1];
.global .align 1 .b8 _ZN34_INTERNAL_5ade8209_4_k_cu_4baa10be4cuda3std6ranges3__45__cpo4cendE[1];
.global .align 1 .b8 _ZN34_INTERNAL_5ade8209_4_k_cu_4baa10be4cuda3std6ranges3__45__cpo7advanceE[1];
.global .align 1 .b8 _ZN34_INTERNAL_5ade8209_4_k_cu_4baa10be4cuda3std6ranges3__45__cpo9iter_swapE[1];
.global .align 1 .b8 _ZN34_INTERNAL_5ade8209_4_k_cu_4baa10be4cuda3std6ranges3__45__cpo4nextE[1];
.global .align 1 .b8 _ZN34_INTERNAL_5ade8209_4_k_cu_4baa10be4cuda3std6ranges3__45__cpo4prevE[1];
.global .align 1 .b8 _ZN34_INTERNAL_5ade8209_4_k_cu_4baa10be4cuda3std6ranges3__45__cpo4dataE[1];
.global .align 1 .b8 _ZN34_INTERNAL_5ade8209_4_k_cu_4baa10be4cuda3std6ranges3__45__cpo5cdataE[1];
.global .align 1 .b8 _ZN34_INTERNAL_5ade8209_4_k_cu_4baa10be4cuda3std6ranges3__45__cpo4sizeE[1];
.global .align 1 .b8 _ZN34_INTERNAL_5ade8209_4_k_cu_4baa10be4cuda3std6ranges3__45__cpo5ssizeE[1];
.global .align 1 .b8 _ZN34_INTERNAL_5ade8209_4_k_cu_4baa10be4cuda3std6ranges3__45__cpo8distanceE[1];
.global .align 1 .b8 _ZN34_INTERNAL_5ade8209_4_k_cu_4baa10be6thrust24THRUST_300001_SM_1000_NS8cuda_cub3parE[1];
.global .align 1 .b8 _ZN34_INTERNAL_5ade8209_4_k_cu_4baa10be6thrust24THRUST_300001_SM_1000_NS8cuda_cub10par_nosyncE[1];
.global .align 1 .b8 _ZN34_INTERNAL_5ade8209_4_k_cu_4baa10be6thrust24THRUST_300001_SM_1000_NS6system6detail10sequential3seqE[1];
.global .align 1 .b8 _ZN34_INTERNAL_5ade8209_4_k_cu_4baa10be6thrust24THRUST_300001_SM_1000_NS12placeholders2_1E[1];
.global .align 1 .b8 _ZN34_INTERNAL_5ade8209_4_k_cu_4baa10be6thrust24THRUST_300001_SM_1000_NS12placeholders2_2E[1];
.global .align 1 .b8 _ZN34_INTERNAL_5ade8209_4_k_cu_4baa10be6thrust24THRUST_300001_SM_1000_NS12placeholders2_3E[1];
.global .align 1 .b8 _ZN34_INTERNAL_5ade8209_4_k_cu_4baa10be6thrust24THRUST_300001_SM_1000_NS12placeholders2_4E[1];
.global .align 1 .b8 _ZN34_INTERNAL_5ade8209_4_k_cu_4baa10be6thrust24THRUST_300001_SM_1000_NS12placeholders2_5E[1];
.global .align 1 .b8 _ZN34_INTERNAL_5ade8209_4_k_cu_4baa10be6thrust24THRUST_300001_SM_1000_NS12placeholders2_6E[1];
.global .align 1 .b8 _ZN34_INTERNAL_5ade8209_4_k_cu_4baa10be6thrust24THRUST_300001_SM_1000_NS12placeholders2_7E[1];
.global .align 1 .b8 _ZN34_INTERNAL_5ade8209_4_k_cu_4baa10be6thrust24THRUST_300001_SM_1000_NS12placeholders2_8E[1];
.global .align 1 .b8 _ZN34_INTERNAL_5ade8209_4_k_cu_4baa10be6thrust24THRUST_300001_SM_1000_NS12placeholders2_9E[1];
.global .align 1 .b8 _ZN34_INTERNAL_5ade8209_4_k_cu_4baa10be6thrust24THRUST_300001_SM_1000_NS12placeholders3_10E[1];
.global .align 1 .b8 _ZN34_INTERNAL_5ade8209_4_k_cu_4baa10be6thrust24THRUST_300001_SM_1000_NS3seqE[1];
.extern .shared .align 128 .b8 _ZN3cub18CUB_300001_SM_10006detail9transform4smemE[];

.visible .entry _ZN3cub18CUB_300001_SM_10006detail11EmptyKernelIvEEvv()
{


	ret;

}
	// .globl	_ZN3cub18CUB_300001_SM_10006detail8for_each13static_kernelINS2_12policy_hub_t12policy_500_tEmN6thrust24THRUST_300001_SM_1000_NS8cuda_cub20__uninitialized_fill7functorINS7_10device_ptrIfEEfEEEEvT0_T1_
.visible .entry _ZN3cub18CUB_300001_SM_10006detail8for_each13static_kernelINS2_12policy_hub_t12policy_500_tEmN6thrust24THRUST_300001_SM_1000_NS8cuda_cub20__uninitialized_fill7functorINS7_10device_ptrIfEEfEEEEvT0_T1_(
	.param .u64 _ZN3cub18CUB_300001_SM_10006detail8for_each13static_kernelINS2_12policy_hub_t12policy_500_tEmN6thrust24THRUST_300001_SM_1000_NS8cuda_cub20__uninitialized_fill7functorINS7_10device_ptrIfEEfEEEEvT0_T1__param_0,
	.param .align 8 .b8 _ZN3cub18CUB_300001_SM_10006detail8for_each13static_kernelINS2_12policy_hub_t12policy_500_tEmN6thrust24THRUST_300001_SM_1000_NS8cuda_cub20__uninitialized_fill7functorINS7_10device_ptrIfEEfEEEEvT0_T1__param_1[16]
)
.maxntid 256
{
	.reg .pred 	%p<4>;
	.reg .b16 	%rs<5>;
	.reg .b32 	%r<10>;
	.reg .b32 	%f<3>;
	.reg .b64 	%rd<16>;

	ld.param.f32 	%f2, [_ZN3cub18CUB_300001_SM_10006detail8for_each13static_kernelINS2_12policy_hub_t12policy_500_tEmN6thrust24THRUST_300001_SM_1000_NS8cuda_cub20__uninitialized_fill7functorINS7_10device_ptrIfEEfEEEEvT0_T1__param_1+8];
	ld.param.u64 	%rd4, [_ZN3cub18CUB_300001_SM_10006detail8for_each13static_kernelINS2_12policy_hub_t12policy_500_tEmN6thrust24THRUST_300001_SM_1000_NS8cuda_cub20__uninitialized_fill7functorINS7_10device_ptrIfEEfEEEEvT0_T1__param_1];
	ld.param.u64 	%rd5, [_ZN3cub18CUB_300001_SM_10006detail8for_each13static_kernelINS2_12policy_hub_t12policy_500_tEmN6thrust24THRUST_300001_SM_1000_NS8cuda_cub20__uninitialized_fill7functorINS7_10device_ptrIfEEfEEEEvT0_T1__param_0];
	mov.u32 	%r7, %ctaid.x;
	mul.wide.u32 	%rd1, %r7, 512;
	sub.s64 	%rd2, %rd5, %rd1;
	setp.lt.u64 	%p1, %rd2, 512;
	@%p1 bra 	$L__BB1_2;
	mov.u32 	%r9, %tid.x;
	cvta.to.global.u64 	%rd11, %rd4;
	cvt.u64.u32 	%rd12, %r9;
	add.s64 	%rd13, %rd1, %rd12;
	shl.b64 	%rd14, %rd13, 2;
	add.s64 	%rd15, %rd11, %rd14;
	st.global.f32 	[%rd15], %f2;
	st.global.f32 	[%rd15+1024], %f2;
	bra.uni 	$L__BB1_6;
$L__BB1_2:
	cvta.to.global.u64 	%rd6, %rd4;
	mov.u32 	%r1, %tid.x;
	cvt.u64.u32 	%rd7, %r1;
	setp.le.u64 	%p2, %rd2, %rd7;
	add.s64 	%rd8, %rd1, %rd7;
	shl.b64 	%rd9, %rd8, 2;
	add.s64 	%rd3, %rd6, %rd9;
	@%p2 bra 	$L__BB1_4;
	st.global.f32 	[%rd3], %f2;
$L__BB1_4:
	add.s32 	%r8, %r1, 256;
	cvt.u64.u32 	%rd10, %r8;
	setp.le.u64 	%p3, %rd2, %rd10;
	@%p3 bra 	$L__BB1_6;
	st.global.f32 	[%rd3+1024], %f2;
$L__BB1_6:
	ret;

}
	// .globl	_ZN3cub18CUB_300001_SM_10006detail8for_each13static_kernelINS2_12policy_hub_t12policy_500_tElN6thrust24THRUST_300001_SM_1000_NS8cuda_cub6__fill7functorINS7_6detail15normal_iteratorINS7_10device_ptrIfEEEEfEEEEvT0_T1_
.visible .entry _ZN3cub18CUB_300001_SM_10006detail8for_each13static_kernelINS2_12policy_hub_t12policy_500_tElN6thrust24THRUST_300001_SM_1000_NS8cuda_cub6__fill7functorINS7_6detail15normal_iteratorINS7_10device_ptrIfEEEEfEEEEvT0_T1_(
	.param .u64 _ZN3cub18CUB_300001_SM_10006detail8for_each13static_kernelINS2_12policy_hub_t12policy_500_tElN6thrust24THRUST_300001_SM_1000_NS8cuda_cub6__fill7functorINS7_6detail15normal_iteratorINS7_10device_ptrIfEEEEfEEEEvT0_T1__param_0,
	.param .align 8 .b8 _ZN3cub18CUB_300001_SM_10006detail8for_each13static_kernelINS2_12policy_hub_t12policy_500_tElN6thrust24THRUST_300001_SM_1000_NS8cuda_cub6__fill7functorINS7_6detail15normal_iteratorINS7_10device_ptrIfEEEEfEEEEvT0_T1__param_1[16]
)
.maxntid 256
{
	.reg .pred 	%p<4>;
	.reg .b16 	%rs<5>;
	.reg .b32 	%r<10>;
	.reg .b32 	%f<3>;
	.reg .b64 	%rd<17>;

	ld.param.f32 	%f2, [_ZN3cub18CUB_300001_SM_10006detail8for_each13static_kernelINS2_12policy_hub_t12policy_500_tElN6thrust24THRUST_300001_SM_1000_NS8cuda_cub6__fill7functorINS7_6detail15normal_iteratorINS7_10device_ptrIfEEEEfEEEEvT0_T1__param_1+8];
	ld.param.u64 	%rd5, [_ZN3cub18CUB_300001_SM_10006detail8for_each13static_kernelINS2_12policy_hub_t12policy_500_tElN6thrust24THRUST_300001_SM_1000_NS8cuda_cub6__fill7functorINS7_6detail15normal_iteratorINS7_10device_ptrIfEEEEfEEEEvT0_T1__param_1];
	ld.param.u64 	%rd6, [_ZN3cub18CUB_300001_SM_10006detail8for_each13static_kernelINS2_12policy_hub_t12policy_500_tElN6thrust24THRUST_300001_SM_1000_NS8cuda_cub6__fill7functorINS7_6detail15normal_iteratorINS7_10device_ptrIfEEEEfEEEEvT0_T1__param_0];
	mov.u32 	%r7, %ctaid.x;
	mul.wide.u32 	%rd1, %r7, 512;
	sub.s64 	%rd2, %rd6, %rd1;
	setp.lt.s64 	%p1, %rd2, 512;
	@%p1 bra 	$L__BB2_2;
	mov.u32 	%r9, %tid.x;
	cvta.to.global.u64 	%rd12, %rd5;
	cvt.u64.u32 	%rd13, %r9;
	add.s64 	%rd14, %rd1, %rd13;
	shl.b64 	%rd15, %rd14, 2;
	add.s64 	%rd16, %rd12, %rd15;
	st.global.f32 	[%rd16], %f2;
	st.global.f32 	[%rd16+1024], %f2;
	bra.uni 	$L__BB2_6;
$L__BB2_2:
	cvta.to.global.u64 	%rd7, %rd5;
	mov.u32 	%r1, %tid.x;
	cvt.s64.s32 	%rd3, %rd2;
	cvt.u64.u32 	%rd8, %r1;
	setp.le.s64 	%p2, %rd3, %rd8;
	add.s64 	%rd9, %rd1, %rd8;
	shl.b64 	%rd10, %rd9, 2;
	add.s64 	%rd4, %rd7, %rd10;
	@%p2 bra 	$L__BB2_4;
	st.global.f32 	[%rd4], %f2;
$L__BB2_4:
	add.s32 	%r8, %r1, 256;
	cvt.u64.u32 	%rd11, %r8;
	setp.le.s64 	%p3, %rd3, %rd11;
	@%p3 bra 	$L__BB2_6;
	st.global.f32 	[%rd4+1024], %f2;
$L__BB2_6:
	ret;

}
	// .globl	_ZN3cub18CUB_300001_SM_10006detail9transform16transform_kernelINS2_10policy_hubILb0EN4cuda3std3__45tupleIJN6thrust24THRUST_300001_SM_1000_NS6detail15normal_iteratorINSA_10device_ptrIfEEEESF_EEEE10policy1000EiNS7_10multipliesIfEESF_JPfSL_EEEvT0_iT1_T2_DpNS2_10kernel_argIT3_EE
.visible .entry _ZN3cub18CUB_300001_SM_10006detail9transform16transform_kernelINS2_10policy_hubILb0EN4cuda3std3__45tupleIJN6thrust24THRUST_300001_SM_1000_NS6detail15normal_iteratorINSA_10device_ptrIfEEEESF_EEEE10policy1000EiNS7_10multipliesIfEESF_JPfSL_EEEvT0_iT1_T2_DpNS2_10kernel_argIT3_EE(
	.param .u32 _ZN3cub18CUB_300001_SM_10006detail9transform16transform_kernelINS2_10policy_hubILb0EN4cuda3std3__45tupleIJN6thrust24THRUST_300001_SM_1000_NS6detail15normal_iteratorINSA_10device_ptrIfEEEESF_EEEE10policy1000EiNS7_10multipliesIfEESF_JPfSL_EEEvT0_iT1_T2_DpNS2_10kernel_argIT3_EE_param_0,
	.param .u32 _ZN3cub18CUB_300001_SM_10006detail9transform16transform_kernelINS2_10policy_hubILb0EN4cuda3std3__45tupleIJN6thrust24THRUST_300001_SM_1000_NS6detail15normal_iteratorINSA_10device_ptrIfEEEESF_EEEE10policy1000EiNS7_10multipliesIfEESF_JPfSL_EEEvT0_iT1_T2_DpNS2_10kernel_argIT3_EE_param_1,
	.param .align 1 .b8 _ZN3cub18CUB_300001_SM_10006detail9transform16transform_kernelINS2_10policy_hubILb0EN4cuda3std3__45tupleIJN6thrust24THRUST_300001_SM_1000_NS6detail15normal_iteratorINSA_10device_ptrIfEEEESF_EEEE10policy1000EiNS7_10multipliesIfEESF_JPfSL_EEEvT0_iT1_T2_DpNS2_10kernel_argIT3_EE_param_2[1],
	.param .align 8 .b8 _ZN3cub18CUB_300001_SM_10006detail9transform16transform_kernelINS2_10policy_hubILb0EN4cuda3std3__45tupleIJN6thrust24THRUST_300001_SM_1000_NS6detail15normal_iteratorINSA_10device_ptrIfEEEESF_EEEE10policy1000EiNS7_10multipliesIfEESF_JPfSL_EEEvT0_iT1_T2_DpNS2_10kernel_argIT3_EE_param_3[8],
	.param .align 8 .b8 _ZN3cub18CUB_300001_SM_10006detail9transform16transform_kernelINS2_10policy_hubILb0EN4cuda3std3__45tupleIJN6thrust24THRUST_300001_SM_1000_NS6detail15normal_iteratorINSA_10device_ptrIfEEEESF_EEEE10policy1000EiNS7_10multipliesIfEESF_JPfSL_EEEvT0_iT1_T2_DpNS2_10kernel_argIT3_EE_param_4[16],
	.param .align 8 .b8 _ZN3cub18CUB_300001_SM_10006detail9transform16transform_kernelINS2_10policy_hubILb0EN4cuda3std3__45tupleIJN6thrust24THRUST_300001_SM_1000_NS6detail15normal_iteratorINSA_10device_ptrIfEEEESF_EEEE10policy1000EiNS7_10multipliesIfEESF_JPfSL_EEEvT0_iT1_T2_DpNS2_10kernel_argIT3_EE_param_5[16]
)
.maxntid 128
{
	.reg .pred 	%p<28>;
	.reg .b32 	%r<188>;
	.reg .b32 	%f<7>;
	.reg .b64 	%rd<143>;
	// demoted variable
	.shared .align 8 .u64 _ZZN3cub18CUB_300001_SM_10006detail9transform23transform_kernel_ublkcpINS2_19async_copy_policy_tILi128EEEiN4cuda3std3__410multipliesIfEEN6thrust24THRUST_300001_SM_1000_NS6detail15normal_iteratorINSC_10device_ptrIfEEEEJffEEEvT0_iT1_T2_DpNS2_16aligned_base_ptrIT3_EEE3bar;
	ld.param.u64 	%rd66, [_ZN3cub18CUB_300001_SM_10006detail9transform16transform_kernelINS2_10policy_hubILb0EN4cuda3std3__45tupleIJN6thrust24THRUST_300001_SM_1000_NS6detail15normal_iteratorINSA_10device_ptrIfEEEESF_EEEE10policy1000EiNS7_10multipliesIfEESF_JPfSL_EEEvT0_iT1_T2_DpNS2_10kernel_argIT3_EE_param_5];
	ld.param.u64 	%rd64, [_ZN3cub18CUB_300001_SM_10006detail9transform16transform_kernelINS2_10policy_hubILb0EN4cuda3std3__45tupleIJN6thrust24THRUST_300001_SM_1000_NS6detail15normal_iteratorINSA_10device_ptrIfEEEESF_EEEE10policy1000EiNS7_10multipliesIfEESF_JPfSL_EEEvT0_iT1_T2_DpNS2_10kernel_argIT3_EE_param_4];
	ld.param.u32 	%r71, [_ZN3cub18CUB_300001_SM_10006detail9transform16transform_kernelINS2_10policy_hubILb0EN4cuda3std3__45tupleIJN6thrust24THRUST_300001_SM_1000_NS6detail15normal_iteratorINSA_10device_ptrIfEEEESF_EEEE10policy1000EiNS7_10multipliesIfEESF_JPfSL_EEEvT0_iT1_T2_DpNS2_10kernel_argIT3_EE_param_0];
	ld.param.u64 	%rd67, [_ZN3cub18CUB_300001_SM_10006detail9transform16transform_kernelINS2_10policy_hubILb0EN4cuda3std3__45tupleIJN6thrust24THRUST_300001_SM_1000_NS6detail15normal_iteratorINSA_10device_ptrIfEEEESF_EEEE10policy1000EiNS7_10multipliesIfEESF_JPfSL_EEEvT0_iT1_T2_DpNS2_10kernel_argIT3_EE_param_5+8];
	ld.param.u64 	%rd65, [_ZN3cub18CUB_300001_SM_10006detail9transform16transform_kernelINS2_10policy_hubILb0EN4cuda3std3__45tupleIJN6thrust24THRUST_300001_SM_1000_NS6detail15normal_iteratorINSA_10device_ptrIfEEEESF_EEEE10policy1000EiNS7_10multipliesIfEESF_JPfSL_EEEvT0_iT1_T2_DpNS2_10kernel_argIT3_EE_param_4+8];
	ld.param.u64 	%rd68, [_ZN3cub18CUB_300001_SM_10006detail9transform16transform_kernelINS2_10policy_hubILb0EN4cuda3std3__45tupleIJN6thrust24THRUST_300001_SM_1000_NS6detail15normal_iteratorINSA_10device_ptrIfEEEESF_EEEE10policy1000EiNS7_10multipliesIfEESF_JPfSL_EEEvT0_iT1_T2_DpNS2_10kernel_argIT3_EE_param_3];
	ld.param.u32 	%r70, [_ZN3cub18CUB_300001_SM_10006detail9transform16transform_kernelINS2_10policy_hubILb0EN4cuda3std3__45tupleIJN6thrust24THRUST_300001_SM_1000_NS6detail15normal_iteratorINSA_10device_ptrIfEEEESF_EEEE10policy1000EiNS7_10multipliesIfEESF_JPfSL_EEEvT0_iT1_T2_DpNS2_10kernel_argIT3_EE_param_1];
	cvta.to.global.u64 	%rd1, %rd68;
	cvt.u32.u64 	%r1, %rd65;
	cvt.u32.u64 	%r2, %rd67;
	shl.b32 	%r3, %r70, 7;
	mov.u32 	%r72, %ctaid.x;
	mul.lo.s32 	%r4, %r3, %r72;
	sub.s32 	%r5, %r71, %r4;
	min.s32 	%r6, %r3, %r5;
	setp.eq.s32 	%p1, %r72, 0;
	add.s32 	%r74, %r72, 2;
	mov.u32 	%r75, %nctaid.x;
	setp.ge.u32 	%p2, %r74, %r75;
	shl.b32 	%r7, %r70, 9;
	or.pred  	%p3, %p1, %p2;
	@%p3 bra 	$L__BB3_5;
	mov.b32 	%r139, -1;
	// begin inline asm
	{
	 .reg .pred P_OUT; 
	elect.sync _|P_OUT, %r139;
	selp.b32 %r138, 1, 0, P_OUT; 
}
	// end inline asm
	mov.u32 	%r140, %tid.x;
	setp.gt.u32 	%p18, %r140, 31;
	setp.eq.s32 	%p19, %r138, 0;
	or.pred  	%p20, %p18, %p19;
	@%p20 bra 	$L__BB3_3;
	mov.u32 	%r141, _ZZN3cub18CUB_300001_SM_10006detail9transform23transform_kernel_ublkcpINS2_19async_copy_policy_tILi128EEEiN4cuda3std3__410multipliesIfEEN6thrust24THRUST_300001_SM_1000_NS6detail15normal_iteratorINSC_10device_ptrIfEEEEJffEEEvT0_iT1_T2_DpNS2_16aligned_base_ptrIT3_EEE3bar;
	mov.b32 	%r142, 1;
	// begin inline asm
	mbarrier.init.shared.b64 [%r141], %r142;
	// end inline asm
	// begin inline asm
	fence.proxy.async.shared::cta; // 6.
	// end inline asm
	mul.wide.s32 	%rd120, %r4, 4;
	add.s32 	%r151, %r7, 15;
	add.s32 	%r152, %r151, %r1;
	and.b32  	%r144, %r152, -16;
	cvta.to.global.u64 	%rd121, %rd64;
	add.s64 	%rd117, %rd121, %rd120;
	mov.u32 	%r143, _ZN3cub18CUB_300001_SM_10006detail9transform4smemE;
	// begin inline asm
	cp.async.bulk.shared::cluster.global.mbarrier::complete_tx::bytes [%r143], [%rd117], %r144, [%r141];
	// end inline asm
	add.s32 	%r153, %r151, %r2;
	and.b32  	%r147, %r153, -16;
	add.s32 	%r154, %r143, %r7;
	add.s32 	%r146, %r154, 128;
	cvta.to.global.u64 	%rd122, %rd66;
	add.s64 	%rd118, %rd122, %rd120;
	// begin inline asm
	cp.async.bulk.shared::cluster.global.mbarrier::complete_tx::bytes [%r146], [%rd118], %r147, [%r141];
	// end inline asm
	add.s32 	%r150, %r147, %r144;
	// begin inline asm
	mbarrier.arrive.expect_tx.release.cta.shared::cta.b64 %rd119, [%r141], %r150; // 8. 
	// end inline asm
$L__BB3_3:
	bar.sync 	0;
	mov.u32 	%r156, _ZZN3cub18CUB_300001_SM_10006detail9transform23transform_kernel_ublkcpINS2_19async_copy_policy_tILi128EEEiN4cuda3std3__410multipliesIfEEN6thrust24THRUST_300001_SM_1000_NS6detail15normal_iteratorINSC_10device_ptrIfEEEEJffEEEvT0_iT1_T2_DpNS2_16aligned_base_ptrIT3_EEE3bar;
$L__BB3_4:
	mov.b32 	%r157, 0;
	// begin inline asm
	{
	 .reg .pred P_OUT; 
	mbarrier.try_wait.parity.shared::cta.b64  P_OUT, [%r156], %r157;                                // 7a. 
	selp.b32 %r155, 1, 0, P_OUT; 
}
	// end inline asm
	setp.eq.s32 	%p21, %r155, 0;
	@%p21 bra 	$L__BB3_4;
	bra.uni 	$L__BB3_26;
$L__BB3_5:
	cvt.s64.s32 	%rd4, %r1;
	cvt.s64.s32 	%rd5, %r4;
	shl.b32 	%r77, %r6, 2;
	cvt.s64.s32 	%rd69, %r77;
	shr.u64 	%rd6, %rd69, 2;
	mov.u32 	%r8, %ntid.x;
	mov.u32 	%r9, %ntid.y;
	mul.lo.s32 	%r78, %r8, %r9;
	mov.u32 	%r10, %ntid.z;
	mul.lo.s32 	%r11, %r78, %r10;
	mov.u32 	%r79, %tid.x;
	mov.u32 	%r80, %tid.y;
	mov.u32 	%r81, %tid.z;
	mad.lo.s32 	%r82, %r81, %r9, %r80;
	mad.lo.s32 	%r83, %r82, %r8, %r79;
	cvt.u64.u32 	%rd140, %r83;
	setp.le.u64 	%p4, %rd6, %rd140;
	@%p4 bra 	$L__BB3_15;
	cvt.u32.u64 	%r84, %rd140;
	cvt.u64.u32 	%rd8, %r11;
	add.s32 	%r85, %r84, %r11;
	cvt.u64.u32 	%rd70, %r85;
	max.u64 	%rd71, %rd6, %rd70;
	setp.gt.u64 	%p5, %rd6, %rd70;
	selp.u64 	%rd9, 1, 0, %p5;
	add.s64 	%rd72, %rd9, %rd70;
	sub.s64 	%rd10, %rd71, %rd72;
	and.b64  	%rd73, %rd10, -4294967296;
	setp.ne.s64 	%p6, %rd73, 0;
	@%p6 bra 	$L__BB3_8;
	cvt.u32.u64 	%r86, %rd8;
	cvt.u32.u64 	%r87, %rd10;
	div.u32 	%r88, %r87, %r86;
	cvt.u64.u32 	%rd129, %r88;
	bra.uni 	$L__BB3_9;
$L__BB3_8:
	div.u64 	%rd129, %rd10, %rd8;
$L__BB3_9:
	add.s64 	%rd14, %rd129, %rd9;
	and.b64  	%rd74, %rd14, 3;
	setp.eq.s64 	%p7, %rd74, 3;
	mov.u64 	%rd133, %rd140;
	@%p7 bra 	$L__BB3_12;
	shl.b64 	%rd75, %rd140, 2;
	shl.b64 	%rd76, %rd5, 2;
	add.s64 	%rd77, %rd75, %rd76;
	add.s64 	%rd78, %rd77, %rd4;
	add.s64 	%rd131, %rd64, %rd78;
	mov.u32 	%r90, _ZN3cub18CUB_300001_SM_10006detail9transform4smemE;
	add.s32 	%r91, %r1, %r90;
	shl.b32 	%r92, %r84, 2;
	add.s32 	%r170, %r91, %r92;
	mul.lo.s32 	%r93, %r10, %r9;
	mul.lo.s32 	%r94, %r93, %r8;
	shl.b32 	%r13, %r94, 2;
	add.s64 	%rd79, %rd14, 1;
	and.b64  	%rd80, %rd79, 3;
	neg.s64 	%rd130, %rd80;
	mov.u64 	%rd133, %rd140;
$L__BB3_11:
	.pragma "nounroll";
	// begin inline asm
	cp.async.ca.shared.global [%r170], [%rd131], 4, 4;
	// end inline asm
	add.s64 	%rd133, %rd133, %rd8;
	shl.b64 	%rd82, %rd8, 2;
	add.s64 	%rd131, %rd131, %rd82;
	add.s32 	%r170, %r170, %r13;
	add.s64 	%rd130, %rd130, 1;
	setp.ne.s64 	%p8, %rd130, 0;
	@%p8 bra 	$L__BB3_11;
$L__BB3_12:
	setp.lt.u64 	%p9, %rd14, 3;
	@%p9 bra 	$L__BB3_15;
	shl.b64 	%rd24, %rd8, 2;
	shl.b64 	%rd83, %rd133, 2;
	shl.b64 	%rd84, %rd5, 2;
	add.s64 	%rd25, %rd83, %rd84;
	shl.b64 	%rd85, %rd8, 3;
	add.s64 	%rd26, %rd25, %rd85;
	add.s64 	%rd86, %rd133, %rd5;
	shl.b64 	%rd87, %rd86, 2;
	mad.lo.s64 	%rd27, %rd8, 12, %rd87;
	cvt.u32.u64 	%r96, %rd65;
	mov.u32 	%r97, _ZN3cub18CUB_300001_SM_10006detail9transform4smemE;
	add.s32 	%r98, %r96, %r97;
	mul.lo.s32 	%r99, %r10, %r9;
	mul.lo.s32 	%r100, %r99, %r8;
	shl.b32 	%r101, %r100, 2;
	cvt.u32.u64 	%r102, %rd133;
	shl.b32 	%r103, %r102, 2;
	add.s32 	%r171, %r98, %r103;
	add.s32 	%r174, %r171, %r101;
	shl.b32 	%r104, %r100, 3;
	add.s32 	%r173, %r171, %r104;
	mad.lo.s32 	%r172, %r100, 12, %r171;
	cvt.s64.s32 	%rd88, %rd65;
	add.s64 	%rd134, %rd64, %rd88;
$L__BB3_14:
	add.s64 	%rd89, %rd134, %rd25;
	// begin inline asm
	cp.async.ca.shared.global [%r171], [%rd89], 4, 4;
	// end inline asm
	add.s64 	%rd93, %rd25, %rd24;
	add.s64 	%rd90, %rd134, %rd93;
	// begin inline asm
	cp.async.ca.shared.global [%r174], [%rd90], 4, 4;
	// end inline asm
	add.s64 	%rd91, %rd134, %rd26;
	// begin inline asm
	cp.async.ca.shared.global [%r173], [%rd91], 4, 4;
	// end inline asm
	add.s64 	%rd92, %rd134, %rd27;
	// begin inline asm
	cp.async.ca.shared.global [%r172], [%rd92], 4, 4;
	// end inline asm
	add.s64 	%rd133, %rd133, %rd24;
	mul.wide.u32 	%rd94, %r11, 16;
	add.s64 	%rd134, %rd134, %rd94;
	mul.lo.s32 	%r109, %r10, %r9;
	mul.lo.s32 	%r110, %r109, %r8;
	shl.b32 	%r111, %r110, 4;
	add.s32 	%r174, %r174, %r111;
	add.s32 	%r173, %r173, %r111;
	add.s32 	%r172, %r172, %r111;
	add.s32 	%r171, %r171, %r111;
	setp.lt.u64 	%p10, %rd133, %rd6;
	@%p10 bra 	$L__BB3_14;
$L__BB3_15:
	setp.le.u64 	%p11, %rd6, %rd140;
	// begin inline asm
	cp.async.commit_group;
	// end inline asm
	cvt.s64.s32 	%rd33, %r2;
	@%p11 bra 	$L__BB3_25;
	cvt.u32.u64 	%r112, %rd140;
	cvt.u64.u32 	%rd34, %r11;
	add.s32 	%r113, %r112, %r11;
	cvt.u64.u32 	%rd95, %r113;
	max.u64 	%rd96, %rd6, %rd95;
	setp.gt.u64 	%p12, %rd6, %rd95;
	selp.u64 	%rd35, 1, 0, %p12;
	add.s64 	%rd97, %rd35, %rd95;
	sub.s64 	%rd36, %rd96, %rd97;
	and.b64  	%rd98, %rd36, -4294967296;
	setp.ne.s64 	%p13, %rd98, 0;
	@%p13 bra 	$L__BB3_18;
	cvt.u32.u64 	%r114, %rd34;
	cvt.u32.u64 	%r115, %rd36;
	div.u32 	%r116, %r115, %r114;
	cvt.u64.u32 	%rd136, %r116;
	bra.uni 	$L__BB3_19;
$L__BB3_18:
	div.u64 	%rd136, %rd36, %rd34;
$L__BB3_19:
	add.s64 	%rd40, %rd136, %rd35;
	and.b64  	%rd99, %rd40, 3;
	setp.eq.s64 	%p14, %rd99, 3;
	@%p14 bra 	$L__BB3_22;
	shl.b64 	%rd100, %rd140, 2;
	shl.b64 	%rd101, %rd5, 2;
	add.s64 	%rd102, %rd100, %rd101;
	add.s64 	%rd103, %rd102, %rd33;
	add.s64 	%rd138, %rd66, %rd103;
	shl.b64 	%rd42, %rd34, 2;
	mov.u32 	%r118, _ZN3cub18CUB_300001_SM_10006detail9transform4smemE;
	add.s32 	%r119, %r2, %r118;
	add.s32 	%r120, %r119, %r7;
	shl.b32 	%r121, %r112, 2;
	add.s32 	%r175, %r120, %r121;
	mul.lo.s32 	%r122, %r10, %r9;
	mul.lo.s32 	%r123, %r122, %r8;
	shl.b32 	%r29, %r123, 2;
	add.s64 	%rd104, %rd40, 1;
	and.b64  	%rd105, %rd104, 3;
	neg.s64 	%rd137, %rd105;
$L__BB3_21:
	.pragma "nounroll";
	add.s32 	%r124, %r175, 128;
	// begin inline asm
	cp.async.ca.shared.global [%r124], [%rd138], 4, 4;
	// end inline asm
	add.s64 	%rd140, %rd140, %rd34;
	add.s64 	%rd138, %rd138, %rd42;
	add.s32 	%r175, %r175, %r29;
	add.s64 	%rd137, %rd137, 1;
	setp.ne.s64 	%p15, %rd137, 0;
	@%p15 bra 	$L__BB3_21;
$L__BB3_22:
	setp.lt.u64 	%p16, %rd40, 3;
	@%p16 bra 	$L__BB3_25;
	shl.b64 	%rd51, %rd34, 2;
	shl.b64 	%rd107, %rd140, 2;
	shl.b64 	%rd108, %rd5, 2;
	add.s64 	%rd52, %rd107, %rd108;
	add.s64 	%rd53, %rd52, %rd51;
	shl.b64 	%rd54, %rd34, 4;
	shl.b64 	%rd109, %rd34, 3;
	add.s64 	%rd55, %rd52, %rd109;
	add.s64 	%rd110, %rd140, %rd5;
	shl.b64 	%rd111, %rd110, 2;
	mad.lo.s64 	%rd56, %rd34, 12, %rd111;
	mov.u32 	%r125, _ZN3cub18CUB_300001_SM_10006detail9transform4smemE;
	add.s32 	%r126, %r2, %r125;
	mul.lo.s32 	%r127, %r10, %r9;
	mul.lo.s32 	%r128, %r127, %r8;
	shl.b32 	%r129, %r128, 2;
	cvt.u32.u64 	%r130, %rd140;
	shl.b32 	%r131, %r130, 2;
	add.s32 	%r132, %r126, %r7;
	add.s32 	%r176, %r132, %r131;
	add.s32 	%r179, %r176, %r129;
	shl.b32 	%r33, %r128, 4;
	shl.b32 	%r133, %r128, 3;
	add.s32 	%r178, %r176, %r133;
	mad.lo.s32 	%r177, %r128, 12, %r176;
	add.s64 	%rd141, %rd66, %rd33;
$L__BB3_24:
	add.s64 	%rd113, %rd141, %rd52;
	add.s32 	%r134, %r176, 128;
	// begin inline asm
	cp.async.ca.shared.global [%r134], [%rd113], 4, 4;
	// end inline asm
	add.s64 	%rd114, %rd141, %rd53;
	add.s32 	%r135, %r179, 128;
	// begin inline asm
	cp.async.ca.shared.global [%r135], [%rd114], 4, 4;
	// end inline asm
	add.s64 	%rd115, %rd141, %rd55;
	add.s32 	%r136, %r178, 128;
	// begin inline asm
	cp.async.ca.shared.global [%r136], [%rd115], 4, 4;
	// end inline asm
	add.s64 	%rd116, %rd141, %rd56;
	add.s32 	%r137, %r177, 128;
	// begin inline asm
	cp.async.ca.shared.global [%r137], [%rd116], 4, 4;
	// end inline asm
	add.s64 	%rd140, %rd140, %rd51;
	add.s64 	%rd141, %rd141, %rd54;
	add.s32 	%r179, %r179, %r33;
	add.s32 	%r178, %r178, %r33;
	add.s32 	%r177, %r177, %r33;
	add.s32 	%r176, %r176, %r33;
	setp.lt.u64 	%p17, %rd140, %rd6;
	@%p17 bra 	$L__BB3_24;
$L__BB3_25:
	// begin inline asm
	cp.async.commit_group;
	// end inline asm
	// begin inline asm
	cp.async.wait_group 0;
	// end inline asm
	barrier.sync 	0;
$L__BB3_26:
	cvt.u32.u64 	%r45, %rd65;
	setp.gt.s32 	%p22, %r3, %r5;
	@%p22 bra 	$L__BB3_30;
	setp.lt.s32 	%p23, %r70, 1;
	@%p23 bra 	$L__BB3_35;
	mov.u32 	%r180, %tid.x;
	neg.s32 	%r183, %r70;
	add.s32 	%r158, %r2, %r7;
	shl.b32 	%r159, %r180, 2;
	add.s32 	%r160, %r158, %r159;
	mov.u32 	%r161, _ZN3cub18CUB_300001_SM_10006detail9transform4smemE;
	add.s32 	%r162, %r160, %r161;
	add.s32 	%r182, %r162, 128;
	add.s32 	%r163, %r45, %r159;
	add.s32 	%r181, %r161, %r163;
	mul.wide.s32 	%rd123, %r4, 4;
	add.s64 	%rd62, %rd1, %rd123;
$L__BB3_29:
	.pragma "nounroll";
	mul.wide.s32 	%rd124, %r180, 4;
	add.s64 	%rd125, %rd62, %rd124;
	ld.shared.f32 	%f1, [%r181];
	ld.shared.f32 	%f2, [%r182];
	mul.f32 	%f3, %f1, %f2;
	st.global.f32 	[%rd125], %f3;
	add.s32 	%r183, %r183, 1;
	setp.eq.s32 	%p24, %r183, 0;
	add.s32 	%r182, %r182, 512;
	add.s32 	%r181, %r181, 512;
	add.s32 	%r180, %r180, 128;
	@%p24 bra 	$L__BB3_35;
	bra.uni 	$L__BB3_29;
$L__BB3_30:
	setp.lt.s32 	%p25, %r70, 1;
	@%p25 bra 	$L__BB3_35;
	mov.u32 	%r184, %tid.x;
	neg.s32 	%r187, %r70;
	add.s32 	%r164, %r2, %r7;
	shl.b32 	%r165, %r184, 2;
	add.s32 	%r166, %r164, %r165;
	mov.u32 	%r167, _ZN3cub18CUB_300001_SM_10006detail9transform4smemE;
	add.s32 	%r168, %r166, %r167;
	add.s32 	%r186, %r168, 128;
	add.s32 	%r169, %r45, %r165;
	add.s32 	%r185, %r167, %r169;
	mul.wide.s32 	%rd126, %r4, 4;
	add.s64 	%rd63, %rd1, %rd126;
$L__BB3_32:
	.pragma "nounroll";
	setp.ge.s32 	%p26, %r184, %r6;
	@%p26 bra 	$L__BB3_34;
	ld.shared.f32 	%f4, [%r185];
	ld.shared.f32 	%f5, [%r186];
	mul.f32 	%f6, %f4, %f5;
	mul.wide.s32 	%rd127, %r184, 4;
	add.s64 	%rd128, %rd63, %rd127;
	st.global.f32 	[%rd128], %f6;
$L__BB3_34:
	add.s32 	%r187, %r187, 1;
	setp.ne.s32 	%p27, %r187, 0;
	add.s32 	%r186, %r186, 512;
	add.s32 	%r185, %r185, 512;
	add.s32 	%r184, %r184, 128;
	@%p27 bra 	$L__BB3_32;
$L__BB3_35:
	ret;

}
	// .globl	_ZN3cub18CUB_300001_SM_10006detail9transform16transform_kernelINS2_10policy_hubILb0EN4cuda3std3__45tupleIJN6thrust24THRUST_300001_SM_1000_NS6detail15normal_iteratorINSA_10device_ptrIfEEEESF_EEEE10policy1000ElNS7_10multipliesIfEESF_JPfSL_EEEvT0_iT1_T2_DpNS2_10kernel_argIT3_EE
.visible .entry _ZN3cub18CUB_300001_SM_10006detail9transform16transform_kernelINS2_10policy_hubILb0EN4cuda3std3__45tupleIJN6thrust24THRUST_300001_SM_1000_NS6detail15normal_iteratorINSA_10device_ptrIfEEEESF_EEEE10policy1000ElNS7_10multipliesIfEESF_JPfSL_EEEvT0_iT1_T2_DpNS2_10kernel_argIT3_EE(
	.param .u64 _ZN3cub18CUB_300001_SM_10006detail9transform16transform_kernelINS2_10policy_hubILb0EN4cuda3std3__45tupleIJN6thrust24THRUST_300001_SM_1000_NS6detail15normal_iteratorINSA_10device_ptrIfEEEESF_EEEE10policy1000ElNS7_10multipliesIfEESF_JPfSL_EEEvT0_iT1_T2_DpNS2_10kernel_argIT3_EE_param_0,
	.param .u32 _ZN3cub18CUB_300001_SM_10006detail9transform16transform_kernelINS2_10policy_hubILb0EN4cuda3std3__45tupleIJN6thrust24THRUST_300001_SM_1000_NS6detail15normal_iteratorINSA_10device_ptrIfEEEESF_EEEE10policy1000ElNS7_10multipliesIfEESF_JPfSL_EEEvT0_iT1_T2_DpNS2_10kernel_argIT3_EE_param_1,
	.param .align 1 .b8 _ZN3cub18CUB_300001_SM_10006detail9transform16transform_kernelINS2_10policy_hubILb0EN4cuda3std3__45tupleIJN6thrust24THRUST_300001_SM_1000_NS6detail15normal_iteratorINSA_10device_ptrIfEEEESF_EEEE10policy1000ElNS7_10multipliesIfEESF_JPfSL_EEEvT0_iT1_T2_DpNS2_10kernel_argIT3_EE_param_2[1],
	.param .align 8 .b8 _ZN3cub18CUB_300001_SM_10006detail9transform16transform_kernelINS2_10policy_hubILb0EN4cuda3std3__45tupleIJN6thrust24THRUST_300001_SM_1000_NS6detail15normal_iteratorINSA_10device_ptrIfEEEESF_EEEE10policy1000ElNS7_10multipliesIfEESF_JPfSL_EEEvT0_iT1_T2_DpNS2_10kernel_argIT3_EE_param_3[8],
	.param .align 8 .b8 _ZN3cub18CUB_300001_SM_10006detail9transform16transform_kernelINS2_10policy_hubILb0EN4cuda3std3__45tupleIJN6thrust24THRUST_300001_SM_1000_NS6detail15normal_iteratorINSA_10device_ptrIfEEEESF_EEEE10policy1000ElNS7_10multipliesIfEESF_JPfSL_EEEvT0_iT1_T2_DpNS2_10kernel_argIT3_EE_param_4[16],
	.param .align 8 .b8 _ZN3cub18CUB_300001_SM_10006detail9transform16transform_kernelINS2_10policy_hubILb0EN4cuda3std3__45tupleIJN6thrust24THRUST_300001_SM_1000_NS6detail15normal_iteratorINSA_10device_ptrIfEEEESF_EEEE10policy1000ElNS7_10multipliesIfEESF_JPfSL_EEEvT0_iT1_T2_DpNS2_10kernel_argIT3_EE_param_5[16]
)
.maxntid 128
{
	.reg .pred 	%p<28>;
	.reg .b32 	%r<181>;
	.reg .b32 	%f<7>;
	.reg .b64 	%rd<147>;
	// demoted variable
	.shared .align 8 .u64 _ZZN3cub18CUB_300001_SM_10006detail9transform23transform_kernel_ublkcpINS2_19async_copy_policy_tILi128EEElN4cuda3std3__410multipliesIfEEN6thrust24THRUST_300001_SM_1000_NS6detail15normal_iteratorINSC_10device_ptrIfEEEEJffEEEvT0_iT1_T2_DpNS2_16aligned_base_ptrIT3_EEE3bar;
	ld.param.u64 	%rd68, [_ZN3cub18CUB_300001_SM_10006detail9transform16transform_kernelINS2_10policy_hubILb0EN4cuda3std3__45tupleIJN6thrust24THRUST_300001_SM_1000_NS6detail15normal_iteratorINSA_10device_ptrIfEEEESF_EEEE10policy1000ElNS7_10multipliesIfEESF_JPfSL_EEEvT0_iT1_T2_DpNS2_10kernel_argIT3_EE_param_5];
	ld.param.u64 	%rd66, [_ZN3cub18CUB_300001_SM_10006detail9transform16transform_kernelINS2_10policy_hubILb0EN4cuda3std3__45tupleIJN6thrust24THRUST_300001_SM_1000_NS6detail15normal_iteratorINSA_10device_ptrIfEEEESF_EEEE10policy1000ElNS7_10multipliesIfEESF_JPfSL_EEEvT0_iT1_T2_DpNS2_10kernel_argIT3_EE_param_4];
	ld.param.u64 	%rd70, [_ZN3cub18CUB_300001_SM_10006detail9transform16transform_kernelINS2_10policy_hubILb0EN4cuda3std3__45tupleIJN6thrust24THRUST_300001_SM_1000_NS6detail15normal_iteratorINSA_10device_ptrIfEEEESF_EEEE10policy1000ElNS7_10multipliesIfEESF_JPfSL_EEEvT0_iT1_T2_DpNS2_10kernel_argIT3_EE_param_0];
	ld.param.u64 	%rd69, [_ZN3cub18CUB_300001_SM_10006detail9transform16transform_kernelINS2_10policy_hubILb0EN4cuda3std3__45tupleIJN6thrust24THRUST_300001_SM_1000_NS6detail15normal_iteratorINSA_10device_ptrIfEEEESF_EEEE10policy1000ElNS7_10multipliesIfEESF_JPfSL_EEEvT0_iT1_T2_DpNS2_10kernel_argIT3_EE_param_5+8];
	ld.param.u64 	%rd67, [_ZN3cub18CUB_300001_SM_10006detail9transform16transform_kernelINS2_10policy_hubILb0EN4cuda3std3__45tupleIJN6thrust24THRUST_300001_SM_1000_NS6detail15normal_iteratorINSA_10device_ptrIfEEEESF_EEEE10policy1000ElNS7_10multipliesIfEESF_JPfSL_EEEvT0_iT1_T2_DpNS2_10kernel_argIT3_EE_param_4+8];
	ld.param.u64 	%rd71, [_ZN3cub18CUB_300001_SM_10006detail9transform16transform_kernelINS2_10policy_hubILb0EN4cuda3std3__45tupleIJN6thrust24THRUST_300001_SM_1000_NS6detail15normal_iteratorINSA_10device_ptrIfEEEESF_EEEE10policy1000ElNS7_10multipliesIfEESF_JPfSL_EEEvT0_iT1_T2_DpNS2_10kernel_argIT3_EE_param_3];
	ld.param.u32 	%r68, [_ZN3cub18CUB_300001_SM_10006detail9transform16transform_kernelINS2_10policy_hubILb0EN4cuda3std3__45tupleIJN6thrust24THRUST_300001_SM_1000_NS6detail15normal_iteratorINSA_10device_ptrIfEEEESF_EEEE10policy1000ElNS7_10multipliesIfEESF_JPfSL_EEEvT0_iT1_T2_DpNS2_10kernel_argIT3_EE_param_1];
	cvta.to.global.u64 	%rd1, %rd71;
	cvt.u32.u64 	%r1, %rd67;
	cvt.u32.u64 	%r2, %rd69;
	shl.b32 	%r3, %r68, 7;
	mov.u32 	%r69, %ctaid.x;
	cvt.u64.u32 	%rd72, %r69;
	cvt.s64.s32 	%rd73, %r3;
	mul.lo.s64 	%rd4, %rd73, %rd72;
	sub.s64 	%rd74, %rd70, %rd4;
	min.s64 	%rd75, %rd74, %rd73;
	cvt.u32.u64 	%r4, %rd75;
	setp.eq.s32 	%p1, %r69, 0;
	add.s32 	%r71, %r69, 2;
	mov.u32 	%r72, %nctaid.x;
	setp.ge.u32 	%p2, %r71, %r72;
	shl.b32 	%r5, %r68, 9;
	or.pred  	%p3, %p1, %p2;
	@%p3 bra 	$L__BB4_5;
	mov.b32 	%r132, -1;
	// begin inline asm
	{
	 .reg .pred P_OUT; 
	elect.sync _|P_OUT, %r132;
	selp.b32 %r131, 1, 0, P_OUT; 
}
	// end inline asm
	mov.u32 	%r133, %tid.x;
	setp.gt.u32 	%p18, %r133, 31;
	setp.eq.s32 	%p19, %r131, 0;
	or.pred  	%p20, %p18, %p19;
	@%p20 bra 	$L__BB4_3;
	mov.u32 	%r134, _ZZN3cub18CUB_300001_SM_10006detail9transform23transform_kernel_ublkcpINS2_19async_copy_policy_tILi128EEElN4cuda3std3__410multipliesIfEEN6thrust24THRUST_300001_SM_1000_NS6detail15normal_iteratorINSC_10device_ptrIfEEEEJffEEEvT0_iT1_T2_DpNS2_16aligned_base_ptrIT3_EEE3bar;
	mov.b32 	%r135, 1;
	// begin inline asm
	mbarrier.init.shared.b64 [%r134], %r135;
	// end inline asm
	// begin inline asm
	fence.proxy.async.shared::cta; // 6.
	// end inline asm
	shl.b64 	%rd124, %rd4, 2;
	add.s32 	%r144, %r5, 15;
	add.s32 	%r145, %r144, %r1;
	and.b32  	%r137, %r145, -16;
	cvta.to.global.u64 	%rd125, %rd66;
	add.s64 	%rd121, %rd125, %rd124;
	mov.u32 	%r136, _ZN3cub18CUB_300001_SM_10006detail9transform4smemE;
	// begin inline asm
	cp.async.bulk.shared::cluster.global.mbarrier::complete_tx::bytes [%r136], [%rd121], %r137, [%r134];
	// end inline asm
	add.s32 	%r146, %r144, %r2;
	and.b32  	%r140, %r146, -16;
	add.s32 	%r147, %r136, %r5;
	add.s32 	%r139, %r147, 128;
	cvta.to.global.u64 	%rd126, %rd68;
	add.s64 	%rd122, %rd126, %rd124;
	// begin inline asm
	cp.async.bulk.shared::cluster.global.mbarrier::complete_tx::bytes [%r139], [%rd122], %r140, [%r134];
	// end inline asm
	add.s32 	%r143, %r140, %r137;
	// begin inline asm
	mbarrier.arrive.expect_tx.release.cta.shared::cta.b64 %rd123, [%r134], %r143; // 8. 
	// end inline asm
$L__BB4_3:
	bar.sync 	0;
	mov.u32 	%r149, _ZZN3cub18CUB_300001_SM_10006detail9transform23transform_kernel_ublkcpINS2_19async_copy_policy_tILi128EEElN4cuda3std3__410multipliesIfEEN6thrust24THRUST_300001_SM_1000_NS6detail15normal_iteratorINSC_10device_ptrIfEEEEJffEEEvT0_iT1_T2_DpNS2_16aligned_base_ptrIT3_EEE3bar;
$L__BB4_4:
	mov.b32 	%r150, 0;
	// begin inline asm
	{
	 .reg .pred P_OUT; 
	mbarrier.try_wait.parity.shared::cta.b64  P_OUT, [%r149], %r150;                                // 7a. 
	selp.b32 %r148, 1, 0, P_OUT; 
}
	// end inline asm
	setp.eq.s32 	%p21, %r148, 0;
	@%p21 bra 	$L__BB4_4;
	bra.uni 	$L__BB4_26;
$L__BB4_5:
	cvt.s64.s32 	%rd5, %r1;
	shl.b32 	%r74, %r4, 2;
	cvt.s64.s32 	%rd76, %r74;
	shr.u64 	%rd6, %rd76, 2;
	mov.u32 	%r6, %ntid.x;
	mov.u32 	%r7, %ntid.y;
	mul.lo.s32 	%r75, %r6, %r7;
	mov.u32 	%r8, %ntid.z;
	mul.lo.s32 	%r9, %r75, %r8;
	mov.u32 	%r76, %tid.x;
	mov.u32 	%r77, %tid.y;
	mov.u32 	%r78, %tid.z;
	mad.lo.s32 	%r79, %r78, %r7, %r77;
	mad.lo.s32 	%r80, %r79, %r6, %r76;
	cvt.u64.u32 	%rd144, %r80;
	setp.le.u64 	%p4, %rd6, %rd144;
	@%p4 bra 	$L__BB4_15;
	cvt.u32.u64 	%r81, %rd144;
	cvt.u64.u32 	%rd8, %r9;
	add.s32 	%r82, %r81, %r9;
	cvt.u64.u32 	%rd77, %r82;
	max.u64 	%rd78, %rd6, %rd77;
	setp.gt.u64 	%p5, %rd6, %rd77;
	selp.u64 	%rd9, 1, 0, %p5;
	add.s64 	%rd79, %rd9, %rd77;
	sub.s64 	%rd10, %rd78, %rd79;
	and.b64  	%rd80, %rd10, -4294967296;
	setp.ne.s64 	%p6, %rd80, 0;
	@%p6 bra 	$L__BB4_8;
	cvt.u32.u64 	%r83, %rd8;
	cvt.u32.u64 	%r84, %rd10;
	div.u32 	%r85, %r84, %r83;
	cvt.u64.u32 	%rd133, %r85;
	bra.uni 	$L__BB4_9;
$L__BB4_8:
	div.u64 	%rd133, %rd10, %rd8;
$L__BB4_9:
	add.s64 	%rd14, %rd133, %rd9;
	and.b64  	%rd81, %rd14, 3;
	setp.eq.s64 	%p7, %rd81, 3;
	mov.u64 	%rd137, %rd144;
	@%p7 bra 	$L__BB4_12;
	shl.b64 	%rd82, %rd4, 2;
	shl.b64 	%rd83, %rd144, 2;
	add.s64 	%rd84, %rd82, %rd83;
	add.s64 	%rd85, %rd84, %rd5;
	add.s64 	%rd135, %rd66, %rd85;
	shl.b64 	%rd16, %rd8, 2;
	mov.u32 	%r87, _ZN3cub18CUB_300001_SM_10006detail9transform4smemE;
	add.s32 	%r88, %r1, %r87;
	shl.b32 	%r89, %r81, 2;
	add.s32 	%r163, %r88, %r89;
	mul.lo.s32 	%r90, %r8, %r7;
	mul.lo.s32 	%r91, %r90, %r6;
	shl.b32 	%r11, %r91, 2;
	add.s64 	%rd86, %rd14, 1;
	and.b64  	%rd87, %rd86, 3;
	neg.s64 	%rd134, %rd87;
	mov.u64 	%rd137, %rd144;
$L__BB4_11:
	.pragma "nounroll";
	// begin inline asm
	cp.async.ca.shared.global [%r163], [%rd135], 4, 4;
	// end inline asm
	add.s64 	%rd137, %rd137, %rd8;
	add.s64 	%rd135, %rd135, %rd16;
	add.s32 	%r163, %r163, %r11;
	add.s64 	%rd134, %rd134, 1;
	setp.ne.s64 	%p8, %rd134, 0;
	@%p8 bra 	$L__BB4_11;
$L__BB4_12:
	setp.lt.u64 	%p9, %rd14, 3;
	@%p9 bra 	$L__BB4_15;
	shl.b64 	%rd25, %rd8, 2;
	shl.b64 	%rd89, %rd4, 2;
	shl.b64 	%rd90, %rd137, 2;
	add.s64 	%rd26, %rd89, %rd90;
	shl.b64 	%rd27, %rd8, 4;
	shl.b64 	%rd91, %rd8, 3;
	add.s64 	%rd28, %rd26, %rd91;
	add.s64 	%rd92, %rd137, %rd4;
	shl.b64 	%rd93, %rd92, 2;
	mad.lo.s64 	%rd29, %rd8, 12, %rd93;
	mov.u32 	%r93, _ZN3cub18CUB_300001_SM_10006detail9transform4smemE;
	add.s32 	%r94, %r1, %r93;
	mul.lo.s32 	%r95, %r8, %r7;
	mul.lo.s32 	%r96, %r95, %r6;
	shl.b32 	%r97, %r96, 2;
	cvt.u32.u64 	%r98, %rd137;
	shl.b32 	%r99, %r98, 2;
	add.s32 	%r164, %r94, %r99;
	add.s32 	%r167, %r164, %r97;
	shl.b32 	%r15, %r96, 4;
	shl.b32 	%r100, %r96, 3;
	add.s32 	%r166, %r164, %r100;
	mad.lo.s32 	%r165, %r96, 12, %r164;
	cvt.s64.s32 	%rd94, %r1;
	add.s64 	%rd138, %rd66, %rd94;
$L__BB4_14:
	add.s64 	%rd95, %rd138, %rd26;
	// begin inline asm
	cp.async.ca.shared.global [%r164], [%rd95], 4, 4;
	// end inline asm
	add.s64 	%rd99, %rd26, %rd25;
	add.s64 	%rd96, %rd138, %rd99;
	// begin inline asm
	cp.async.ca.shared.global [%r167], [%rd96], 4, 4;
	// end inline asm
	add.s64 	%rd97, %rd138, %rd28;
	// begin inline asm
	cp.async.ca.shared.global [%r166], [%rd97], 4, 4;
	// end inline asm
	add.s64 	%rd98, %rd138, %rd29;
	// begin inline asm
	cp.async.ca.shared.global [%r165], [%rd98], 4, 4;
	// end inline asm
	add.s64 	%rd137, %rd137, %rd25;
	add.s64 	%rd138, %rd138, %rd27;
	add.s32 	%r167, %r167, %r15;
	add.s32 	%r166, %r166, %r15;
	add.s32 	%r165, %r165, %r15;
	add.s32 	%r164, %r164, %r15;
	setp.lt.u64 	%p10, %rd137, %rd6;
	@%p10 bra 	$L__BB4_14;
$L__BB4_15:
	setp.le.u64 	%p11, %rd6, %rd144;
	// begin inline asm
	cp.async.commit_group;
	// end inline asm
	cvt.s64.s32 	%rd35, %r2;
	@%p11 bra 	$L__BB4_25;
	cvt.u32.u64 	%r105, %rd144;
	cvt.u64.u32 	%rd36, %r9;
	add.s32 	%r106, %r105, %r9;
	cvt.u64.u32 	%rd100, %r106;
	max.u64 	%rd101, %rd6, %rd100;
	setp.gt.u64 	%p12, %rd6, %rd100;
	selp.u64 	%rd37, 1, 0, %p12;
	add.s64 	%rd102, %rd37, %rd100;
	sub.s64 	%rd38, %rd101, %rd102;
	and.b64  	%rd103, %rd38, -4294967296;
	setp.ne.s64 	%p13, %rd103, 0;
	@%p13 bra 	$L__BB4_18;
	cvt.u32.u64 	%r107, %rd36;
	cvt.u32.u64 	%r108, %rd38;
	div.u32 	%r109, %r108, %r107;
	cvt.u64.u32 	%rd140, %r109;
	bra.uni 	$L__BB4_19;
$L__BB4_18:
	div.u64 	%rd140, %rd38, %rd36;
$L__BB4_19:
	add.s64 	%rd42, %rd140, %rd37;
	and.b64  	%rd104, %rd42, 3;
	setp.eq.s64 	%p14, %rd104, 3;
	@%p14 bra 	$L__BB4_22;
	shl.b64 	%rd105, %rd4, 2;
	shl.b64 	%rd106, %rd144, 2;
	add.s64 	%rd107, %rd105, %rd106;
	add.s64 	%rd108, %rd107, %rd35;
	add.s64 	%rd142, %rd68, %rd108;
	shl.b64 	%rd44, %rd36, 2;
	mov.u32 	%r111, _ZN3cub18CUB_300001_SM_10006detail9transform4smemE;
	add.s32 	%r112, %r2, %r111;
	add.s32 	%r113, %r112, %r5;
	shl.b32 	%r114, %r105, 2;
	add.s32 	%r168, %r113, %r114;
	mul.lo.s32 	%r115, %r8, %r7;
	mul.lo.s32 	%r116, %r115, %r6;
	shl.b32 	%r28, %r116, 2;
	add.s64 	%rd109, %rd42, 1;
	and.b64  	%rd110, %rd109, 3;
	neg.s64 	%rd141, %rd110;
$L__BB4_21:
	.pragma "nounroll";
	add.s32 	%r117, %r168, 128;
	// begin inline asm
	cp.async.ca.shared.global [%r117], [%rd142], 4, 4;
	// end inline asm
	add.s64 	%rd144, %rd144, %rd36;
	add.s64 	%rd142, %rd142, %rd44;
	add.s32 	%r168, %r168, %r28;
	add.s64 	%rd141, %rd141, 1;
	setp.ne.s64 	%p15, %rd141, 0;
	@%p15 bra 	$L__BB4_21;
$L__BB4_22:
	setp.lt.u64 	%p16, %rd42, 3;
	@%p16 bra 	$L__BB4_25;
	shl.b64 	%rd53, %rd36, 2;
	shl.b64 	%rd112, %rd4, 2;
	shl.b64 	%rd113, %rd144, 2;
	add.s64 	%rd54, %rd112, %rd113;
	add.s64 	%rd55, %rd54, %rd53;
	shl.b64 	%rd56, %rd36, 4;
	shl.b64 	%rd114, %rd36, 3;
	add.s64 	%rd57, %rd54, %rd114;
	add.s64 	%rd115, %rd144, %rd4;
	shl.b64 	%rd116, %rd115, 2;
	mad.lo.s64 	%rd58, %rd36, 12, %rd116;
	mov.u32 	%r118, _ZN3cub18CUB_300001_SM_10006detail9transform4smemE;
	add.s32 	%r119, %r2, %r118;
	mul.lo.s32 	%r120, %r8, %r7;
	mul.lo.s32 	%r121, %r120, %r6;
	shl.b32 	%r122, %r121, 2;
	cvt.u32.u64 	%r123, %rd144;
	shl.b32 	%r124, %r123, 2;
	add.s32 	%r125, %r119, %r5;
	add.s32 	%r169, %r125, %r124;
	add.s32 	%r172, %r169, %r122;
	shl.b32 	%r32, %r121, 4;
	shl.b32 	%r126, %r121, 3;
	add.s32 	%r171, %r169, %r126;
	mad.lo.s32 	%r170, %r121, 12, %r169;
	add.s64 	%rd145, %rd68, %rd35;
$L__BB4_24:
	add.s64 	%rd117, %rd145, %rd54;
	add.s32 	%r127, %r169, 128;
	// begin inline asm
	cp.async.ca.shared.global [%r127], [%rd117], 4, 4;
	// end inline asm
	add.s64 	%rd118, %rd145, %rd55;
	add.s32 	%r128, %r172, 128;
	// begin inline asm
	cp.async.ca.shared.global [%r128], [%rd118], 4, 4;
	// end inline asm
	add.s64 	%rd119, %rd145, %rd57;
	add.s32 	%r129, %r171, 128;
	// begin inline asm
	cp.async.ca.shared.global [%r129], [%rd119], 4, 4;
	// end inline asm
	add.s64 	%rd120, %rd145, %rd58;
	add.s32 	%r130, %r170, 128;
	// begin inline asm
	cp.async.ca.shared.global [%r130], [%rd120], 4, 4;
	// end inline asm
	add.s64 	%rd144, %rd144, %rd53;
	add.s64 	%rd145, %rd145, %rd56;
	add.s32 	%r172, %r172, %r32;
	add.s32 	%r171, %r171, %r32;
	add.s32 	%r170, %r170, %r32;
	add.s32 	%r169, %r169, %r32;
	setp.lt.u64 	%p17, %rd144, %rd6;
	@%p17 bra 	$L__BB4_24;
$L__BB4_25:
	// begin inline asm
	cp.async.commit_group;
	// end inline asm
	// begin inline asm
	cp.async.wait_group 0;
	// end inline asm
	barrier.sync 	0;
$L__BB4_26:
	setp.eq.s32 	%p22, %r3, %r4;
	@%p22 bra 	$L__BB4_32;
	setp.lt.s32 	%p23, %r68, 1;
	@%p23 bra 	$L__BB4_35;
	mov.u32 	%r177, %tid.x;
	neg.s32 	%r180, %r68;
	add.s32 	%r151, %r2, %r5;
	shl.b32 	%r152, %r177, 2;
	add.s32 	%r153, %r151, %r152;
	mov.u32 	%r154, _ZN3cub18CUB_300001_SM_10006detail9transform4smemE;
	add.s32 	%r155, %r153, %r154;
	add.s32 	%r179, %r155, 128;
	add.s32 	%r156, %r1, %r152;
	add.s32 	%r178, %r154, %r156;
	shl.b64 	%rd127, %rd4, 2;
	add.s64 	%rd64, %rd1, %rd127;
$L__BB4_29:
	.pragma "nounroll";
	setp.ge.s32 	%p24, %r177, %r4;
	@%p24 bra 	$L__BB4_31;
	ld.shared.f32 	%f1, [%r178];
	ld.shared.f32 	%f2, [%r179];
	mul.f32 	%f3, %f1, %f2;
	mul.wide.s32 	%rd128, %r177, 4;
	add.s64 	%rd129, %rd64, %rd128;
	st.global.f32 	[%rd129], %f3;
$L__BB4_31:
	add.s32 	%r180, %r180, 1;
	setp.ne.s32 	%p25, %r180, 0;
	add.s32 	%r179, %r179, 512;
	add.s32 	%r178, %r178, 512;
	add.s32 	%r177, %r177, 128;
	@%p25 bra 	$L__BB4_29;
	bra.uni 	$L__BB4_35;
$L__BB4_32:
	setp.lt.s32 	%p26, %r68, 1;
	@%p26 bra 	$L__BB4_35;
	mov.u32 	%r173, %tid.x;
	neg.s32 	%r176, %r68;
	add.s32 	%r157, %r2, %r5;
	shl.b32 	%r158, %r173, 2;
	add.s32 	%r159, %r157, %r158;
	mov.u32 	%r160, _ZN3cub18CUB_300001_SM_10006detail9transform4smemE;
	add.s32 	%r161, %r159, %r160;
	add.s32 	%r175, %r161, 128;
	add.s32 	%r162, %r1, %r158;
	add.s32 	%r174, %r160, %r162;
	shl.b64 	%rd130, %rd4, 2;
	add.s64 	%rd65, %rd1, %rd130;
$L__BB4_34:
	.pragma "nounroll";
	mul.wide.s32 	%rd131, %r173, 4;
	add.s64 	%rd132, %rd65, %rd131;
	ld.shared.f32 	%f4, [%r174];
	ld.shared.f32 	%f5, [%r175];
	mul.f32 	%f6, %f4, %f5;
	st.global.f32 	[%rd132], %f6;
	add.s32 	%r176, %r176, 1;
	setp.eq.s32 	%p27, %r176, 0;
	add.s32 	%r175, %r175, 512;
	add.s32 	%r174, %r174, 512;
	add.s32 	%r173, %r173, 128;
	@%p27 bra 	$L__BB4_35;
	bra.uni 	$L__BB4_34;
$L__BB4_35:
	ret;

}
	// .globl	_ZN3cub18CUB_300001_SM_10006detail9transform16transform_kernelINS2_10policy_hubILb0EN4cuda3std3__45tupleIJN6thrust24THRUST_300001_SM_1000_NS6detail15normal_iteratorINSA_10device_ptrIfEEEESF_EEEE10policy1000EiNS7_4plusIfEESF_JPfSL_EEEvT0_iT1_T2_DpNS2_10kernel_argIT3_EE
.visible .entry _ZN3cub18CUB_300001_SM_10006detail9transform16transform_kernelINS2_10policy_hubILb0EN4cuda3std3__45tupleIJN6thrust24THRUST_300001_SM_1000_NS6detail15normal_iteratorINSA_10device_ptrIfEEEESF_EEEE10policy1000EiNS7_4plusIfEESF_JPfSL_EEEvT0_iT1_T2_DpNS2_10kernel_argIT3_EE(
	.param .u32 _ZN3cub18CUB_300001_SM_10006detail9transform16transform_kernelINS2_10policy_hubILb0EN4cuda3std3__45tupleIJN6thrust24THRUST_300001_SM_1000_NS6detail15normal_iteratorINSA_10device_ptrIfEEEESF_EEEE10policy1000EiNS7_4plusIfEESF_JPfSL_EEEvT0_iT1_T2_DpNS2_10kernel_argIT3_EE_param_0,
	.param .u32 _ZN3cub18CUB_300001_SM_10006detail9transform16transform_kernelINS2_10policy_hubILb0EN4cuda3std3__45tupleIJN6thrust24THRUST_300001_SM_1000_NS6detail15normal_iteratorINSA_10device_ptrIfEEEESF_EEEE10policy1000EiNS7_4plusIfEESF_JPfSL_EEEvT0_iT1_T2_DpNS2_10kernel_argIT3_EE_param_1,
	.param .align 1 .b8 _ZN3cub18CUB_300001_SM_10006detail9transform16transform_kernelINS2_10policy_hubILb0EN4cuda3std3__45tupleIJN6thrust24THRUST_300001_SM_1000_NS6detail15normal_iteratorINSA_10device_ptrIfEEEESF_EEEE10policy1000EiNS7_4plusIfEESF_JPfSL_EEEvT0_iT1_T2_DpNS2_10kernel_argIT3_EE_param_2[1],
	.param .align 8 .b8 _ZN3cub18CUB_300001_SM_10006detail9transform16transform_kernelINS2_10policy_hubILb0EN4cuda3std3__45tupleIJN6thrust24THRUST_300001_SM_1000_NS6detail15normal_iteratorINSA_10device_ptrIfEEEESF_EEEE10policy1000EiNS7_4plusIfEESF_JPfSL_EEEvT0_iT1_T2_DpNS2_10kernel_argIT3_EE_param_3[8],
	.param .align 8 .b8 _ZN3cub18CUB_300001_SM_10006detail9transform16transform_kernelINS2_10policy_hubILb0EN4cuda3std3__45tupleIJN6thrust24THRUST_300001_SM_1000_NS6detail15normal_iteratorINSA_10device_ptrIfEEEESF_EEEE10policy1000EiNS7_4plusIfEESF_JPfSL_EEEvT0_iT1_T2_DpNS2_10kernel_argIT3_EE_param_4[16],
	.param .align 8 .b8 _ZN3cub18CUB_300001_SM_10006detail9transform16transform_kernelINS2_10policy_hubILb0EN4cuda3std3__45tupleIJN6thrust24THRUST_300001_SM_1000_NS6detail15normal_iteratorINSA_10device_ptrIfEEEESF_EEEE10policy1000EiNS7_4plusIfEESF_JPfSL_EEEvT0_iT1_T2_DpNS2_10kernel_argIT3_EE_param_5[16]
)
.maxntid 128
{
	.reg .pred 	%p<28>;
	.reg .b32 	%r<188>;
	.reg .b32 	%f<7>;
	.reg .b64 	%rd<143>;
	// demoted variable
	.shared .align 8 .u64 _ZZN3cub18CUB_300001_SM_10006detail9transform23transform_kernel_ublkcpINS2_19async_copy_policy_tILi128EEEiN4cuda3std3__44plusIfEEN6thrust24THRUST_300001_SM_1000_NS6detail15normal_iteratorINSC_10device_ptrIfEEEEJffEEEvT0_iT1_T2_DpNS2_16aligned_base_ptrIT3_EEE3bar;
	ld.param.u64 	%rd66, [_ZN3cub18CUB_300001_SM_10006detail9transform16transform_kernelINS2_10policy_hubILb0EN4cuda3std3__45tupleIJN6thrust24THRUST_300001_SM_1000_NS6detail15normal_iteratorINSA_10device_ptrIfEEEESF_EEEE10policy1000EiNS7_4plusIfEESF_JPfSL_EEEvT0_iT1_T2_DpNS2_10kernel_argIT3_EE_param_5];
	ld.param.u64 	%rd64, [_ZN3cub18CUB_300001_SM_10006detail9transform16transform_kernelINS2_10policy_hubILb0EN4cuda3std3__45tupleIJN6thrust24THRUST_300001_SM_1000_NS6detail15normal_iteratorINSA_10device_ptrIfEEEESF_EEEE10policy1000EiNS7_4plusIfEESF_JPfSL_EEEvT0_iT1_T2_DpNS2_10kernel_argIT3_EE_param_4];
	ld.param.u32 	%r71, [_ZN3cub18CUB_300001_SM_10006detail9transform16transform_kernelINS2_10policy_hubILb0EN4cuda3std3__45tupleIJN6thrust24THRUST_300001_SM_1000_NS6detail15normal_iteratorINSA_10device_ptrIfEEEESF_EEEE10policy1000EiNS7_4plusIfEESF_JPfSL_EEEvT0_iT1_T2_DpNS2_10kernel_argIT3_EE_param_0];
	ld.param.u64 	%rd67, [_ZN3cub18CUB_300001_SM_10006detail9transform16transform_kernelINS2_10policy_hubILb0EN4cuda3std3__45tupleIJN6thrust24THRUST_300001_SM_1000_NS6detail15normal_iteratorINSA_10device_ptrIfEEEESF_EEEE10policy1000EiNS7_4plusIfEESF_JPfSL_EEEvT0_iT1_T2_DpNS2_10kernel_argIT3_EE_param_5+8];
	ld.param.u64 	%rd65, [_ZN3cub18CUB_300001_SM_10006detail9transform16transform_kernelINS2_10policy_hubILb0EN4cuda3std3__45tupleIJN6thrust24THRUST_300001_SM_1000_NS6detail15normal_iteratorINSA_10device_ptrIfEEEESF_EEEE10policy1000EiNS7_4plusIfEESF_JPfSL_EEEvT0_iT1_T2_DpNS2_10kernel_argIT3_EE_param_4+8];
	ld.param.u64 	%rd68, [_ZN3cub18CUB_300001_SM_10006detail9transform16transform_kernelINS2_10policy_hubILb0EN4cuda3std3__45tupleIJN6thrust24THRUST_300001_SM_1000_NS6detail15normal_iteratorINSA_10device_ptrIfEEEESF_EEEE10policy1000EiNS7_4plusIfEESF_JPfSL_EEEvT0_iT1_T2_DpNS2_10kernel_argIT3_EE_param_3];
	ld.param.u32 	%r70, [_ZN3cub18CUB_300001_SM_10006detail9transform16transform_kernelINS2_10policy_hubILb0EN4cuda3std3__45tupleIJN6thrust24THRUST_300001_SM_1000_NS6detail15normal_iteratorINSA_10device_ptrIfEEEESF_EEEE10policy1000EiNS7_4plusIfEESF_JPfSL_EEEvT0_iT1_T2_DpNS2_10kernel_argIT3_EE_param_1];
	cvta.to.global.u64 	%rd1, %rd68;
	cvt.u32.u64 	%r1, %rd65;
	cvt.u32.u64 	%r2, %rd67;
	shl.b32 	%r3, %r70, 7;
	mov.u32 	%r72, %ctaid.x;
	mul.lo.s32 	%r4, %r3, %r72;
	sub.s32 	%r5, %r71, %r4;
	min.s32 	%r6, %r3, %r5;
	setp.eq.s32 	%p1, %r72, 0;
	add.s32 	%r74, %r72, 2;
	mov.u32 	%r75, %nctaid.x;
	setp.ge.u32 	%p2, %r74, %r75;
	shl.b32 	%r7, %r70, 9;
	or.pred  	%p3, %p1, %p2;
	@%p3 bra 	$L__BB5_5;
	mov.b32 	%r139, -1;
	// begin inline asm
	{
	 .reg .pred P_OUT; 
	elect.sync _|P_OUT, %r139;
	selp.b32 %r138, 1, 0, P_OUT; 
}
	// end inline asm
	mov.u32 	%r140, %tid.x;
	setp.gt.u32 	%p18, %r140, 31;
	setp.eq.s32 	%p19, %r138, 0;
	or.pred  	%p20, %p18, %p19;
	@%p20 bra 	$L__BB5_3;
	mov.u32 	%r141, _ZZN3cub18CUB_300001_SM_10006detail9transform23transform_kernel_ublkcpINS2_19async_copy_policy_tILi128EEEiN4cuda3std3__44plusIfEEN6thrust24THRUST_300001_SM_1000_NS6detail15normal_iteratorINSC_10device_ptrIfEEEEJffEEEvT0_iT1_T2_DpNS2_16aligned_base_ptrIT3_EEE3bar;
	mov.b32 	%r142, 1;
	// begin inline asm
	mbarrier.init.shared.b64 [%r141], %r142;
	// end inline asm
	// begin inline asm
	fence.proxy.async.shared::cta; // 6.
	// end inline asm
	mul.wide.s32 	%rd120, %r4, 4;
	add.s32 	%r151, %r7, 15;
	add.s32 	%r152, %r151, %r1;
	and.b32  	%r144, %r152, -16;
	cvta.to.global.u64 	%rd121, %rd64;
	add.s64 	%rd117, %rd121, %rd120;
	mov.u32 	%r143, _ZN3cub18CUB_300001_SM_10006detail9transform4smemE;
	// begin inline asm
	cp.async.bulk.shared::cluster.global.mbarrier::complete_tx::bytes [%r143], [%rd117], %r144, [%r141];
	// end inline asm
	add.s32 	%r153, %r151, %r2;
	and.b32  	%r147, %r153, -16;
	add.s32 	%r154, %r143, %r7;
	add.s32 	%r146, %r154, 128;
	cvta.to.global.u64 	%rd122, %rd66;
	add.s64 	%rd118, %rd122, %rd120;
	// begin inline asm
	cp.async.bulk.shared::cluster.global.mbarrier::complete_tx::bytes [%r146], [%rd118], %r147, [%r141];
	// end inline asm
	add.s32 	%r150, %r147, %r144;
	// begin inline asm
	mbarrier.arrive.expect_tx.release.cta.shared::cta.b64 %rd119, [%r141], %r150; // 8. 
	// end inline asm
$L__BB5_3:
	bar.sync 	0;
	mov.u32 	%r156, _ZZN3cub18CUB_300001_SM_10006detail9transform23transform_kernel_ublkcpINS2_19async_copy_policy_tILi128EEEiN4cuda3std3__44plusIfEEN6thrust24THRUST_300001_SM_1000_NS6detail15normal_iteratorINSC_10device_ptrIfEEEEJffEEEvT0_iT1_T2_DpNS2_16aligned_base_ptrIT3_EEE3bar;
$L__BB5_4:
	mov.b32 	%r157, 0;
	// begin inline asm
	{
	 .reg .pred P_OUT; 
	mbarrier.try_wait.parity.shared::cta.b64  P_OUT, [%r156], %r157;                                // 7a. 
	selp.b32 %r155, 1, 0, P_OUT; 
}
	// end inline asm
	setp.eq.s32 	%p21, %r155, 0;
	@%p21 bra 	$L__BB5_4;
	bra.uni 	$L__BB5_26;
$L__BB5_5:
	cvt.s64.s32 	%rd4, %r1;
	cvt.s64.s32 	%rd5, %r4;
	shl.b32 	%r77, %r6, 2;
	cvt.s64.s32 	%rd69, %r77;
	shr.u64 	%rd6, %rd69, 2;
	mov.u32 	%r8, %ntid.x;
	mov.u32 	%r9, %ntid.y;
	mul.lo.s32 	%r78, %r8, %r9;
	mov.u32 	%r10, %ntid.z;
	mul.lo.s32 	%r11, %r78, %r10;
	mov.u32 	%r79, %tid.x;
	mov.u32 	%r80, %tid.y;
	mov.u32 	%r81, %tid.z;
	mad.lo.s32 	%r82, %r81, %r9, %r80;
	mad.lo.s32 	%r83, %r82, %r8, %r79;
	cvt.u64.u32 	%rd140, %r83;
	setp.le.u64 	%p4, %rd6, %rd140;
	@%p4 bra 	$L__BB5_15;
	cvt.u32.u64 	%r84, %rd140;
	cvt.u64.u32 	%rd8, %r11;
	add.s32 	%r85, %r84, %r11;
	cvt.u64.u32 	%rd70, %r85;
	max.u64 	%rd71, %rd6, %rd70;
	setp.gt.u64 	%p5, %rd6, %rd70;
	selp.u64 	%rd9, 1, 0, %p5;
	add.s64 	%rd72, %rd9, %rd70;
	sub.s64 	%rd10, %rd71, %rd72;
	and.b64  	%rd73, %rd10, -4294967296;
	setp.ne.s64 	%p6, %rd73, 0;
	@%p6 bra 	$L__BB5_8;
	cvt.u32.u64 	%r86, %rd8;
	cvt.u32.u64 	%r87, %rd10;
	div.u32 	%r88, %r87, %r86;
	cvt.u64.u32 	%rd129, %r88;
	bra.uni 	$L__BB5_9;
$L__BB5_8:
	div.u64 	%rd129, %rd10, %rd8;
$L__BB5_9:
	add.s64 	%rd14, %rd129, %rd9;
	and.b64  	%rd74, %rd14, 3;
	setp.eq.s64 	%p7, %rd74, 3;
	mov.u64 	%rd133, %rd140;
	@%p7 bra 	$L__BB5_12;
	shl.b64 	%rd75, %rd140, 2;
	shl.b64 	%rd76, %rd5, 2;
	add.s64 	%rd77, %rd75, %rd76;
	add.s64 	%rd78, %rd77, %rd4;
	add.s64 	%rd131, %rd64, %rd78;
	mov.u32 	%r90, _ZN3cub18CUB_300001_SM_10006detail9transform4smemE;
	add.s32 	%r91, %r1, %r90;
	shl.b32 	%r92, %r84, 2;
	add.s32 	%r170, %r91, %r92;
	mul.lo.s32 	%r93, %r10, %r9;
	mul.lo.s32 	%r94, %r93, %r8;
	shl.b32 	%r13, %r94, 2;
	add.s64 	%rd79, %rd14, 1;
	and.b64  	%rd80, %rd79, 3;
	neg.s64 	%rd130, %rd80;
	mov.u64 	%rd133, %rd140;
$L__BB5_11:
	.pragma "nounroll";
	// begin inline asm
	cp.async.ca.shared.global [%r170], [%rd131], 4, 4;
	// end inline asm
	add.s64 	%rd133, %rd133, %rd8;
	shl.b64 	%rd82, %rd8, 2;
	add.s64 	%rd131, %rd131, %rd82;
	add.s32 	%r170, %r170, %r13;
	add.s64 	%rd130, %rd130, 1;
	setp.ne.s64 	%p8, %rd130, 0;
	@%p8 bra 	$L__BB5_11;
$L__BB5_12:
	setp.lt.u64 	%p9, %rd14, 3;
	@%p9 bra 	$L__BB5_15;
	shl.b64 	%rd24, %rd8, 2;
	shl.b64 	%rd83, %rd133, 2;
	shl.b64 	%rd84, %rd5, 2;
	add.s64 	%rd25, %rd83, %rd84;
	shl.b64 	%rd85, %rd8, 3;
	add.s64 	%rd26, %rd25, %rd85;
	add.s64 	%rd86, %rd133, %rd5;
	shl.b64 	%rd87, %rd86, 2;
	mad.lo.s64 	%rd27, %rd8, 12, %rd87;
	cvt.u32.u64 	%r96, %rd65;
	mov.u32 	%r97, _ZN3cub18CUB_300001_SM_10006detail9transform4smemE;
	add.s32 	%r98, %r96, %r97;
	mul.lo.s32 	%r99, %r10, %r9;
	mul.lo.s32 	%r100, %r99, %r8;
	shl.b32 	%r101, %r100, 2;
	cvt.u32.u64 	%r102, %rd133;
	shl.b32 	%r103, %r102, 2;
	add.s32 	%r171, %r98, %r103;
	add.s32 	%r174, %r171, %r101;
	shl.b32 	%r104, %r100, 3;
	add.s32 	%r173, %r171, %r104;
	mad.lo.s32 	%r172, %r100, 12, %r171;
	cvt.s64.s32 	%rd88, %rd65;
	add.s64 	%rd134, %rd64, %rd88;
$L__BB5_14:
	add.s64 	%rd89, %rd134, %rd25;
	// begin inline asm
	cp.async.ca.shared.global [%r171], [%rd89], 4, 4;
	// end inline asm
	add.s64 	%rd93, %rd25, %rd24;
	add.s64 	%rd90, %rd134, %rd93;
	// begin inline asm
	cp.async.ca.shared.global [%r174], [%rd90], 4, 4;
	// end inline asm
	add.s64 	%rd91, %rd134, %rd26;
	// begin inline asm
	cp.async.ca.shared.global [%r173], [%rd91], 4, 4;
	// end inline asm
	add.s64 	%rd92, %rd134, %rd27;
	// begin inline asm
	cp.async.ca.shared.global [%r172], [%rd92], 4, 4;
	// end inline asm
	add.s64 	%rd133, %rd133, %rd24;
	mul.wide.u32 	%rd94, %r11, 16;
	add.s64 	%rd134, %rd134, %rd94;
	mul.lo.s32 	%r109, %r10, %r9;
	mul.lo.s32 	%r110, %r109, %r8;
	shl.b32 	%r111, %r110, 4;
	add.s32 	%r174, %r174, %r111;
	add.s32 	%r173, %r173, %r111;
	add.s32 	%r172, %r172, %r111;
	add.s32 	%r171, %r171, %r111;
	setp.lt.u64 	%p10, %rd133, %rd6;
	@%p10 bra 	$L__BB5_14;
$L__BB5_15:
	setp.le.u64 	%p11, %rd6, %rd140;
	// begin inline asm
	cp.async.commit_group;
	// end inline asm
	cvt.s64.s32 	%rd33, %r2;
	@%p11 bra 	$L__BB5_25;
	cvt.u32.u64 	%r112, %rd140;
	cvt.u64.u32 	%rd34, %r11;
	add.s32 	%r113, %r112, %r11;
	cvt.u64.u32 	%rd95, %r113;
	max.u64 	%rd96, %rd6, %rd95;
	setp.gt.u64 	%p12, %rd6, %rd95;
	selp.u64 	%rd35, 1, 0, %p12;
	add.s64 	%rd97, %rd35, %rd95;
	sub.s64 	%rd36, %rd96, %rd97;
	and.b64  	%rd98, %rd36, -4294967296;
	setp.ne.s64 	%p13, %rd98, 0;
	@%p13 bra 	$L__BB5_18;
	cvt.u32.u64 	%r114, %rd34;
	cvt.u32.u64 	%r115, %rd36;
	div.u32 	%r116, %r115, %r114;
	cvt.u64.u32 	%rd136, %r116;
	bra.uni 	$L__BB5_19;
$L__BB5_18:
	div.u64 	%rd136, %rd36, %rd34;
$L__BB5_19:
	add.s64 	%rd40, %rd136, %rd35;
	and.b64  	%rd99, %rd40, 3;
	setp.eq.s64 	%p14, %rd99, 3;
	@%p14 bra 	$L__BB5_22;
	shl.b64 	%rd100, %rd140, 2;
	shl.b64 	%rd101, %rd5, 2;
	add.s64 	%rd102, %rd100, %rd101;
	add.s64 	%rd103, %rd102, %rd33;
	add.s64 	%rd138, %rd66, %rd103;
	shl.b64 	%rd42, %rd34, 2;
	mov.u32 	%r118, _ZN3cub18CUB_300001_SM_10006detail9transform4smemE;
	add.s32 	%r119, %r2, %r118;
	add.s32 	%r120, %r119, %r7;
	shl.b32 	%r121, %r112, 2;
	add.s32 	%r175, %r120, %r121;
	mul.lo.s32 	%r122, %r10, %r9;
	mul.lo.s32 	%r123, %r122, %r8;
	shl.b32 	%r29, %r123, 2;
	add.s64 	%rd104, %rd40, 1;
	and.b64  	%rd105, %rd104, 3;
	neg.s64 	%rd137, %rd105;
$L__BB5_21:
	.pragma "nounroll";
	add.s32 	%r124, %r175, 128;
	// begin inline asm
	cp.async.ca.shared.global [%r124], [%rd138], 4, 4;
	// end inline asm
	add.s64 	%rd140, %rd140, %rd34;
	add.s64 	%rd138, %rd138, %rd42;
	add.s32 	%r175, %r175, %r29;
	add.s64 	%rd137, %rd137, 1;
	setp.ne.s64 	%p15, %rd137, 0;
	@%p15 bra 	$L__BB5_21;
$L__BB5_22:
	setp.lt.u64 	%p16, %rd40, 3;
	@%p16 bra 	$L__BB5_25;
	shl.b64 	%rd51, %rd34, 2;
	shl.b64 	%rd107, %rd140, 2;
	shl.b64 	%rd108, %rd5, 2;
	add.s64 	%rd52, %rd107, %rd108;
	add.s64 	%rd53, %rd52, %rd51;
	shl.b64 	%rd54, %rd34, 4;
	shl.b64 	%rd109, %rd34, 3;
	add.s64 	%rd55, %rd52, %rd109;
	add.s64 	%rd110, %rd140, %rd5;
	shl.b64 	%rd111, %rd110, 2;
	mad.lo.s64 	%rd56, %rd34, 12, %rd111;
	mov.u32 	%r125, _ZN3cub18CUB_300001_SM_10006detail9transform4smemE;
	add.s32 	%r126, %r2, %r125;
	mul.lo.s32 	%r127, %r10, %r9;
	mul.lo.s32 	%r128, %r127, %r8;
	shl.b32 	%r129, %r128, 2;
	cvt.u32.u64 	%r130, %rd140;
	shl.b32 	%r131, %r130, 2;
	add.s32 	%r132, %r126, %r7;
	add.s32 	%r176, %r132, %r131;
	add.s32 	%r179, %r176, %r129;
	shl.b32 	%r33, %r128, 4;
	shl.b32 	%r133, %r128, 3;
	add.s32 	%r178, %r176, %r133;
	mad.lo.s32 	%r177, %r128, 12, %r176;
	add.s64 	%rd141, %rd66, %rd33;
$L__BB5_24:
	add.s64 	%rd113, %rd141, %rd52;
	add.s32 	%r134, %r176, 128;
	// begin inline asm
	cp.async.ca.shared.global [%r134], [%rd113], 4, 4;
	// end inline asm
	add.s64 	%rd114, %rd141, %rd53;
	add.s32 	%r135, %r179, 128;
	// begin inline asm
	cp.async.ca.shared.global [%r135], [%rd114], 4, 4;
	// end inline asm
	add.s64 	%rd115, %rd141, %rd55;
	add.s32 	%r136, %r178, 128;
	// begin inline asm
	cp.async.ca.shared.global [%r136], [%rd115], 4, 4;
	// end inline asm
	add.s64 	%rd116, %rd141, %rd56;
	add.s32 	%r137, %r177, 128;
	// begin inline asm
	cp.async.ca.shared.global [%r137], [%rd116], 4, 4;
	// end inline asm
	add.s64 	%rd140, %rd140, %rd51;
	add.s64 	%rd141, %rd141, %rd54;
	add.s32 	%r179, %r179, %r33;
	add.s32 	%r178, %r178, %r33;
	add.s32 	%r177, %r177, %r33;
	add.s32 	%r176, %r176, %r33;
	setp.lt.u64 	%p17, %rd140, %rd6;
	@%p17 bra 	$L__BB5_24;
$L__BB5_25:
	// begin inline asm
	cp.async.commit_group;
	// end inline asm
	// begin inline asm
	cp.async.wait_group 0;
	// end inline asm
	barrier.sync 	0;
$L__BB5_26:
	cvt.u32.u64 	%r45, %rd65;
	setp.gt.s32 	%p22, %r3, %r5;
	@%p22 bra 	$L__BB5_30;
	setp.lt.s32 	%p23, %r70, 1;
	@%p23 bra 	$L__BB5_35;
	mov.u32 	%r180, %tid.x;
	neg.s32 	%r183, %r70;
	add.s32 	%r158, %r2, %r7;
	shl.b32 	%r159, %r180, 2;
	add.s32 	%r160, %r158, %r159;
	mov.u32 	%r161, _ZN3cub18CUB_300001_SM_10006detail9transform4smemE;
	add.s32 	%r162, %r160, %r161;
	add.s32 	%r182, %r162, 128;
	add.s32 	%r163, %r45, %r159;
	add.s32 	%r181, %r161, %r163;
	mul.wide.s32 	%rd123, %r4, 4;
	add.s64 	%rd62, %rd1, %rd123;
$L__BB5_29:
	.pragma "nounroll";
	mul.wide.s32 	%rd124, %r180, 4;
	add.s64 	%rd125, %rd62, %rd124;
	ld.shared.f32 	%f1, [%r181];
	ld.shared.f32 	%f2, [%r182];
	add.f32 	%f3, %f1, %f2;
	st.global.f32 	[%rd125], %f3;
	add.s32 	%r183, %r183, 1;
	setp.eq.s32 	%p24, %r183, 0;
	add.s32 	%r182, %r182, 512;
	add.s32 	%r181, %r181, 512;
	add.s32 	%r180, %r180, 128;
	@%p24 bra 	$L__BB5_35;
	bra.uni 	$L__BB5_29;
$L__BB5_30:
	setp.lt.s32 	%p25, %r70, 1;
	@%p25 bra 	$L__BB5_35;
	mov.u32 	%r184, %tid.x;
	neg.s32 	%r187, %r70;
	add.s32 	%r164, %r2, %r7;
	shl.b32 	%r165, %r184, 2;
	add.s32 	%r166, %r164, %r165;
	mov.u32 	%r167, _ZN3cub18CUB_300001_SM_10006detail9transform4smemE;
	add.s32 	%r168, %r166, %r167;
	add.s32 	%r186, %r168, 128;
	add.s32 	%r169, %r45, %r165;
	add.s32 	%r185, %r167, %r169;
	mul.wide.s32 	%rd126, %r4, 4;
	add.s64 	%rd63, %rd1, %rd126;
$L__BB5_32:
	.pragma "nounroll";
	setp.ge.s32 	%p26, %r184, %r6;
	@%p26 bra 	$L__BB5_34;
	ld.shared.f32 	%f4, [%r185];
	ld.shared.f32 	%f5, [%r186];
	add.f32 	%f6, %f4, %f5;
	mul.wide.s32 	%rd127, %r184, 4;
	add.s64 	%rd128, %rd63, %rd127;
	st.global.f32 	[%rd128], %f6;
$L__BB5_34:
	add.s32 	%r187, %r187, 1;
	setp.ne.s32 	%p27, %r187, 0;
	add.s32 	%r186, %r186, 512;
	add.s32 	%r185, %r185, 512;
	add.s32 	%r184, %r184, 128;
	@%p27 bra 	$L__BB5_32;
$L__BB5_35:
	ret;

}
	// .globl	_ZN3cub18CUB_300001_SM_10006detail9transform16transform_kernelINS2_10policy_hubILb0EN4cuda3std3__45tupleIJN6thrust24THRUST_300001_SM_1000_NS6detail15normal_iteratorINSA_10device_ptrIfEEEESF_EEEE10policy1000ElNS7_4plusIfEESF_JPfSL_EEEvT0_iT1_T2_DpNS2_10kernel_argIT3_EE
.visible .entry _ZN3cub18CUB_300001_SM_10006detail9transform16transform_kernelINS2_10policy_hubILb0EN4cuda3std3__45tupleIJN6thrust24THRUST_300001_SM_1000_NS6detail15normal_iteratorINSA_10device_ptrIfEEEESF_EEEE10policy1000ElNS7_4plusIfEESF_JPfSL_EEEvT0_iT1_T2_DpNS2_10kernel_argIT3_EE(
	.param .u64 _ZN3cub18CUB_300001_SM_10006detail9transform16transform_kernelINS2_10policy_hubILb0EN4cuda3std3__45tupleIJN6thrust24THRUST_300001_SM_1000_NS6detail15normal_iteratorINSA_10device_ptrIfEEEESF_EEEE10policy1000ElNS7_4plusIfEESF_JPfSL_EEEvT0_iT1_T2_DpNS2_10kernel_argIT3_EE_param_0,
	.param .u32 _ZN3cub18CUB_300001_SM_10006detail9transform16transform_kernelINS2_10policy_hubILb0EN4cuda3std3__45tupleIJN6thrust24THRUST_300001_SM_1000_NS6detail15normal_iteratorINSA_10device_ptrIfEEEESF_EEEE10policy1000ElNS7_4plusIfEESF_JPfSL_EEEvT0_iT1_T2_DpNS2_10kernel_argIT3_EE_param_1,
	.param .align 1 .b8 _ZN3cub18CUB_300001_SM_10006detail9transform16transform_kernelINS2_10policy_hubILb0EN4cuda3std3__45tupleIJN6thrust24THRUST_300001_SM_1000_NS6detail15normal_iteratorINSA_10device_ptrIfEEEESF_EEEE10policy1000ElNS7_4plusIfEESF_JPfSL_EEEvT0_iT1_T2_DpNS2_10kernel_argIT3_EE_param_2[1],
	.param .align 8 .b8 _ZN3cub18CUB_300001_SM_10006detail9transform16transform_kernelINS2_10policy_hubILb0EN4cuda3std3__45tupleIJN6thrust24THRUST_300001_SM_1000_NS6detail15normal_iteratorINSA_10device_ptrIfEEEESF_EEEE10policy1000ElNS7_4plusIfEESF_JPfSL_EEEvT0_iT1_T2_DpNS2_10kernel_argIT3_EE_param_3[8],
	.param .align 8 .b8 _ZN3cub18CUB_300001_SM_10006detail9transform16transform_kernelINS2_10policy_hubILb0EN4cuda3std3__45tupleIJN6thrust24THRUST_300001_SM_1000_NS6detail15normal_iteratorINSA_10device_ptrIfEEEESF_EEEE10policy1000ElNS7_4plusIfEESF_JPfSL_EEEvT0_iT1_T2_DpNS2_10kernel_argIT3_EE_param_4[16],
	.param .align 8 .b8 _ZN3cub18CUB_300001_SM_10006detail9transform16transform_kernelINS2_10policy_hubILb0EN4cuda3std3__45tupleIJN6thrust24THRUST_300001_SM_1000_NS6detail15normal_iteratorINSA_10device_ptrIfEEEESF_EEEE10policy1000ElNS7_4plusIfEESF_JPfSL_EEEvT0_iT1_T2_DpNS2_10kernel_argIT3_EE_param_5[16]
)
.maxntid 128
{
	.reg .pred 	%p<28>;
	.reg .b32 	%r<181>;
	.reg .b32 	%f<7>;
	.reg .b64 	%rd<147>;
	// demoted variable
	.shared .align 8 .u64 _ZZN3cub18CUB_300001_SM_10006detail9transform23transform_kernel_ublkcpINS2_19async_copy_policy_tILi128EEElN4cuda3std3__44plusIfEEN6thrust24THRUST_300001_SM_1000_NS6detail15normal_iteratorINSC_10device_ptrIfEEEEJffEEEvT0_iT1_T2_DpNS2_16aligned_base_ptrIT3_EEE3bar;
	ld.param.u64 	%rd68, [_ZN3cub18CUB_300001_SM_10006detail9transform16transform_kernelINS2_10policy_hubILb0EN4cuda3std3__45tupleIJN6thrust24THRUST_300001_SM_1000_NS6detail15normal_iteratorINSA_10device_ptrIfEEEESF_EEEE10policy1000ElNS7_4plusIfEESF_JPfSL_EEEvT0_iT1_T2_DpNS2_10kernel_argIT3_EE_param_5];
	ld.param.u64 	%rd66, [_ZN3cub18CUB_300001_SM_10006detail9transform16transform_kernelINS2_10policy_hubILb0EN4cuda3std3__45tupleIJN6thrust24THRUST_300001_SM_1000_NS6detail15normal_iteratorINSA_10device_ptrIfEEEESF_EEEE10policy1000ElNS7_4plusIfEESF_JPfSL_EEEvT0_iT1_T2_DpNS2_10kernel_argIT3_EE_param_4];
	ld.param.u64 	%rd70, [_ZN3cub18CUB_300001_SM_10006detail9transform16transform_kernelINS2_10policy_hubILb0EN4cuda3std3__45tupleIJN6thrust24THRUST_300001_SM_1000_NS6detail15normal_iteratorINSA_10device_ptrIfEEEESF_EEEE10policy1000ElNS7_4plusIfEESF_JPfSL_EEEvT0_iT1_T2_DpNS2_10kernel_argIT3_EE_param_0];
	ld.param.u64 	%rd69, [_ZN3cub18CUB_300001_SM_10006detail9transform16transform_kernelINS2_10policy_hubILb0EN4cuda3std3__45tupleIJN6thrust24THRUST_300001_SM_1000_NS6detail15normal_iteratorINSA_10device_ptrIfEEEESF_EEEE10policy1000ElNS7_4plusIfEESF_JPfSL_EEEvT0_iT1_T2_DpNS2_10kernel_argIT3_EE_param_5+8];
	ld.param.u64 	%rd67, [_ZN3cub18CUB_300001_SM_10006detail9transform16transform_kernelINS2_10policy_hubILb0EN4cuda3std3__45tupleIJN6thrust24THRUST_300001_SM_1000_NS6detail15normal_iteratorINSA_10device_ptrIfEEEESF_EEEE10policy1000ElNS7_4plusIfEESF_JPfSL_EEEvT0_iT1_T2_DpNS2_10kernel_argIT3_EE_param_4+8];
	ld.param.u64 	%rd71, [_ZN3cub18CUB_300001_SM_10006detail9transform16transform_kernelINS2_10policy_hubILb0EN4cuda3std3__45tupleIJN6thrust24THRUST_300001_SM_1000_NS6detail15normal_iteratorINSA_10device_ptrIfEEEESF_EEEE10policy1000ElNS7_4plusIfEESF_JPfSL_EEEvT0_iT1_T2_DpNS2_10kernel_argIT3_EE_param_3];
	ld.param.u32 	%r68, [_ZN3cub18CUB_300001_SM_10006detail9transform16transform_kernelINS2_10policy_hubILb0EN4cuda3std3__45tupleIJN6thrust24THRUST_300001_SM_1000_NS6detail15normal_iteratorINSA_10device_ptrIfEEEESF_EEEE10policy1000ElNS7_4plusIfEESF_JPfSL_EEEvT0_iT1_T2_DpNS2_10kernel_argIT3_EE_param_1];
	cvta.to.global.u64 	%rd1, %rd71;
	cvt.u32.u64 	%r1, %rd67;
	cvt.u32.u64 	%r2, %rd69;
	shl.b32 	%r3, %r68, 7;
	mov.u32 	%r69, %ctaid.x;
	cvt.u64.u32 	%rd72, %r69;
	cvt.s64.s32 	%rd73, %r3;
	mul.lo.s64 	%rd4, %rd73, %rd72;
	sub.s64 	%rd74, %rd70, %rd4;
	min.s64 	%rd75, %rd74, %rd73;
	cvt.u32.u64 	%r4, %rd75;
	setp.eq.s32 	%p1, %r69, 0;
	add.s32 	%r71, %r69, 2;
	mov.u32 	%r72, %nctaid.x;
	setp.ge.u32 	%p2, %r71, %r72;
	shl.b32 	%r5, %r68, 9;
	or.pred  	%p3, %p1, %p2;
	@%p3 bra 	$L__BB6_5;
	mov.b32 	%r132, -1;
	// begin inline asm
	{
	 .reg .pred P_OUT; 
	elect.sync _|P_OUT, %r132;
	selp.b32 %r131, 1, 0, P_OUT; 
}
	// end inline asm
	mov.u32 	%r133, %tid.x;
	setp.gt.u32 	%p18, %r133, 31;
	setp.eq.s32 	%p19, %r131, 0;
	or.pred  	%p20, %p18, %p19;
	@%p20 bra 	$L__BB6_3;
	mov.u32 	%r134, _ZZN3cub18CUB_300001_SM_10006detail9transform23transform_kernel_ublkcpINS2_19async_copy_policy_tILi128EEElN4cuda3std3__44plusIfEEN6thrust24THRUST_300001_SM_1000_NS6detail15normal_iteratorINSC_10device_ptrIfEEEEJffEEEvT0_iT1_T2_DpNS2_16aligned_base_ptrIT3_EEE3bar;
	mov.b32 	%r135, 1;
	// begin inline asm
	mbarrier.init.shared.b64 [%r134], %r135;
	// end inline asm
	// begin inline asm
	fence.proxy.async.shared::cta; // 6.
	// end inline asm
	shl.b64 	%rd124, %rd4, 2;
	add.s32 	%r144, %r5, 15;
	add.s32 	%r145, %r144, %r1;
	and.b32  	%r137, %r145, -16;
	cvta.to.global.u64 	%rd125, %rd66;
	add.s64 	%rd121, %rd125, %rd124;
	mov.u32 	%r136, _ZN3cub18CUB_300001_SM_10006detail9transform4smemE;
	// begin inline asm
	cp.async.bulk.shared::cluster.global.mbarrier::complete_tx::bytes [%r136], [%rd121], %r137, [%r134];
	// end inline asm
	add.s32 	%r146, %r144, %r2;
	and.b32  	%r140, %r146, -16;
	add.s32 	%r147, %r136, %r5;
	add.s32 	%r139, %r147, 128;
	cvta.to.global.u64 	%rd126, %rd68;
	add.s64 	%rd122, %rd126, %rd124;
	// begin inline asm
	cp.async.bulk.shared::cluster.global.mbarrier::complete_tx::bytes [%r139], [%rd122], %r140, [%r134];
	// end inline asm
	add.s32 	%r143, %r140, %r137;
	// begin inline asm
	mbarrier.arrive.expect_tx.release.cta.shared::cta.b64 %rd123, [%r134], %r143; // 8. 
	// end inline asm
$L__BB6_3:
	bar.sync 	0;
	mov.u32 	%r149, _ZZN3cub18CUB_300001_SM_10006detail9transform23transform_kernel_ublkcpINS2_19async_copy_policy_tILi128EEElN4cuda3std3__44plusIfEEN6thrust24THRUST_300001_SM_1000_NS6detail15normal_iteratorINSC_10device_ptrIfEEEEJffEEEvT0_iT1_T2_DpNS2_16aligned_base_ptrIT3_EEE3bar;
$L__BB6_4:
	mov.b32 	%r150, 0;
	// begin inline asm
	{
	 .reg .pred P_OUT; 
	mbarrier.try_wait.parity.shared::cta.b64  P_OUT, [%r149], %r150;                                // 7a. 
	selp.b32 %r148, 1, 0, P_OUT; 
}
	// end inline asm
	setp.eq.s32 	%p21, %r148, 0;
	@%p21 bra 	$L__BB6_4;
	bra.uni 	$L__BB6_26;
$L__BB6_5:
	cvt.s64.s32 	%rd5, %r1;
	shl.b32 	%r74, %r4, 2;
	cvt.s64.s32 	%rd76, %r74;
	shr.u64 	%rd6, %rd76, 2;
	mov.u32 	%r6, %ntid.x;
	mov.u32 	%r7, %ntid.y;
	mul.lo.s32 	%r75, %r6, %r7;
	mov.u32 	%r8, %ntid.z;
	mul.lo.s32 	%r9, %r75, %r8;
	mov.u32 	%r76, %tid.x;
	mov.u32 	%r77, %tid.y;
	mov.u32 	%r78, %tid.z;
	mad.lo.s32 	%r79, %r78, %r7, %r77;
	mad.lo.s32 	%r80, %r79, %r6, %r76;
	cvt.u64.u32 	%rd144, %r80;
	setp.le.u64 	%p4, %rd6, %rd144;
	@%p4 bra 	$L__BB6_15;
	cvt.u32.u64 	%r81, %rd144;
	cvt.u64.u32 	%rd8, %r9;
	add.s32 	%r82, %r81, %r9;
	cvt.u64.u32 	%rd77, %r82;
	max.u64 	%rd78, %rd6, %rd77;
	setp.gt.u64 	%p5, %rd6, %rd77;
	selp.u64 	%rd9, 1, 0, %p5;
	add.s64 	%rd79, %rd9, %rd77;
	sub.s64 	%rd10, %rd78, %rd79;
	and.b64  	%rd80, %rd10, -4294967296;
	setp.ne.s64 	%p6, %rd80, 0;
	@%p6 bra 	$L__BB6_8;
	cvt.u32.u64 	%r83, %rd8;
	cvt.u32.u64 	%r84, %rd10;
	div.u32 	%r85, %r84, %r83;
	cvt.u64.u32 	%rd133, %r85;
	bra.uni 	$L__BB6_9;
$L__BB6_8:
	div.u64 	%rd133, %rd10, %rd8;
$L__BB6_9:
	add.s64 	%rd14, %rd133, %rd9;
	and.b64  	%rd81, %rd14, 3;
	setp.eq.s64 	%p7, %rd81, 3;
	mov.u64 	%rd137, %rd144;
	@%p7 bra 	$L__BB6_12;
	shl.b64 	%rd82, %rd4, 2;
	shl.b64 	%rd83, %rd144, 2;
	add.s64 	%rd84, %rd82, %rd83;
	add.s64 	%rd85, %rd84, %rd5;
	add.s64 	%rd135, %rd66, %rd85;
	shl.b64 	%rd16, %rd8, 2;
	mov.u32 	%r87, _ZN3cub18CUB_300001_SM_10006detail9transform4smemE;
	add.s32 	%r88, %r1, %r87;
	shl.b32 	%r89, %r81, 2;
	add.s32 	%r163, %r88, %r89;
	mul.lo.s32 	%r90, %r8, %r7;
	mul.lo.s32 	%r91, %r90, %r6;
	shl.b32 	%r11, %r91, 2;
	add.s64 	%rd86, %rd14, 1;
	and.b64  	%rd87, %rd86, 3;
	neg.s64 	%rd134, %rd87;
	mov.u64 	%rd137, %rd144;
$L__BB6_11:
	.pragma "nounroll";
	// begin inline asm
	cp.async.ca.shared.global [%r163], [%rd135], 4, 4;
	// end inline asm
	add.s64 	%rd137, %rd137, %rd8;
	add.s64 	%rd135, %rd135, %rd16;
	add.s32 	%r163, %r163, %r11;
	add.s64 	%rd134, %rd134, 1;
	setp.ne.s64 	%p8, %rd134, 0;
	@%p8 bra 	$L__BB6_11;
$L__BB6_12:
	setp.lt.u64 	%p9, %rd14, 3;
	@%p9 bra 	$L__BB6_15;
	shl.b64 	%rd25, %rd8, 2;
	shl.b64 	%rd89, %rd4, 2;
	shl.b64 	%rd90, %rd137, 2;
	add.s64 	%rd26, %rd89, %rd90;
	shl.b64 	%rd27, %rd8, 4;
	shl.b64 	%rd91, %rd8, 3;
	add.s64 	%rd28, %rd26, %rd91;
	add.s64 	%rd92, %rd137, %rd4;
	shl.b64 	%rd93, %rd92, 2;
	mad.lo.s64 	%rd29, %rd8, 12, %rd93;
	mov.u32 	%r93, _ZN3cub18CUB_300001_SM_10006detail9transform4smemE;
	add.s32 	%r94, %r1, %r93;
	mul.lo.s32 	%r95, %r8, %r7;
	mul.lo.s32 	%r96, %r95, %r6;
	shl.b32 	%r97, %r96, 2;
	cvt.u32.u64 	%r98, %rd137;
	shl.b32 	%r99, %r98, 2;
	add.s32 	%r164, %r94, %r99;
	add.s32 	%r167, %r164, %r97;
	shl.b32 	%r15, %r96, 4;
	shl.b32 	%r100, %r96, 3;
	add.s32 	%r166, %r164, %r100;
	mad.lo.s32 	%r165, %r96, 12, %r164;
	cvt.s64.s32 	%rd94, %r1;
	add.s64 	%rd138, %rd66, %rd94;
$L__BB6_14:
	add.s64 	%rd95, %rd138, %rd26;
	// begin inline asm
	cp.async.ca.shared.global [%r164], [%rd95], 4, 4;
	// end inline asm
	add.s64 	%rd99, %rd26, %rd25;
	add.s64 	%rd96, %rd138, %rd99;
	// begin inline asm
	cp.async.ca.shared.global [%r167], [%rd96], 4, 4;
	// end inline asm
	add.s64 	%rd97, %rd138, %rd28;
	// begin inline asm
	cp.async.ca.shared.global [%r166], [%rd97], 4, 4;
	// end inline asm
	add.s64 	%rd98, %rd138, %rd29;
	// begin inline asm
	cp.async.ca.shared.global [%r165], [%rd98], 4, 4;
	// end inline asm
	add.s64 	%rd137, %rd137, %rd25;
	add.s64 	%rd138, %rd138, %rd27;
	add.s32 	%r167, %r167, %r15;
	add.s32 	%r166, %r166, %r15;
	add.s32 	%r165, %r165, %r15;
	add.s32 	%r164, %r164, %r15;
	setp.lt.u64 	%p10, %rd137, %rd6;
	@%p10 bra 	$L__BB6_14;
$L__BB6_15:
	setp.le.u64 	%p11, %rd6, %rd144;
	// begin inline asm
	cp.async.commit_group;
	// end inline asm
	cvt.s64.s32 	%rd35, %r2;
	@%p11 bra 	$L__BB6_25;
	cvt.u32.u64 	%r105, %rd144;
	cvt.u64.u32 	%rd36, %r9;
	add.s32 	%r106, %r105, %r9;
	cvt.u64.u32 	%rd100, %r106;
	max.u64 	%rd101, %rd6, %rd100;
	setp.gt.u64 	%p12, %rd6, %rd100;
	selp.u64 	%rd37, 1, 0, %p12;
	add.s64 	%rd102, %rd37, %rd100;
	sub.s64 	%rd38, %rd101, %rd102;
	and.b64  	%rd103, %rd38, -4294967296;
	setp.ne.s64 	%p13, %rd103, 0;
	@%p13 bra 	$L__BB6_18;
	cvt.u32.u64 	%r107, %rd36;
	cvt.u32.u64 	%r108, %rd38;
	div.u32 	%r109, %r108, %r107;
	cvt.u64.u32 	%rd140, %r109;
	bra.uni 	$L__BB6_19;
$L__BB6_18:
	div.u64 	%rd140, %rd38, %rd36;
$L__BB6_19:
	add.s64 	%rd42, %rd140, %rd37;
	and.b64  	%rd104, %rd42, 3;
	setp.eq.s64 	%p14, %rd104, 3;
	@%p14 bra 	$L__BB6_22;
	shl.b64 	%rd105, %rd4, 2;
	shl.b64 	%rd106, %rd144, 2;
	add.s64 	%rd107, %rd105, %rd106;
	add.s64 	%rd108, %rd107, %rd35;
	add.s64 	%rd142, %rd68, %rd108;
	shl.b64 	%rd44, %rd36, 2;
	mov.u32 	%r111, _ZN3cub18CUB_300001_SM_10006detail9transform4smemE;
	add.s32 	%r112, %r2, %r111;
	add.s32 	%r113, %r112, %r5;
	shl.b32 	%r114, %r105, 2;
	add.s32 	%r168, %r113, %r114;
	mul.lo.s32 	%r115, %r8, %r7;
	mul.lo.s32 	%r116, %r115, %r6;
	shl.b32 	%r28, %r116, 2;
	add.s64 	%rd109, %rd42, 1;
	and.b64  	%rd110, %rd109, 3;
	neg.s64 	%rd141, %rd110;
$L__BB6_21:
	.pragma "nounroll";
	add.s32 	%r117, %r168, 128;
	// begin inline asm
	cp.async.ca.shared.global [%r117], [%rd142], 4, 4;
	// end inline asm
	add.s64 	%rd144, %rd144, %rd36;
	add.s64 	%rd142, %rd142, %rd44;
	add.s32 	%r168, %r168, %r28;
	add.s64 	%rd141, %rd141, 1;
	setp.ne.s64 	%p15, %rd141, 0;
	@%p15 bra 	$L__BB6_21;
$L__BB6_22:
	setp.lt.u64 	%p16, %rd42, 3;
	@%p16 bra 	$L__BB6_25;
	shl.b64 	%rd53, %rd36, 2;
	shl.b64 	%rd112, %rd4, 2;
	shl.b64 	%rd113, %rd144, 2;
	add.s64 	%rd54, %rd112, %rd113;
	add.s64 	%rd55, %rd54, %rd53;
	shl.b64 	%rd56, %rd36, 4;
	shl.b64 	%rd114, %rd36, 3;
	add.s64 	%rd57, %rd54, %rd114;
	add.s64 	%rd115, %rd144, %rd4;
	shl.b64 	%rd116, %rd115, 2;
	mad.lo.s64 	%rd58, %rd36, 12, %rd116;
	mov.u32 	%r118, _ZN3cub18CUB_300001_SM_10006detail9transform4smemE;
	add.s32 	%r119, %r2, %r118;
	mul.lo.s32 	%r120, %r8, %r7;
	mul.lo.s32 	%r121, %r120, %r6;
	shl.b32 	%r122, %r121, 2;
	cvt.u32.u64 	%r123, %rd144;
	shl.b32 	%r124, %r123, 2;
	add.s32 	%r125, %r119, %r5;
	add.s32 	%r169, %r125, %r124;
	add.s32 	%r172, %r169, %r122;
	shl.b32 	%r32, %r121, 4;
	shl.b32 	%r126, %r121, 3;
	add.s32 	%r171, %r169, %r126;
	mad.lo.s32 	%r170, %r121, 12, %r169;
	add.s64 	%rd145, %rd68, %rd35;
$L__BB6_24:
	add.s64 	%rd117, %rd145, %rd54;
	add.s32 	%r127, %r169, 128;
	// begin inline asm
	cp.async.ca.shared.global [%r127], [%rd117], 4, 4;
	// end inline asm
	add.s64 	%rd118, %rd145, %rd55;
	add.s32 	%r128, %r172, 128;
	// begin inline asm
	cp.async.ca.shared.global [%r128], [%rd118], 4, 4;
	// end inline asm
	add.s64 	%rd119, %rd145, %rd57;
	add.s32 	%r129, %r171, 128;
	// begin inline asm
	cp.async.ca.shared.global [%r129], [%rd119], 4, 4;
	// end inline asm
	add.s64 	%rd120, %rd145, %rd58;
	add.s32 	%r130, %r170, 128;
	// begin inline asm
	cp.async.ca.shared.global [%r130], [%rd120], 4, 4;
	// end inline asm
	add.s64 	%rd144, %rd144, %rd53;
	add.s64 	%rd145, %rd145, %rd56;
	add.s32 	%r172, %r172, %r32;
	add.s32 	%r171, %r171, %r32;
	add.s32 	%r170, %r170, %r32;
	add.s32 	%r169, %r169, %r32;
	setp.lt.u64 	%p17, %rd144, %rd6;
	@%p17 bra 	$L__BB6_24;
$L__BB6_25:
	// begin inline asm
	cp.async.commit_group;
	// end inline asm
	// begin inline asm
	cp.async.wait_group 0;
	// end inline asm
	barrier.sync 	0;
$L__BB6_26:
	setp.eq.s32 	%p22, %r3, %r4;
	@%p22 bra 	$L__BB6_32;
	setp.lt.s32 	%p23, %r68, 1;
	@%p23 bra 	$L__BB6_35;
	mov.u32 	%r177, %tid.x;
	neg.s32 	%r180, %r68;
	add.s32 	%r151, %r2, %r5;
	shl.b32 	%r152, %r177, 2;
	add.s32 	%r153, %r151, %r152;
	mov.u32 	%r154, _ZN3cub18CUB_300001_SM_10006detail9transform4smemE;
	add.s32 	%r155, %r153, %r154;
	add.s32 	%r179, %r155, 128;
	add.s32 	%r156, %r1, %r152;
	add.s32 	%r178, %r154, %r156;
	shl.b64 	%rd127, %rd4, 2;
	add.s64 	%rd64, %rd1, %rd127;
$L__BB6_29:
	.pragma "nounroll";
	setp.ge.s32 	%p24, %r177, %r4;
	@%p24 bra 	$L__BB6_31;
	ld.shared.f32 	%f1, [%r178];
	ld.shared.f32 	%f2, [%r179];
	add.f32 	%f3, %f1, %f2;
	mul.wide.s32 	%rd128, %r177, 4;
	add.s64 	%rd129, %rd64, %rd128;
	st.global.f32 	[%rd129], %f3;
$L__BB6_31:
	add.s32 	%r180, %r180, 1;
	setp.ne.s32 	%p25, %r180, 0;
	add.s32 	%r179, %r179, 512;
	add.s32 	%r178, %r178, 512;
	add.s32 	%r177, %r177, 128;
	@%p25 bra 	$L__BB6_29;
	bra.uni 	$L__BB6_35;
$L__BB6_32:
	setp.lt.s32 	%p26, %r68, 1;
	@%p26 bra 	$L__BB6_35;
	mov.u32 	%r173, %tid.x;
	neg.s32 	%r176, %r68;
	add.s32 	%r157, %r2, %r5;
	shl.b32 	%r158, %r173, 2;
	add.s32 	%r159, %r157, %r158;
	mov.u32 	%r160, _ZN3cub18CUB_300001_SM_10006detail9transform4smemE;
	add.s32 	%r161, %r159, %r160;
	add.s32 	%r175, %r161, 128;
	add.s32 	%r162, %r1, %r158;
	add.s32 	%r174, %r160, %r162;
	shl.b64 	%rd130, %rd4, 2;
	add.s64 	%rd65, %rd1, %rd130;
$L__BB6_34:
	.pragma "nounroll";
	mul.wide.s32 	%rd131, %r173, 4;
	add.s64 	%rd132, %rd65, %rd131;
	ld.shared.f32 	%f4, [%r174];
	ld.shared.f32 	%f5, [%r175];
	add.f32 	%f6, %f4, %f5;
	st.global.f32 	[%rd132], %f6;
	add.s32 	%r176, %r176, 1;
	setp.eq.s32 	%p27, %r176, 0;
	add.s32 	%r175, %r175, 512;
	add.s32 	%r174, %r174, 512;
	add.s32 	%r173, %r173, 128;
	@%p27 bra 	$L__BB6_35;
	bra.uni 	$L__BB6_34;
$L__BB6_35:
	ret;

}
	// .globl	_ZN3cub18CUB_300001_SM_10006detail9transform16transform_kernelINS2_10policy_hubILb1EN4cuda3std3__45tupleIJN6thrust24THRUST_300001_SM_1000_NS6detail15normal_iteratorINSA_10device_ptrIfEEEESF_EEEE10policy1000Ei13saxpy_functorSF_JPfSK_EEEvT0_iT1_T2_DpNS2_10kernel_argIT3_EE
.visible .entry _ZN3cub18CUB_300001_SM_10006detail9transform16transform_kernelINS2_10policy_hubILb1EN4cuda3std3__45tupleIJN6thrust24THRUST_300001_SM_1000_NS6detail15normal_iteratorINSA_10device_ptrIfEEEESF_EEEE10policy1000Ei13saxpy_functorSF_JPfSK_EEEvT0_iT1_T2_DpNS2_10kernel_argIT3_EE(
	.param .u32 _ZN3cub18CUB_300001_SM_10006detail9transform16transform_kernelINS2_10policy_hubILb1EN4cuda3std3__45tupleIJN6thrust24THRUST_300001_SM_1000_NS6detail15normal_iteratorINSA_10device_ptrIfEEEESF_EEEE10policy1000Ei13saxpy_functorSF_JPfSK_EEEvT0_iT1_T2_DpNS2_10kernel_argIT3_EE_param_0,
	.param .u32 _ZN3cub18CUB_300001_SM_10006detail9transform16transform_kernelINS2_10policy_hubILb1EN4cuda3std3__45tupleIJN6thrust24THRUST_300001_SM_1000_NS6detail15normal_iteratorINSA_10device_ptrIfEEEESF_EEEE10policy1000Ei13saxpy_functorSF_JPfSK_EEEvT0_iT1_T2_DpNS2_10kernel_argIT3_EE_param_1,
	.param .align 4 .b8 _ZN3cub18CUB_300001_SM_10006detail9transform16transform_kernelINS2_10policy_hubILb1EN4cuda3std3__45tupleIJN6thrust24THRUST_300001_SM_1000_NS6detail15normal_iteratorINSA_10device_ptrIfEEEESF_EEEE10policy1000Ei13saxpy_functorSF_JPfSK_EEEvT0_iT1_T2_DpNS2_10kernel_argIT3_EE_param_2[4],
	.param .align 8 .b8 _ZN3cub18CUB_300001_SM_10006detail9transform16transform_kernelINS2_10policy_hubILb1EN4cuda3std3__45tupleIJN6thrust24THRUST_300001_SM_1000_NS6detail15normal_iteratorINSA_10device_ptrIfEEEESF_EEEE10policy1000Ei13saxpy_functorSF_JPfSK_EEEvT0_iT1_T2_DpNS2_10kernel_argIT3_EE_param_3[8],
	.param .align 8 .b8 _ZN3cub18CUB_300001_SM_10006detail9transform16transform_kernelINS2_10policy_hubILb1EN4cuda3std3__45tupleIJN6thrust24THRUST_300001_SM_1000_NS6detail15normal_iteratorINSA_10device_ptrIfEEEESF_EEEE10policy1000Ei13saxpy_functorSF_JPfSK_EEEvT0_iT1_T2_DpNS2_10kernel_argIT3_EE_param_4[16],
	.param .align 8 .b8 _ZN3cub18CUB_300001_SM_10006detail9transform16transform_kernelINS2_10policy_hubILb1EN4cuda3std3__45tupleIJN6thrust24THRUST_300001_SM_1000_NS6detail15normal_iteratorINSA_10device_ptrIfEEEESF_EEEE10policy1000Ei13saxpy_functorSF_JPfSK_EEEvT0_iT1_T2_DpNS2_10kernel_argIT3_EE_param_5[16]
)
.maxntid 128
{
	.reg .pred 	%p<38>;
	.reg .b32 	%r<81>;
	.reg .b32 	%f<93>;
	.reg .b64 	%rd<97>;

	ld.param.f32 	%f2, [_ZN3cub18CUB_300001_SM_10006detail9transform16transform_kernelINS2_10policy_hubILb1EN4cuda3std3__45tupleIJN6thrust24THRUST_300001_SM_1000_NS6detail15normal_iteratorINSA_10device_ptrIfEEEESF_EEEE10policy1000Ei13saxpy_functorSF_JPfSK_EEEvT0_iT1_T2_DpNS2_10kernel_argIT3_EE_param_2];
	ld.param.u32 	%r45, [_ZN3cub18CUB_300001_SM_10006detail9transform16transform_kernelINS2_10policy_hubILb1EN4cuda3std3__45tupleIJN6thrust24THRUST_300001_SM_1000_NS6detail15normal_iteratorINSA_10device_ptrIfEEEESF_EEEE10policy1000Ei13saxpy_functorSF_JPfSK_EEEvT0_iT1_T2_DpNS2_10kernel_argIT3_EE_param_0];
	ld.param.u64 	%rd27, [_ZN3cub18CUB_300001_SM_10006detail9transform16transform_kernelINS2_10policy_hubILb1EN4cuda3std3__45tupleIJN6thrust24THRUST_300001_SM_1000_NS6detail15normal_iteratorINSA_10device_ptrIfEEEESF_EEEE10policy1000Ei13saxpy_functorSF_JPfSK_EEEvT0_iT1_T2_DpNS2_10kernel_argIT3_EE_param_5];
	ld.param.u64 	%rd25, [_ZN3cub18CUB_300001_SM_10006detail9transform16transform_kernelINS2_10policy_hubILb1EN4cuda3std3__45tupleIJN6thrust24THRUST_300001_SM_1000_NS6detail15normal_iteratorINSA_10device_ptrIfEEEESF_EEEE10policy1000Ei13saxpy_functorSF_JPfSK_EEEvT0_iT1_T2_DpNS2_10kernel_argIT3_EE_param_4];
	ld.param.u64 	%rd29, [_ZN3cub18CUB_300001_SM_10006detail9transform16transform_kernelINS2_10policy_hubILb1EN4cuda3std3__45tupleIJN6thrust24THRUST_300001_SM_1000_NS6detail15normal_iteratorINSA_10device_ptrIfEEEESF_EEEE10policy1000Ei13saxpy_functorSF_JPfSK_EEEvT0_iT1_T2_DpNS2_10kernel_argIT3_EE_param_3];
	ld.param.u32 	%r44, [_ZN3cub18CUB_300001_SM_10006detail9transform16transform_kernelINS2_10policy_hubILb1EN4cuda3std3__45tupleIJN6thrust24THRUST_300001_SM_1000_NS6detail15normal_iteratorINSA_10device_ptrIfEEEESF_EEEE10policy1000Ei13saxpy_functorSF_JPfSK_EEEvT0_iT1_T2_DpNS2_10kernel_argIT3_EE_param_1];
	cvta.to.global.u64 	%rd1, %rd29;
	cvta.to.global.u64 	%rd2, %rd25;
	cvta.to.global.u64 	%rd3, %rd27;
	shl.b32 	%r1, %r44, 7;
	mov.u32 	%r46, %ctaid.x;
	mul.lo.s32 	%r2, %r1, %r46;
	sub.s32 	%r3, %r45, %r2;
	min.s32 	%r4, %r1, %r3;
	shl.b32 	%r5, %r4, 2;
	mov.u32 	%r6, %tid.x;
	shl.b32 	%r71, %r6, 7;
	setp.ge.s32 	%p1, %r71, %r5;
	@%p1 bra 	$L__BB7_5;
	mul.wide.u32 	%rd4, %r6, 128;
	add.s64 	%rd30, %rd2, %rd4;
	mul.wide.s32 	%rd5, %r2, 4;
	add.s64 	%rd94, %rd30, %rd5;
	mov.u32 	%r70, %r71;
$L__BB7_2:
	.pragma "nounroll";
	// begin inline asm
	prefetch.global.L2 [%rd94];
	// end inline asm
	add.s32 	%r70, %r70, 16384;
	add.s64 	%rd94, %rd94, 16384;
	setp.lt.s32 	%p2, %r70, %r5;
	@%p2 bra 	$L__BB7_2;
	add.s64 	%rd32, %rd3, %rd4;
	add.s64 	%rd95, %rd32, %rd5;
$L__BB7_4:
	.pragma "nounroll";
	// begin inline asm
	prefetch.global.L2 [%rd95];
	// end inline asm
	add.s32 	%r71, %r71, 16384;
	add.s64 	%rd95, %rd95, 16384;
	setp.lt.s32 	%p3, %r71, %r5;
	@%p3 bra 	$L__BB7_4;
$L__BB7_5:
	mul.wide.s32 	%rd96, %r2, 4;
	add.s64 	%rd12, %rd2, %rd96;
	add.s64 	%rd13, %rd3, %rd96;
	add.s64 	%rd14, %rd1, %rd96;
	setp.gt.s32 	%p4, %r1, %r3;
	@%p4 bra 	$L__BB7_18;
	setp.lt.s32 	%p5, %r44, 1;
	@%p5 bra 	$L__BB7_59;
	setp.lt.u32 	%p6, %r44, 8;
	mov.b32 	%r79, 0;
	@%p6 bra 	$L__BB7_10;
	and.b32  	%r48, %r44, 2147483640;
	neg.s32 	%r73, %r48;
	mul.wide.u32 	%rd35, %r6, 4;
	add.s64 	%rd15, %rd1, %rd35;
	add.s64 	%rd36, %rd96, 1536;
	add.s64 	%rd17, %rd2, %rd36;
	add.s32 	%r72, %r6, 128;
	add.s64 	%rd18, %rd3, %rd36;
	add.s64 	%rd19, %rd1, %rd36;
$L__BB7_9:
	.pragma "nounroll";
	and.b32  	%r79, %r44, 2147483640;
	mul.wide.s32 	%rd37, %r72, 4;
	add.s64 	%rd38, %rd17, %rd37;
	add.s64 	%rd39, %rd18, %rd37;
	add.s64 	%rd40, %rd19, %rd37;
	cvta.to.global.u64 	%rd41, %rd25;
	mul.wide.u32 	%rd42, %r6, 4;
	add.s64 	%rd43, %rd41, %rd42;
	add.s64 	%rd44, %rd43, %rd96;
	cvta.to.global.u64 	%rd45, %rd27;
	add.s64 	%rd46, %rd45, %rd42;
	add.s64 	%rd47, %rd46, %rd96;
	ld.global.f32 	%f3, [%rd44];
	ld.global.f32 	%f4, [%rd47];
	fma.rn.f32 	%f5, %f2, %f3, %f4;
	add.s64 	%rd48, %rd15, %rd96;
	st.global.f32 	[%rd48], %f5;
	ld.global.f32 	%f6, [%rd38+-1536];
	ld.global.f32 	%f7, [%rd39+-1536];
	fma.rn.f32 	%f8, %f2, %f6, %f7;
	st.global.f32 	[%rd40+-1536], %f8;
	ld.global.f32 	%f9, [%rd38+-1024];
	ld.global.f32 	%f10, [%rd39+-1024];
	fma.rn.f32 	%f11, %f2, %f9, %f10;
	st.global.f32 	[%rd40+-1024], %f11;
	ld.global.f32 	%f12, [%rd38+-512];
	ld.global.f32 	%f13, [%rd39+-512];
	fma.rn.f32 	%f14, %f2, %f12, %f13;
	st.global.f32 	[%rd40+-512], %f14;
	ld.global.f32 	%f15, [%rd38];
	ld.global.f32 	%f16, [%rd39];
	fma.rn.f32 	%f17, %f2, %f15, %f16;
	st.global.f32 	[%rd40], %f17;
	ld.global.f32 	%f18, [%rd38+512];
	ld.global.f32 	%f19, [%rd39+512];
	fma.rn.f32 	%f20, %f2, %f18, %f19;
	st.global.f32 	[%rd40+512], %f20;
	ld.global.f32 	%f21, [%rd38+1024];
	ld.global.f32 	%f22, [%rd39+1024];
	fma.rn.f32 	%f23, %f2, %f21, %f22;
	st.global.f32 	[%rd40+1024], %f23;
	ld.global.f32 	%f24, [%rd38+1536];
	ld.global.f32 	%f25, [%rd39+1536];
	fma.rn.f32 	%f26, %f2, %f24, %f25;
	st.global.f32 	[%rd40+1536], %f26;
	add.s32 	%r73, %r73, 8;
	add.s64 	%rd96, %rd96, 4096;
	add.s32 	%r72, %r72, 1024;
	setp.eq.s32 	%p7, %r73, 0;
	@%p7 bra 	$L__BB7_10;
	bra.uni 	$L__BB7_9;
$L__BB7_10:
	and.b32  	%r38, %r44, 7;
	setp.eq.s32 	%p8, %r38, 0;
	@%p8 bra 	$L__BB7_59;
	and.b32  	%r39, %r44, 3;
	setp.lt.u32 	%p9, %r38, 4;
	@%p9 bra 	$L__BB7_13;
	shl.b32 	%r49, %r79, 7;
	add.s32 	%r50, %r49, %r6;
	mul.wide.s32 	%rd49, %r50, 4;
	add.s64 	%rd50, %rd12, %rd49;
	add.s64 	%rd51, %rd13, %rd49;
	ld.global.f32 	%f27, [%rd50];
	ld.global.f32 	%f28, [%rd51];
	fma.rn.f32 	%f29, %f2, %f27, %f28;
	add.s64 	%rd52, %rd14, %rd49;
	st.global.f32 	[%rd52], %f29;
	ld.global.f32 	%f30, [%rd50+512];
	ld.global.f32 	%f31, [%rd51+512];
	fma.rn.f32 	%f32, %f2, %f30, %f31;
	st.global.f32 	[%rd52+512], %f32;
	ld.global.f32 	%f33, [%rd50+1024];
	ld.global.f32 	%f34, [%rd51+1024];
	fma.rn.f32 	%f35, %f2, %f33, %f34;
	st.global.f32 	[%rd52+1024], %f35;
	ld.global.f32 	%f36, [%rd50+1536];
	ld.global.f32 	%f37, [%rd51+1536];
	fma.rn.f32 	%f38, %f2, %f36, %f37;
	st.global.f32 	[%rd52+1536], %f38;
	add.s32 	%r79, %r79, 4;
$L__BB7_13:
	setp.eq.s32 	%p10, %r39, 0;
	@%p10 bra 	$L__BB7_59;
	setp.eq.s32 	%p11, %r39, 1;
	@%p11 bra 	$L__BB7_16;
	shl.b32 	%r51, %r79, 7;
	add.s32 	%r52, %r51, %r6;
	mul.wide.s32 	%rd53, %r52, 4;
	add.s64 	%rd54, %rd12, %rd53;
	add.s64 	%rd55, %rd13, %rd53;
	ld.global.f32 	%f39, [%rd54];
	ld.global.f32 	%f40, [%rd55];
	fma.rn.f32 	%f41, %f2, %f39, %f40;
	add.s64 	%rd56, %rd14, %rd53;
	st.global.f32 	[%rd56], %f41;
	ld.global.f32 	%f42, [%rd54+512];
	ld.global.f32 	%f43, [%rd55+512];
	fma.rn.f32 	%f44, %f2, %f42, %f43;
	st.global.f32 	[%rd56+512], %f44;
	add.s32 	%r79, %r79, 2;
$L__BB7_16:
	and.b32  	%r53, %r44, 1;
	setp.eq.b32 	%p12, %r53, 1;
	not.pred 	%p13, %p12;
	@%p13 bra 	$L__BB7_59;
	shl.b32 	%r54, %r79, 7;
	add.s32 	%r55, %r54, %r6;
	mul.wide.s32 	%rd57, %r55, 4;
	add.s64 	%rd58, %rd12, %rd57;
	add.s64 	%rd59, %rd13, %rd57;
	ld.global.f32 	%f45, [%rd58];
	ld.global.f32 	%f46, [%rd59];
	fma.rn.f32 	%f47, %f2, %f45, %f46;
	add.s64 	%rd60, %rd14, %rd57;
	st.global.f32 	[%rd60], %f47;
	bra.uni 	$L__BB7_59;
$L__BB7_18:
	setp.lt.s32 	%p14, %r44, 1;
	@%p14 bra 	$L__BB7_59;
	and.b32  	%r14, %r44, 7;
	setp.lt.u32 	%p15, %r44, 8;
	mov.b32 	%r75, 0;
	@%p15 bra 	$L__BB7_38;
	and.b32  	%r75, %r44, 2147483640;
	mov.b32 	%r74, 0;
$L__BB7_21:
	.pragma "nounroll";
	shl.b32 	%r58, %r74, 7;
	add.s32 	%r22, %r58, %r6;
	setp.ge.s32 	%p16, %r22, %r4;
	@%p16 bra 	$L__BB7_23;
	mul.wide.u32 	%rd61, %r22, 4;
	add.s64 	%rd62, %rd12, %rd61;
	add.s64 	%rd63, %rd13, %rd61;
	ld.global.f32 	%f48, [%rd62];
	ld.global.f32 	%f49, [%rd63];
	fma.rn.f32 	%f50, %f2, %f48, %f49;
	add.s64 	%rd64, %rd14, %rd61;
	st.global.f32 	[%rd64], %f50;
$L__BB7_23:
	add.s32 	%r59, %r22, 128;
	setp.ge.s32 	%p17, %r59, %r4;
	mul.wide.s32 	%rd65, %r59, 4;
	add.s64 	%rd22, %rd12, %rd65;
	add.s64 	%rd23, %rd13, %rd65;
	add.s64 	%rd24, %rd14, %rd65;
	@%p17 bra 	$L__BB7_25;
	ld.global.f32 	%f51, [%rd22];
	ld.global.f32 	%f52, [%rd23];
	fma.rn.f32 	%f53, %f2, %f51, %f52;
	st.global.f32 	[%rd24], %f53;
$L__BB7_25:
	add.s32 	%r60, %r22, 256;
	setp.ge.s32 	%p18, %r60, %r4;
	@%p18 bra 	$L__BB7_27;
	ld.global.f32 	%f54, [%rd22+512];
	ld.global.f32 	%f55, [%rd23+512];
	fma.rn.f32 	%f56, %f2, %f54, %f55;
	st.global.f32 	[%rd24+512], %f56;
$L__BB7_27:
	add.s32 	%r61, %r22, 384;
	setp.ge.s32 	%p19, %r61, %r4;
	@%p19 bra 	$L__BB7_29;
	ld.global.f32 	%f57, [%rd22+1024];
	ld.global.f32 	%f58, [%rd23+1024];
	fma.rn.f32 	%f59, %f2, %f57, %f58;
	st.global.f32 	[%rd24+1024], %f59;
$L__BB7_29:
	add.s32 	%r62, %r22, 512;
	setp.ge.s32 	%p20, %r62, %r4;
	@%p20 bra 	$L__BB7_31;
	ld.global.f32 	%f60, [%rd22+1536];
	ld.global.f32 	%f61, [%rd23+1536];
	fma.rn.f32 	%f62, %f2, %f60, %f61;
	st.global.f32 	[%rd24+1536], %f62;
$L__BB7_31:
	add.s32 	%r63, %r22, 640;
	setp.ge.s32 	%p21, %r63, %r4;
	@%p21 bra 	$L__BB7_33;
	ld.global.f32 	%f63, [%rd22+2048];
	ld.global.f32 	%f64, [%rd23+2048];
	fma.rn.f32 	%f65, %f2, %f63, %f64;
	st.global.f32 	[%rd24+2048], %f65;
$L__BB7_33:
	add.s32 	%r64, %r22, 768;
	setp.ge.s32 	%p22, %r64, %r4;
	@%p22 bra 	$L__BB7_35;
	ld.global.f32 	%f66, [%rd22+2560];
	ld.global.f32 	%f67, [%rd23+2560];
	fma.rn.f32 	%f68, %f2, %f66, %f67;
	st.global.f32 	[%rd24+2560], %f68;
$L__BB7_35:
	add.s32 	%r65, %r22, 896;
	setp.ge.s32 	%p23, %r65, %r4;
	@%p23 bra 	$L__BB7_37;
	ld.global.f32 	%f69, [%rd22+3072];
	ld.global.f32 	%f70, [%rd23+3072];
	fma.rn.f32 	%f71, %f2, %f69, %f70;
	st.global.f32 	[%rd24+3072], %f71;
$L__BB7_37:
	add.s32 	%r74, %r74, 8;
	setp.ne.s32 	%p24, %r74, %r75;
	@%p24 bra 	$L__BB7_21;
$L__BB7_38:
	setp.eq.s32 	%p25, %r14, 0;
	@%p25 bra 	$L__BB7_59;
	and.b32  	%r25, %r44, 3;
	setp.lt.u32 	%p26, %r14, 4;
	@%p26 bra 	$L__BB7_49;
	shl.b32 	%r66, %r75, 7;
	add.s32 	%r26, %r66, %r6;
	setp.ge.s32 	%p27, %r26, %r4;
	@%p27 bra 	$L__BB7_42;
	mul.wide.s32 	%rd66, %r26, 4;
	add.s64 	%rd67, %rd12, %rd66;
	add.s64 	%rd68, %rd13, %rd66;
	ld.global.f32 	%f72, [%rd67];
	ld.global.f32 	%f73, [%rd68];
	fma.rn.f32 	%f74, %f2, %f72, %f73;
	add.s64 	%rd69, %rd14, %rd66;
	st.global.f32 	[%rd69], %f74;
$L__BB7_42:
	add.s32 	%r27, %r26, 128;
	setp.ge.s32 	%p28, %r27, %r4;
	@%p28 bra 	$L__BB7_44;
	mul.wide.s32 	%rd70, %r27, 4;
	add.s64 	%rd71, %rd12, %rd70;
	add.s64 	%rd72, %rd13, %rd70;
	ld.global.f32 	%f75, [%rd71];
	ld.global.f32 	%f76, [%rd72];
	fma.rn.f32 	%f77, %f2, %f75, %f76;
	add.s64 	%rd73, %rd14, %rd70;
	st.global.f32 	[%rd73], %f77;
$L__BB7_44:
	add.s32 	%r28, %r26, 256;
	setp.ge.s32 	%p29, %r28, %r4;
	@%p29 bra 	$L__BB7_46;
	mul.wide.s32 	%rd74, %r28, 4;
	add.s64 	%rd75, %rd12, %rd74;
	add.s64 	%rd76, %rd13, %rd74;
	ld.global.f32 	%f78, [%rd75];
	ld.global.f32 	%f79, [%rd76];
	fma.rn.f32 	%f80, %f2, %f78, %f79;
	add.s64 	%rd77, %rd14, %rd74;
	st.global.f32 	[%rd77], %f80;
$L__BB7_46:
	add.s32 	%r29, %r26, 384;
	setp.ge.s32 	%p30, %r29, %r4;
	@%p30 bra 	$L__BB7_48;
	mul.wide.s32 	%rd78, %r29, 4;
	add.s64 	%rd79, %rd12, %rd78;
	add.s64 	%rd80, %rd13, %rd78;
	ld.global.f32 	%f81, [%rd79];
	ld.global.f32 	%f82, [%rd80];
	fma.rn.f32 	%f83, %f2, %f81, %f82;
	add.s64 	%rd81, %rd14, %rd78;
	st.global.f32 	[%rd81], %f83;
$L__BB7_48:
	add.s32 	%r75, %r75, 4;
$L__BB7_49:
	setp.eq.s32 	%p31, %r25, 0;
	@%p31 bra 	$L__BB7_59;
	setp.eq.s32 	%p32, %r25, 1;
	@%p32 bra 	$L__BB7_56;
	shl.b32 	%r67, %r75, 7;
	add.s32 	%r32, %r67, %r6;
	setp.ge.s32 	%p33, %r32, %r4;
	@%p33 bra 	$L__BB7_53;
	mul.wide.s32 	%rd82, %r32, 4;
	add.s64 	%rd83, %rd12, %rd82;
	add.s64 	%rd84, %rd13, %rd82;
	ld.global.f32 	%f84, [%rd83];
	ld.global.f32 	%f85, [%rd84];
	fma.rn.f32 	%f86, %f2, %f84, %f85;
	add.s64 	%rd85, %rd14, %rd82;
	st.global.f32 	[%rd85], %f86;
$L__BB7_53:
	add.s32 	%r33, %r32, 128;
	setp.ge.s32 	%p34, %r33, %r4;
	@%p34 bra 	$L__BB7_55;
	mul.wide.s32 	%rd86, %r33, 4;
	add.s64 	%rd87, %rd12, %rd86;
	add.s64 	%rd88, %rd13, %rd86;
	ld.global.f32 	%f87, [%rd87];
	ld.global.f32 	%f88, [%rd88];
	fma.rn.f32 	%f89, %f2, %f87, %f88;
	add.s64 	%rd89, %rd14, %rd86;
	st.global.f32 	[%rd89], %f89;
$L__BB7_55:
	add.s32 	%r75, %r75, 2;
$L__BB7_56:
	and.b32  	%r68, %r44, 1;
	setp.eq.b32 	%p35, %r68, 1;
	not.pred 	%p36, %p35;
	@%p36 bra 	$L__BB7_59;
	shl.b32 	%r69, %r75, 7;
	add.s32 	%r36, %r69, %r6;
	setp.ge.s32 	%p37, %r36, %r4;
	@%p37 bra 	$L__BB7_59;
	mul.wide.s32 	%rd90, %r36, 4;
	add.s64 	%rd91, %rd12, %rd90;
	add.s64 	%rd92, %rd13, %rd90;
	ld.global.f32 	%f90, [%rd91];
	ld.global.f32 	%f91, [%rd92];
	fma.rn.f32 	%f92, %f2, %f90, %f91;
	add.s64 	%rd93, %rd14, %rd90;
	st.global.f32 	[%rd93], %f92;
$L__BB7_59:
	ret;

}
	// .globl	_ZN3cub18CUB_300001_SM_10006detail9transform16transform_kernelINS2_10policy_hubILb1EN4cuda3std3__45tupleIJN6thrust24THRUST_300001_SM_1000_NS6detail15normal_iteratorINSA_10device_ptrIfEEEESF_EEEE10policy1000El13saxpy_functorSF_JPfSK_EEEvT0_iT1_T2_DpNS2_10kernel_argIT3_EE
.visible .entry _ZN3cub18CUB_300001_SM_10006detail9transform16transform_kernelINS2_10policy_hubILb1EN4cuda3std3__45tupleIJN6thrust24THRUST_300001_SM_1000_NS6detail15normal_iteratorINSA_10device_ptrIfEEEESF_EEEE10policy1000El13saxpy_functorSF_JPfSK_EEEvT0_iT1_T2_DpNS2_10kernel_argIT3_EE(
	.param .u64 _ZN3cub18CUB_300001_SM_10006detail9transform16transform_kernelINS2_10policy_hubILb1EN4cuda3std3__45tupleIJN6thrust24THRUST_300001_SM_1000_NS6detail15normal_iteratorINSA_10device_ptrIfEEEESF_EEEE10policy1000El13saxpy_functorSF_JPfSK_EEEvT0_iT1_T2_DpNS2_10kernel_argIT3_EE_param_0,
	.param .u32 _ZN3cub18CUB_300001_SM_10006detail9transform16transform_kernelINS2_10policy_hubILb1EN4cuda3std3__45tupleIJN6thrust24THRUST_300001_SM_1000_NS6detail15normal_iteratorINSA_10device_ptrIfEEEESF_EEEE10policy1000El13saxpy_functorSF_JPfSK_EEEvT0_iT1_T2_DpNS2_10kernel_argIT3_EE_param_1,
	.param .align 4 .b8 _ZN3cub18CUB_300001_SM_10006detail9transform16transform_kernelINS2_10policy_hubILb1EN4cuda3std3__45tupleIJN6thrust24THRUST_300001_SM_1000_NS6detail15normal_iteratorINSA_10device_ptrIfEEEESF_EEEE10policy1000El13saxpy_functorSF_JPfSK_EEEvT0_iT1_T2_DpNS2_10kernel_argIT3_EE_param_2[4],
	.param .align 8 .b8 _ZN3cub18CUB_300001_SM_10006detail9transform16transform_kernelINS2_10policy_hubILb1EN4cuda3std3__45tupleIJN6thrust24THRUST_300001_SM_1000_NS6detail15normal_iteratorINSA_10device_ptrIfEEEESF_EEEE10policy1000El13saxpy_functorSF_JPfSK_EEEvT0_iT1_T2_DpNS2_10kernel_argIT3_EE_param_3[8],
	.param .align 8 .b8 _ZN3cub18CUB_300001_SM_10006detail9transform16transform_kernelINS2_10policy_hubILb1EN4cuda3std3__45tupleIJN6thrust24THRUST_300001_SM_1000_NS6detail15normal_iteratorINSA_10device_ptrIfEEEESF_EEEE10policy1000El13saxpy_functorSF_JPfSK_EEEvT0_iT1_T2_DpNS2_10kernel_argIT3_EE_param_4[16],
	.param .align 8 .b8 _ZN3cub18CUB_300001_SM_10006detail9transform16transform_kernelINS2_10policy_hubILb1EN4cuda3std3__45tupleIJN6thrust24THRUST_300001_SM_1000_NS6detail15normal_iteratorINSA_10device_ptrIfEEEESF_EEEE10policy1000El13saxpy_functorSF_JPfSK_EEEvT0_iT1_T2_DpNS2_10kernel_argIT3_EE_param_5[16]
)
.maxntid 128
{
	.reg .pred 	%p<38>;
	.reg .b32 	%r<78>;
	.reg .b32 	%f<93>;
	.reg .b64 	%rd<103>;

	ld.param.f32 	%f2, [_ZN3cub18CUB_300001_SM_10006detail9transform16transform_kernelINS2_10policy_hubILb1EN4cuda3std3__45tupleIJN6thrust24THRUST_300001_SM_1000_NS6detail15normal_iteratorINSA_10device_ptrIfEEEESF_EEEE10policy1000El13saxpy_functorSF_JPfSK_EEEvT0_iT1_T2_DpNS2_10kernel_argIT3_EE_param_2];
	ld.param.u64 	%rd30, [_ZN3cub18CUB_300001_SM_10006detail9transform16transform_kernelINS2_10policy_hubILb1EN4cuda3std3__45tupleIJN6thrust24THRUST_300001_SM_1000_NS6detail15normal_iteratorINSA_10device_ptrIfEEEESF_EEEE10policy1000El13saxpy_functorSF_JPfSK_EEEvT0_iT1_T2_DpNS2_10kernel_argIT3_EE_param_0];
	ld.param.u64 	%rd28, [_ZN3cub18CUB_300001_SM_10006detail9transform16transform_kernelINS2_10policy_hubILb1EN4cuda3std3__45tupleIJN6thrust24THRUST_300001_SM_1000_NS6detail15normal_iteratorINSA_10device_ptrIfEEEESF_EEEE10policy1000El13saxpy_functorSF_JPfSK_EEEvT0_iT1_T2_DpNS2_10kernel_argIT3_EE_param_5];
	ld.param.u64 	%rd26, [_ZN3cub18CUB_300001_SM_10006detail9transform16transform_kernelINS2_10policy_hubILb1EN4cuda3std3__45tupleIJN6thrust24THRUST_300001_SM_1000_NS6detail15normal_iteratorINSA_10device_ptrIfEEEESF_EEEE10policy1000El13saxpy_functorSF_JPfSK_EEEvT0_iT1_T2_DpNS2_10kernel_argIT3_EE_param_4];
	ld.param.u64 	%rd31, [_ZN3cub18CUB_300001_SM_10006detail9transform16transform_kernelINS2_10policy_hubILb1EN4cuda3std3__45tupleIJN6thrust24THRUST_300001_SM_1000_NS6detail15normal_iteratorINSA_10device_ptrIfEEEESF_EEEE10policy1000El13saxpy_functorSF_JPfSK_EEEvT0_iT1_T2_DpNS2_10kernel_argIT3_EE_param_3];
	ld.param.u32 	%r42, [_ZN3cub18CUB_300001_SM_10006detail9transform16transform_kernelINS2_10policy_hubILb1EN4cuda3std3__45tupleIJN6thrust24THRUST_300001_SM_1000_NS6detail15normal_iteratorINSA_10device_ptrIfEEEESF_EEEE10policy1000El13saxpy_functorSF_JPfSK_EEEvT0_iT1_T2_DpNS2_10kernel_argIT3_EE_param_1];
	cvta.to.global.u64 	%rd1, %rd31;
	cvta.to.global.u64 	%rd2, %rd26;
	cvta.to.global.u64 	%rd3, %rd28;
	shl.b32 	%r1, %r42, 7;
	mov.u32 	%r43, %ctaid.x;
	cvt.u64.u32 	%rd32, %r43;
	cvt.s64.s32 	%rd33, %r1;
	mul.lo.s64 	%rd4, %rd33, %rd32;
	sub.s64 	%rd34, %rd30, %rd4;
	min.s64 	%rd35, %rd34, %rd33;
	cvt.u32.u64 	%r2, %rd35;
	shl.b32 	%r3, %r2, 2;
	mov.u32 	%r4, %tid.x;
	shl.b32 	%r68, %r4, 7;
	setp.ge.s32 	%p1, %r68, %r3;
	@%p1 bra 	$L__BB8_5;
	shl.b64 	%rd5, %rd4, 2;
	add.s64 	%rd36, %rd2, %rd5;
	mul.wide.u32 	%rd6, %r4, 128;
	add.s64 	%rd100, %rd36, %rd6;
	mov.u32 	%r67, %r68;
$L__BB8_2:
	.pragma "nounroll";
	// begin inline asm
	prefetch.global.L2 [%rd100];
	// end inline asm
	add.s32 	%r67, %r67, 16384;
	add.s64 	%rd100, %rd100, 16384;
	setp.lt.s32 	%p2, %r67, %r3;
	@%p2 bra 	$L__BB8_2;
	add.s64 	%rd38, %rd3, %rd5;
	add.s64 	%rd101, %rd38, %rd6;
$L__BB8_4:
	.pragma "nounroll";
	// begin inline asm
	prefetch.global.L2 [%rd101];
	// end inline asm
	add.s32 	%r68, %r68, 16384;
	add.s64 	%rd101, %rd101, 16384;
	setp.lt.s32 	%p3, %r68, %r3;
	@%p3 bra 	$L__BB8_4;
$L__BB8_5:
	shl.b64 	%rd102, %rd4, 2;
	add.s64 	%rd13, %rd2, %rd102;
	add.s64 	%rd14, %rd3, %rd102;
	add.s64 	%rd15, %rd1, %rd102;
	setp.eq.s32 	%p4, %r1, %r2;
	@%p4 bra 	$L__BB8_47;
	setp.lt.s32 	%p5, %r42, 1;
	@%p5 bra 	$L__BB8_59;
	and.b32  	%r10, %r42, 7;
	setp.lt.u32 	%p6, %r42, 8;
	mov.b32 	%r75, 0;
	@%p6 bra 	$L__BB8_26;
	and.b32  	%r75, %r42, 2147483640;
	mov.b32 	%r71, 0;
$L__BB8_9:
	.pragma "nounroll";
	shl.b32 	%r46, %r71, 7;
	add.s32 	%r20, %r46, %r4;
	setp.ge.s32 	%p7, %r20, %r2;
	@%p7 bra 	$L__BB8_11;
	mul.wide.u32 	%rd41, %r20, 4;
	add.s64 	%rd42, %rd13, %rd41;
	add.s64 	%rd43, %rd14, %rd41;
	ld.global.f32 	%f3, [%rd42];
	ld.global.f32 	%f4, [%rd43];
	fma.rn.f32 	%f5, %f2, %f3, %f4;
	add.s64 	%rd44, %rd15, %rd41;
	st.global.f32 	[%rd44], %f5;
$L__BB8_11:
	add.s32 	%r47, %r20, 128;
	setp.ge.s32 	%p8, %r47, %r2;
	mul.wide.s32 	%rd45, %r47, 4;
	add.s64 	%rd23, %rd13, %rd45;
	add.s64 	%rd24, %rd14, %rd45;
	add.s64 	%rd25, %rd15, %rd45;
	@%p8 bra 	$L__BB8_13;
	ld.global.f32 	%f6, [%rd23];
	ld.global.f32 	%f7, [%rd24];
	fma.rn.f32 	%f8, %f2, %f6, %f7;
	st.global.f32 	[%rd25], %f8;
$L__BB8_13:
	add.s32 	%r48, %r20, 256;
	setp.ge.s32 	%p9, %r48, %r2;
	@%p9 bra 	$L__BB8_15;
	ld.global.f32 	%f9, [%rd23+512];
	ld.global.f32 	%f10, [%rd24+512];
	fma.rn.f32 	%f11, %f2, %f9, %f10;
	st.global.f32 	[%rd25+512], %f11;
$L__BB8_15:
	add.s32 	%r49, %r20, 384;
	setp.ge.s32 	%p10, %r49, %r2;
	@%p10 bra 	$L__BB8_17;
	ld.global.f32 	%f12, [%rd23+1024];
	ld.global.f32 	%f13, [%rd24+1024];
	fma.rn.f32 	%f14, %f2, %f12, %f13;
	st.global.f32 	[%rd25+1024], %f14;
$L__BB8_17:
	add.s32 	%r50, %r20, 512;
	setp.ge.s32 	%p11, %r50, %r2;
	@%p11 bra 	$L__BB8_19;
	ld.global.f32 	%f15, [%rd23+1536];
	ld.global.f32 	%f16, [%rd24+1536];
	fma.rn.f32 	%f17, %f2, %f15, %f16;
	st.global.f32 	[%rd25+1536], %f17;
$L__BB8_19:
	add.s32 	%r51, %r20, 640;
	setp.ge.s32 	%p12, %r51, %r2;
	@%p12 bra 	$L__BB8_21;
	ld.global.f32 	%f18, [%rd23+2048];
	ld.global.f32 	%f19, [%rd24+2048];
	fma.rn.f32 	%f20, %f2, %f18, %f19;
	st.global.f32 	[%rd25+2048], %f20;
$L__BB8_21:
	add.s32 	%r52, %r20, 768;
	setp.ge.s32 	%p13, %r52, %r2;
	@%p13 bra 	$L__BB8_23;
	ld.global.f32 	%f21, [%rd23+2560];
	ld.global.f32 	%f22, [%rd24+2560];
	fma.rn.f32 	%f23, %f2, %f21, %f22;
	st.global.f32 	[%rd25+2560], %f23;
$L__BB8_23:
	add.s32 	%r53, %r20, 896;
	setp.ge.s32 	%p14, %r53, %r2;
	@%p14 bra 	$L__BB8_25;
	ld.global.f32 	%f24, [%rd23+3072];
	ld.global.f32 	%f25, [%rd24+3072];
	fma.rn.f32 	%f26, %f2, %f24, %f25;
	st.global.f32 	[%rd25+3072], %f26;
$L__BB8_25:
	add.s32 	%r71, %r71, 8;
	setp.eq.s32 	%p15, %r71, %r75;
	@%p15 bra 	$L__BB8_26;
	bra.uni 	$L__BB8_9;
$L__BB8_26:
	setp.eq.s32 	%p16, %r10, 0;
	@%p16 bra 	$L__BB8_59;
	and.b32  	%r30, %r42, 3;
	setp.lt.u32 	%p17, %r10, 4;
	@%p17 bra 	$L__BB8_37;
	shl.b32 	%r54, %r75, 7;
	add.s32 	%r31, %r54, %r4;
	setp.ge.s32 	%p18, %r31, %r2;
	@%p18 bra 	$L__BB8_30;
	mul.wide.s32 	%rd46, %r31, 4;
	add.s64 	%rd47, %rd13, %rd46;
	add.s64 	%rd48, %rd14, %rd46;
	ld.global.f32 	%f27, [%rd47];
	ld.global.f32 	%f28, [%rd48];
	fma.rn.f32 	%f29, %f2, %f27, %f28;
	add.s64 	%rd49, %rd15, %rd46;
	st.global.f32 	[%rd49], %f29;
$L__BB8_30:
	add.s32 	%r32, %r31, 128;
	setp.ge.s32 	%p19, %r32, %r2;
	@%p19 bra 	$L__BB8_32;
	mul.wide.s32 	%rd50, %r32, 4;
	add.s64 	%rd51, %rd13, %rd50;
	add.s64 	%rd52, %rd14, %rd50;
	ld.global.f32 	%f30, [%rd51];
	ld.global.f32 	%f31, [%rd52];
	fma.rn.f32 	%f32, %f2, %f30, %f31;
	add.s64 	%rd53, %rd15, %rd50;
	st.global.f32 	[%rd53], %f32;
$L__BB8_32:
	add.s32 	%r33, %r31, 256;
	setp.ge.s32 	%p20, %r33, %r2;
	@%p20 bra 	$L__BB8_34;
	mul.wide.s32 	%rd54, %r33, 4;
	add.s64 	%rd55, %rd13, %rd54;
	add.s64 	%rd56, %rd14, %rd54;
	ld.global.f32 	%f33, [%rd55];
	ld.global.f32 	%f34, [%rd56];
	fma.rn.f32 	%f35, %f2, %f33, %f34;
	add.s64 	%rd57, %rd15, %rd54;
	st.global.f32 	[%rd57], %f35;
$L__BB8_34:
	add.s32 	%r34, %r31, 384;
	setp.ge.s32 	%p21, %r34, %r2;
	@%p21 bra 	$L__BB8_36;
	mul.wide.s32 	%rd58, %r34, 4;
	add.s64 	%rd59, %rd13, %rd58;
	add.s64 	%rd60, %rd14, %rd58;
	ld.global.f32 	%f36, [%rd59];
	ld.global.f32 	%f37, [%rd60];
	fma.rn.f32 	%f38, %f2, %f36, %f37;
	add.s64 	%rd61, %rd15, %rd58;
	st.global.f32 	[%rd61], %f38;
$L__BB8_36:
	add.s32 	%r75, %r75, 4;
$L__BB8_37:
	setp.eq.s32 	%p22, %r30, 0;
	@%p22 bra 	$L__BB8_59;
	setp.eq.s32 	%p23, %r30, 1;
	@%p23 bra 	$L__BB8_44;
	shl.b32 	%r55, %r75, 7;
	add.s32 	%r37, %r55, %r4;
	setp.ge.s32 	%p24, %r37, %r2;
	@%p24 bra 	$L__BB8_41;
	mul.wide.s32 	%rd62, %r37, 4;
	add.s64 	%rd63, %rd13, %rd62;
	add.s64 	%rd64, %rd14, %rd62;
	ld.global.f32 	%f39, [%rd63];
	ld.global.f32 	%f40, [%rd64];
	fma.rn.f32 	%f41, %f2, %f39, %f40;
	add.s64 	%rd65, %rd15, %rd62;
	st.global.f32 	[%rd65], %f41;
$L__BB8_41:
	add.s32 	%r38, %r37, 128;
	setp.ge.s32 	%p25, %r38, %r2;
	@%p25 bra 	$L__BB8_43;
	mul.wide.s32 	%rd66, %r38, 4;
	add.s64 	%rd67, %rd13, %rd66;
	add.s64 	%rd68, %rd14, %rd66;
	ld.global.f32 	%f42, [%rd67];
	ld.global.f32 	%f43, [%rd68];
	fma.rn.f32 	%f44, %f2, %f42, %f43;
	add.s64 	%rd69, %rd15, %rd66;
	st.global.f32 	[%rd69], %f44;
$L__BB8_43:
	add.s32 	%r75, %r75, 2;
$L__BB8_44:
	and.b32  	%r56, %r42, 1;
	setp.eq.b32 	%p26, %r56, 1;
	not.pred 	%p27, %p26;
	@%p27 bra 	$L__BB8_59;
	shl.b32 	%r57, %r75, 7;
	add.s32 	%r41, %r57, %r4;
	setp.ge.s32 	%p28, %r41, %r2;
	@%p28 bra 	$L__BB8_59;
	mul.wide.s32 	%rd70, %r41, 4;
	add.s64 	%rd71, %rd13, %rd70;
	add.s64 	%rd72, %rd14, %rd70;
	ld.global.f32 	%f45, [%rd71];
	ld.global.f32 	%f46, [%rd72];
	fma.rn.f32 	%f47, %f2, %f45, %f46;
	add.s64 	%rd73, %rd15, %rd70;
	st.global.f32 	[%rd73], %f47;
	bra.uni 	$L__BB8_59;
$L__BB8_47:
	setp.lt.s32 	%p29, %r42, 1;
	@%p29 bra 	$L__BB8_59;
	setp.lt.u32 	%p30, %r42, 8;
	mov.b32 	%r73, 0;
	@%p30 bra 	$L__BB8_51;
	and.b32  	%r73, %r42, 2147483640;
	neg.s32 	%r70, %r73;
	mul.wide.u32 	%rd74, %r4, 4;
	add.s64 	%rd16, %rd1, %rd74;
	add.s64 	%rd75, %rd102, 1536;
	add.s64 	%rd18, %rd2, %rd75;
	add.s32 	%r69, %r4, 128;
	add.s64 	%rd19, %rd3, %rd75;
	add.s64 	%rd20, %rd1, %rd75;
$L__BB8_50:
	.pragma "nounroll";
	mul.wide.s32 	%rd76, %r69, 4;
	add.s64 	%rd77, %rd18, %rd76;
	add.s64 	%rd78, %rd19, %rd76;
	add.s64 	%rd79, %rd20, %rd76;
	cvta.to.global.u64 	%rd80, %rd26;
	mul.wide.u32 	%rd81, %r4, 4;
	add.s64 	%rd82, %rd80, %rd81;
	add.s64 	%rd83, %rd82, %rd102;
	cvta.to.global.u64 	%rd84, %rd28;
	add.s64 	%rd85, %rd84, %rd81;
	add.s64 	%rd86, %rd85, %rd102;
	ld.global.f32 	%f48, [%rd83];
	ld.global.f32 	%f49, [%rd86];
	fma.rn.f32 	%f50, %f2, %f48, %f49;
	add.s64 	%rd87, %rd16, %rd102;
	st.global.f32 	[%rd87], %f50;
	ld.global.f32 	%f51, [%rd77+-1536];
	ld.global.f32 	%f52, [%rd78+-1536];
	fma.rn.f32 	%f53, %f2, %f51, %f52;
	st.global.f32 	[%rd79+-1536], %f53;
	ld.global.f32 	%f54, [%rd77+-1024];
	ld.global.f32 	%f55, [%rd78+-1024];
	fma.rn.f32 	%f56, %f2, %f54, %f55;
	st.global.f32 	[%rd79+-1024], %f56;
	ld.global.f32 	%f57, [%rd77+-512];
	ld.global.f32 	%f58, [%rd78+-512];
	fma.rn.f32 	%f59, %f2, %f57, %f58;
	st.global.f32 	[%rd79+-512], %f59;
	ld.global.f32 	%f60, [%rd77];
	ld.global.f32 	%f61, [%rd78];
	fma.rn.f32 	%f62, %f2, %f60, %f61;
	st.global.f32 	[%rd79], %f62;
	ld.global.f32 	%f63, [%rd77+512];
	ld.global.f32 	%f64, [%rd78+512];
	fma.rn.f32 	%f65, %f2, %f63, %f64;
	st.global.f32 	[%rd79+512], %f65;
	ld.global.f32 	%f66, [%rd77+1024];
	ld.global.f32 	%f67, [%rd78+1024];
	fma.rn.f32 	%f68, %f2, %f66, %f67;
	st.global.f32 	[%rd79+1024], %f68;
	ld.global.f32 	%f69, [%rd77+1536];
	ld.global.f32 	%f70, [%rd78+1536];
	fma.rn.f32 	%f71, %f2, %f69, %f70;
	st.global.f32 	[%rd79+1536], %f71;
	add.s32 	%r70, %r70, 8;
	add.s64 	%rd102, %rd102, 4096;
	add.s32 	%r69, %r69, 1024;
	setp.eq.s32 	%p31, %r70, 0;
	@%p31 bra 	$L__BB8_51;
	bra.uni 	$L__BB8_50;
$L__BB8_51:
	and.b32  	%r23, %r42, 7;
	setp.eq.s32 	%p32, %r23, 0;
	@%p32 bra 	$L__BB8_59;
	and.b32  	%r24, %r42, 3;
	setp.lt.u32 	%p33, %r23, 4;
	@%p33 bra 	$L__BB8_54;
	shl.b32 	%r60, %r73, 7;
	add.s32 	%r61, %r60, %r4;
	mul.wide.s32 	%rd88, %r61, 4;
	add.s64 	%rd89, %rd13, %rd88;
	add.s64 	%rd90, %rd14, %rd88;
	ld.global.f32 	%f72, [%rd89];
	ld.global.f32 	%f73, [%rd90];
	fma.rn.f32 	%f74, %f2, %f72, %f73;
	add.s64 	%rd91, %rd15, %rd88;
	st.global.f32 	[%rd91], %f74;
	ld.global.f32 	%f75, [%rd89+512];
	ld.global.f32 	%f76, [%rd90+512];
	fma.rn.f32 	%f77, %f2, %f75, %f76;
	st.global.f32 	[%rd91+512], %f77;
	ld.global.f32 	%f78, [%rd89+1024];
	ld.global.f32 	%f79, [%rd90+1024];
	fma.rn.f32 	%f80, %f2, %f78, %f79;
	st.global.f32 	[%rd91+1024], %f80;
	ld.global.f32 	%f81, [%rd89+1536];
	ld.global.f32 	%f82, [%rd90+1536];
	fma.rn.f32 	%f83, %f2, %f81, %f82;
	st.global.f32 	[%rd91+1536], %f83;
	add.s32 	%r73, %r73, 4;
$L__BB8_54:
	setp.eq.s32 	%p34, %r24, 0;
	@%p34 bra 	$L__BB8_59;
	setp.eq.s32 	%p35, %r24, 1;
	@%p35 bra 	$L__BB8_57;
	shl.b32 	%r62, %r73, 7;
	add.s32 	%r63, %r62, %r4;
	mul.wide.s32 	%rd92, %r63, 4;
	add.s64 	%rd93, %rd13, %rd92;
	add.s64 	%rd94, %rd14, %rd92;
	ld.global.f32 	%f84, [%rd93];
	ld.global.f32 	%f85, [%rd94];
	fma.rn.f32 	%f86, %f2, %f84, %f85;
	add.s64 	%rd95, %rd15, %rd92;
	st.global.f32 	[%rd95], %f86;
	ld.global.f32 	%f87, [%rd93+512];
	ld.global.f32 	%f88, [%rd94+512];
	fma.rn.f32 	%f89, %f2, %f87, %f88;
	st.global.f32 	[%rd95+512], %f89;
	add.s32 	%r73, %r73, 2;
$L__BB8_57:
	and.b32  	%r64, %r42, 1;
	setp.eq.b32 	%p36, %r64, 1;
	not.pred 	%p37, %p36;
	@%p37 bra 	$L__BB8_59;
	shl.b32 	%r65, %r73, 7;
	add.s32 	%r66, %r65, %r4;
	mul.wide.s32 	%rd96, %r66, 4;
	add.s64 	%rd97, %rd13, %rd96;
	add.s64 	%rd98, %rd14, %rd96;
	ld.global.f32 	%f90, [%rd97];
	ld.global.f32 	%f91, [%rd98];
	fma.rn.f32 	%f92, %f2, %f90, %f91;
	add.s64 	%rd99, %rd15, %rd96;
	st.global.f32 	[%rd99], %f92;
$L__BB8_59:
	ret;

}


// ===== COMPILED SASS (sm_100) =====

	.target	sm_100

	.elftype	@"ET_EXEC"


//--------------------- .note.nv.tkinfo           --------------------------
	.section	.note.nv.tkinfo,"",@"SHT_NOTE"
	.sectionflags	@"SHF_NOTE_NV_TKINFO"
	.tkinfo
        /*0018*/ 	.word	0x00000002
        /*0030*/ 	.string	""
        /*0030*/ 	.string	"ptxas"
        /*0030*/ 	.string	"Cuda compilation tools, release 13.0, V13.0.88"
        /*0030*/ 	.string	"Build cuda_13.0.r13.0/compiler.36424714_0"
        /*0030*/ 	.string	"-arch sm_100 -m 64 "



//--------------------- .note.nv.cuinfo           --------------------------
	.section	.note.nv.cuinfo,"",@"SHT_NOTE"
	.sectionflags	@"SHF_NOTE_NV_CUINFO"
        /*0018*/ 	.short	0x0002
        /*001a*/ 	.short	0x0064
        /*001c*/ 	.short	0x0082
	.zero		2


//--------------------- .nv.info                  --------------------------
	.section	.nv.info,"",@"SHT_CUDA_INFO"
	.align	4


	//----- nvinfo : EIATTR_REGCOUNT
	.align		4
        /*0000*/ 	.byte	0x04, 0x2f
        /*0002*/ 	.short	(.L_44 - .L_43)
	.align		4
.L_43:
        /*0004*/ 	.word	index@(_ZN3cub18CUB_300001_SM_10006detail11EmptyKernelIvEEvv)
        /*0008*/ 	.word	0x00000004


	//----- nvinfo : EIATTR_FRAME_SIZE
	.align		4
.L_44:
        /*000c*/ 	.byte	0x04, 0x11
        /*000e*/ 	.short	(.L_46 - .L_45)
	.align		4
.L_45:
        /*0010*/ 	.word	index@(_ZN3cub18CUB_300001_SM_10006detail11EmptyKernelIvEEvv)
        /*0014*/ 	.word	0x00000000


	//----- nvinfo : EIATTR_REGCOUNT
	.align		4
.L_46:
        /*0018*/ 	.byte	0x04, 0x2f
        /*001a*/ 	.short	(.L_48 - .L_47)
	.align		4
.L_47:
        /*001c*/ 	.word	index@(_ZN3cub18CUB_300001_SM_10006detail8for_each13static_kernelINS2_12policy_hub_t12policy_500_tEmN6thrust24THRUST_300001_SM_1000_NS8cuda_cub20__uninitialized_fill7functorINS7_10device_ptrIfEEfEEEEvT0_T1_)
        /*0020*/ 	.word	0x00000008


	//----- nvinfo : EIATTR_FRAME_SIZE
	.align		4
.L_48:
        /*0024*/ 	.byte	0x04, 0x11
        /*0026*/ 	.short	(.L_50 - .L_49)
	.align		4
.L_49:
        /*0028*/ 	.word	index@(_ZN3cub18CUB_300001_SM_10006detail8for_each13static_kernelINS2_12policy_hub_t12policy_500_tEmN6thrust24THRUST_300001_SM_1000_NS8cuda_cub20__uninitialized_fill7functorINS7_10device_ptrIfEEfEEEEvT0_T1_)
        /*002c*/ 	.word	0x00000000


	//----- nvinfo : EIATTR_REGCOUNT
	.align		4
.L_50:
        /*0030*/ 	.byte	0x04, 0x2f
        /*0032*/ 	.short	(.L_52 - .L_51)
	.align		4
.L_51:
        /*0034*/ 	.word	index@(_ZN3cub18CUB_300001_SM_10006detail8for_each13static_kernelINS2_12policy_hub_t12policy_500_tElN6thrust24THRUST_300001_SM_1000_NS8cuda_cub6__fill7functorINS7_6detail15normal_iteratorINS7_10device_ptrIfEEEEfEEEEvT0_T1_)
        /*0038*/ 	.word	0x00000008


	//----- nvinfo : EIATTR_FRAME_SIZE
	.align		4
.L_52:
        /*003c*/ 	.byte	0x04, 0x11
        /*003e*/ 	.short	(.L_54 - .L_53)
	.align		4
.L_53:
        /*0040*/ 	.word	index@(_ZN3cub18CUB_300001_SM_10006detail8for_each13static_kernelINS2_12policy_hub_t12policy_500_tElN6thrust24THRUST_300001_SM_1000_NS8cuda_cub6__fill7functorINS7_6detail15normal_iteratorINS7_10device_ptrIfEEEEfEEEEvT0_T1_)
        /*0044*/ 	.word	0x00000000


	//----- nvinfo : EIATTR_REGCOUNT
	.align		4
.L_54:
        /*0048*/ 	.byte	0x04, 0x2f
        /*004a*/ 	.short	(.L_56 - .L_55)
	.align		4
.L_55:
        /*004c*/ 	.word	index@(_ZN3cub18CUB_300001_SM_10006detail9transform16transform_kernelINS2_10policy_hubILb0EN4cuda3std3__45tupleIJN6thrust24THRUST_300001_SM_1000_NS6detail15normal_iteratorINSA_10device_ptrIfEEEESF_EEEE10policy1000EiNS7_10multipliesIfEESF_JPfSL_EEEvT0_iT1_T2_DpNS2_10kernel_argIT3_EE)
        /*0050*/ 	.word	0x00000020


	//----- nvinfo : EIATTR_FRAME_SIZE
	.align		4
.L_56:
        /*0054*/ 	.byte	0x04, 0x11
        /*0056*/ 	.short	(.L_58 - .L_57)
	.align		4
.L_57:
        /*0058*/ 	.word	index@($__internal_3_$__cuda_sm20_div_u64)
        /*005c*/ 	.word	0x00000000


	//----- nvinfo : EIATTR_FRAME_SIZE
	.align		4
.L_58:
        /*0060*/ 	.byte	0x04, 0x11
        /*0062*/ 	.short	(.L_60 - .L_59)
	.align		4
.L_59:
        /*0064*/ 	.word	index@(_ZN3cub18CUB_300001_SM_10006detail9transform16transform_kernelINS2_10policy_hubILb0EN4cuda3std3__45tupleIJN6thrust24THRUST_300001_SM_1000_NS6detail15normal_iteratorINSA_10device_ptrIfEEEESF_EEEE10policy1000EiNS7_10multipliesIfEESF_JPfSL_EEEvT0_iT1_T2_DpNS2_10kernel_argIT3_EE)
        /*0068*/ 	.word	0x00000000


	//----- nvinfo : EIATTR_REGCOUNT
	.align		4
.L_60:
        /*006c*/ 	.byte	0x04, 0x2f
        /*006e*/ 	.short	(.L_62 - .L_61)
	.align		4
.L_61:
        /*0070*/ 	.word	index@(_ZN3cub18CUB_300001_SM_10006detail9transform16transform_kernelINS2_10policy_hubILb0EN4cuda3std3__45tupleIJN6thrust24THRUST_300001_SM_1000_NS6detail15normal_iteratorINSA_10device_ptrIfEEEESF_EEEE10policy1000ElNS7_10multipliesIfEESF_JPfSL_EEEvT0_iT1_T2_DpNS2_10kernel_argIT3_EE)
        /*0074*/ 	.word	0x00000020


	//----- nvinfo : EIATTR_FRAME_SIZE
	.align		4
.L_62:
        /*0078*/ 	.byte	0x04, 0x11
        /*007a*/ 	.short	(.L_64 - .L_63)
	.align		4
.L_63:
        /*007c*/ 	.word	index@($__internal_2_$__cuda_sm20_div_u64)
        /*0080*/ 	.word	0x00000000


	//----- nvinfo : EIATTR_FRAME_SIZE
	.align		4
.L_64:
        /*0084*/ 	.byte	0x04, 0x11
        /*0086*/ 	.short	(.L_66 - .L_65)
	.align		4
.L_65:
        /*0088*/ 	.word	index@(_ZN3cub18CUB_300001_SM_10006detail9transform16transform_kernelINS2_10policy_hubILb0EN4cuda3std3__45tupleIJN6thrust24THRUST_300001_SM_1000_NS6detail15normal_iteratorINSA_10device_ptrIfEEEESF_EEEE10policy1000ElNS7_10multipliesIfEESF_JPfSL_EEEvT0_iT1_T2_DpNS2_10kernel_argIT3_EE)
        /*008c*/ 	.word	0x00000000


	//----- nvinfo : EIATTR_REGCOUNT
	.align		4
.L_66:
        /*0090*/ 	.byte	0x04, 0x2f
        /*0092*/ 	.short	(.L_68 - .L_67)
	.align		4
.L_67:
        /*0094*/ 	.word	index@(_ZN3cub18CUB_300001_SM_10006detail9transform16transform_kernelINS2_10policy_hubILb0EN4cuda3std3__45tupleIJN6thrust24THRUST_300001_SM_1000_NS6detail15normal_iteratorINSA_10device_ptrIfEEEESF_EEEE10policy1000EiNS7_4plusIfEESF_JPfSL_EEEvT0_iT1_T2_DpNS2_10kernel_argIT3_EE)
        /*0098*/ 	.word	0x00000020


	//----- nvinfo : EIATTR_FRAME_SIZE
	.align		4
.L_68:
        /*009c*/ 	.byte	0x04, 0x11
        /*009e*/ 	.short	(.L_70 - .L_69)
	.align		4
.L_69:
        /*00a0*/ 	.word	index@($__internal_1_$__cuda_sm20_div_u64)
        /*00a4*/ 	.word	0x00000000


	//----- nvinfo : EIATTR_FRAME_SIZE
	.align		4
.L_70:
        /*00a8*/ 	.byte	0x04, 0x11
        /*00aa*/ 	.short	(.L_72 - .L_71)
	.align		4
.L_71:
        /*00ac*/ 	.word	index@(_ZN3cub18CUB_300001_SM_10006detail9transform16transform_kernelINS2_10policy_hubILb0EN4cuda3std3__45tupleIJN6thrust24THRUST_300001_SM_1000_NS6detail15normal_iteratorINSA_10device_ptrIfEEEESF_EEEE10policy1000EiNS7_4plusIfEESF_JPfSL_EEEvT0_iT1_T2_DpNS2_10kernel_argIT3_EE)
        /*00b0*/ 	.word	0x00000000


	//----- nvinfo : EIATTR_REGCOUNT
	.align		4
.L_72:
        /*00b4*/ 	.byte	0x04, 0x2f
        /*00b6*/ 	.short	(.L_74 - .L_73)
	.align		4
.L_73:
        /*00b8*/ 	.word	index@(_ZN3cub18CUB_300001_SM_10006detail9transform16transform_kernelINS2_10policy_hubILb0EN4cuda3std3__45tupleIJN6thrust24THRUST_300001_SM_1000_NS6detail15normal_iteratorINSA_10device_ptrIfEEEESF_EEEE10policy1000ElNS7_4plusIfEESF_JPfSL_EEEvT0_iT1_T2_DpNS2_10kernel_argIT3_EE)
        /*00bc*/ 	.word	0x00000020


	//----- nvinfo : EIATTR_FRAME_SIZE
	.align		4
.L_74:
        /*00c0*/ 	.byte	0x04, 0x11
        /*00c2*/ 	.short	(.L_76 - .L_75)
	.align		4
.L_75:
        /*00c4*/ 	.word	index@($__internal_0_$__cuda_sm20_div_u64)
        /*00c8*/ 	.word	0x00000000


	//----- nvinfo : EIATTR_FRAME_SIZE
	.align		4
.L_76:
        /*00cc*/ 	.byte	0x04, 0x11
        /*00ce*/ 	.short	(.L_78 - .L_77)
	.align		4
.L_77:
        /*00d0*/ 	.word	index@(_ZN3cub18CUB_300001_SM_10006detail9transform16transform_kernelINS2_10policy_hubILb0EN4cuda3std3__45tupleIJN6thrust24THRUST_300001_SM_1000_NS6detail15normal_iteratorINSA_10device_ptrIfEEEESF_EEEE10policy1000ElNS7_4plusIfEESF_JPfSL_EEEvT0_iT1_T2_DpNS2_10kernel_argIT3_EE)
        /*00d4*/ 	.word	0x00000000


	//----- nvinfo : EIATTR_REGCOUNT
	.align		4
.L_78:
        /*00d8*/ 	.byte	0x04, 0x2f
        /*00da*/ 	.short	(.L_80 - .L_79)
	.align		4
.L_79:
        /*00dc*/ 	.word	index@(_ZN3cub18CUB_300001_SM_10006detail9transform16transform_kernelINS2_10policy_hubILb1EN4cuda3std3__45tupleIJN6thrust24THRUST_300001_SM_1000_NS6detail15normal_iteratorINSA_10device_ptrIfEEEESF_EEEE10policy1000Ei13saxpy_functorSF_JPfSK_EEEvT0_iT1_T2_DpNS2_10kernel_argIT3_EE)
        /*00e0*/ 	.word	0x0000001e


	//----- nvinfo : EIATTR_FRAME_SIZE
	.align		4
.L_80:
        /*00e4*/ 	.byte	0x04, 0x11
        /*00e6*/ 	.short	(.L_82 - .L_81)
	.align		4
.L_81:
        /*00e8*/ 	.word	index@(_ZN3cub18CUB_300001_SM_10006detail9transform16transform_kernelINS2_10policy_hubILb1EN4cuda3std3__45tupleIJN6thrust24THRUST_300001_SM_1000_NS6detail15normal_iteratorINSA_10device_ptrIfEEEESF_EEEE10policy1000Ei13saxpy_functorSF_JPfSK_EEEvT0_iT1_T2_DpNS2_10kernel_argIT3_EE)
        /*00ec*/ 	.word	0x00000000


	//----- nvinfo : EIATTR_REGCOUNT
	.align		4
.L_82:
        /*00f0*/ 	.byte	0x04, 0x2f
        /*00f2*/ 	.short	(.L_84 - .L_83)
	.align		4
.L_83:
        /*00f4*/ 	.word	index@(_ZN3cub18CUB_300001_SM_10006detail9transform16transform_kernelINS2_10policy_hubILb1EN4cuda3std3__45tupleIJN6thrust24THRUST_300001_SM_1000_NS6detail15normal_iteratorINSA_10device_ptrIfEEEESF_EEEE10policy1000El13saxpy_functorSF_JPfSK_EEEvT0_iT1_T2_DpNS2_10kernel_argIT3_EE)
        /*00f8*/ 	.word	0x00000020


	//----- nvinfo : EIATTR_FRAME_SIZE
	.align		4
.L_84:
        /*00fc*/ 	.byte	0x04, 0x11
        /*00fe*/ 	.short	(.L_86 - .L_85)
	.align		4
.L_85:
        /*0100*/ 	.word	index@(_ZN3cub18CUB_300001_SM_10006detail9transform16transform_kernelINS2_10policy_hubILb1EN4cuda3std3__45tupleIJN6thrust24THRUST_300001_SM_1000_NS6detail15normal_iteratorINSA_10device_ptrIfEEEESF_EEEE10policy1000El13saxpy_functorSF_JPfSK_EEEvT0_iT1_T2_DpNS2_10kernel_argIT3_EE)
        /*0104*/ 	.word	0x00000000


	//----- nvinfo : EIATTR_MIN_STACK_SIZE
	.align		4
.L_86:
        /*0108*/ 	.byte	0x04, 0x12
        /*010a*/ 	.short	(.L_88 - .L_87)
	.align		4
.L_87:
        /*010c*/ 	.word	index@(_ZN3cub18CUB_300001_SM_10006detail9transform16transform_kernelINS2_10policy_hubILb1EN4cuda3std3__45tupleIJN6thrust24THRUST_300001_SM_1000_NS6detail15normal_iteratorINSA_10device_ptrIfEEEESF_EEEE10policy1000El13saxpy_functorSF_JPfSK_EEEvT0_iT1_T2_DpNS2_10kernel_argIT3_EE)
        /*0110*/ 	.word	0x00000000


	//----- nvinfo : EIATTR_MIN_STACK_SIZE
	.align		4
.L_88:
        /*0114*/ 	.byte	0x04, 0x12
        /*0116*/ 	.short	(.L_90 - .L_89)
	.align		4
.L_89:
        /*0118*/ 	.word	index@(_ZN3cub18CUB_300001_SM_10006detail9transform16transform_kernelINS2_10policy_hubILb1EN4cuda3std3__45tupleIJN6thrust24THRUST_300001_SM_1000_NS6detail15normal_iteratorINSA_10device_ptrIfEEEESF_EEEE10policy1000Ei13saxpy_functorSF_JPfSK_EEEvT0_iT1_T2_DpNS2_10kernel_argIT3_EE)
        /*011c*/ 	.word	0x00000000


	//----- nvinfo : EIATTR_MIN_STACK_SIZE
	.align		4
.L_90:
        /*0120*/ 	.byte	0x04, 0x12
        /*0122*/ 	.short	(.L_92 - .L_91)
	.align		4
.L_91:
        /*0124*/ 	.word	index@(_ZN3cub18CUB_300001_SM_10006detail9transform16transform_kernelINS2_10policy_hubILb0EN4cuda3std3__45tupleIJN6thrust24THRUST_300001_SM_1000_NS6detail15normal_iteratorINSA_10device_ptrIfEEEESF_EEEE10policy1000ElNS7_4plusIfEESF_JPfSL_EEEvT0_iT1_T2_DpNS2_10kernel_argIT3_EE)
        /*0128*/ 	.word	0x00000000


	//----- nvinfo : EIATTR_MIN_STACK_SIZE
	.align		4
.L_92:
        /*012c*/ 	.byte	0x04, 0x12
        /*012e*/ 	.short	(.L_94 - .L_93)
	.align		4
.L_93:
        /*0130*/ 	.word	index@(_ZN3cub18CUB_300001_SM_10006detail9transform16transform_kernelINS2_10policy_hubILb0EN4cuda3std3__45tupleIJN6thrust24THRUST_300001_SM_1000_NS6detail15normal_iteratorINSA_10device_ptrIfEEEESF_EEEE10policy1000EiNS7_4plusIfEESF_JPfSL_EEEvT0_iT1_T2_DpNS2_10kernel_argIT3_EE)
        /*0134*/ 	.word	0x00000000


	//----- nvinfo : EIATTR_MIN_STACK_SIZE
	.align		4
.L_94:
        /*0138*/ 	.byte	0x04, 0x12
        /*013a*/ 	.short	(.L_96 - .L_95)
	.align		4
.L_95:
        /*013c*/ 	.word	index@(_ZN3cub18CUB_300001_SM_10006detail9transform16transform_kernelINS2_10policy_hubILb0EN4cuda3std3__45tupleIJN6thrust24THRUST_300001_SM_1000_NS6detail15normal_iteratorINSA_10device_ptrIfEEEESF_EEEE10policy1000ElNS7_10multipliesIfEESF_JPfSL_EEEvT0_iT1_T2_DpNS2_10kernel_argIT3_EE)
        /*0140*/ 	.word	0x00000000


	//----- nvinfo : EIATTR_MIN_STACK_SIZE
	.align		4
.L_96:
        /*0144*/ 	.byte	0x04, 0x12
        /*0146*/ 	.short	(.L_98 - .L_97)
	.align		4
.L_97:
        /*0148*/ 	.word	index@(_ZN3cub18CUB_300001_SM_10006detail9transform16transform_kernelINS2_10policy_hubILb0EN4cuda3std3__45tupleIJN6thrust24THRUST_300001_SM_1000_NS6detail15normal_iteratorINSA_10device_ptrIfEEEESF_EEEE10policy1000EiNS7_10multipliesIfEESF_JPfSL_EEEvT0_iT1_T2_DpNS2_10kernel_argIT3_EE)
        /*014c*/ 	.word	0x00000000


	//----- nvinfo : EIATTR_MIN_STACK_SIZE
	.align		4
.L_98:
        /*0150*/ 	.byte	0x04, 0x12
        /*0152*/ 	.short	(.L_100 - .L_99)
	.align		4
.L_99:
        /*0154*/ 	.word	index@(_ZN3cub18CUB_300001_SM_10006detail8for_each13static_kernelINS2_12policy_hub_t12policy_500_tElN6thrust24THRUST_300001_SM_1000_NS8cuda_cub6__fill7functorINS7_6detail15normal_iteratorINS7_10device_ptrIfEEEEfEEEEvT0_T1_)
        /*0158*/ 	.word	0x00000000


	//----- nvinfo : EIATTR_MIN_STACK_SIZE
	.align		4
.L_100:
        /*015c*/ 	.byte	0x04, 0x12
        /*015e*/ 	.short	(.L_102 - .L_101)
	.align		4
.L_101:
        /*0160*/ 	.word	index@(_ZN3cub18CUB_300001_SM_10006detail8for_each13static_kernelINS2_12policy_hub_t12policy_500_tEmN6thrust24THRUST_300001_SM_1000_NS8cuda_cub20__uninitialized_fill7functorINS7_10device_ptrIfEEfEEEEvT0_T1_)
        /*0164*/ 	.word	0x00000000


	//----- nvinfo : EIATTR_MIN_STACK_SIZE
	.align		4
.L_102:
        /*0168*/ 	.byte	0x04, 0x12
        /*016a*/ 	.short	(.L_104 - .L_103)
	.align		4
.L_103:
        /*016c*/ 	.word	index@(_ZN3cub18CUB_300001_SM_10006detail11EmptyKernelIvEEvv)
        /*0170*/ 	.word	0x00000000
.L_104:


//--------------------- .nv.compat                --------------------------
	.section	.nv.compat,"",@"SHT_CUDA_COMPAT_INFO"
	.align	4
        /*0000*/ 	.byte	0x02, 0x09, 0x00, 0x00, 0x02, 0x02, 0x02, 0x00, 0x02, 0x05, 0x05, 0x00, 0x03, 0x07, 0x01, 0x01
        /*0010*/ 	.byte	0x02, 0x03, 0x00, 0x00, 0x02, 0x06, 0x01, 0x00, 0x04, 0x0b, 0x08, 0x00, 0x09, 0x00, 0x00, 0x00
        /*0020*/ 	.byte	0x00, 0x00, 0x00, 0x00


//--------------------- .nv.info._ZN3cub18CUB_300001_SM_10006detail9transform16transform_kernelINS2_10policy_hubILb1EN4cuda3std3__45tupleIJN6thrust24THRUST_300001_SM_1000_NS6detail15normal_iteratorINSA_10device_ptrIfEEEESF_EEEE10policy1000El13saxpy_functorSF_JPfSK_EEEvT0_iT1_T2_DpNS2_10kernel_argIT3_EE --------------------------
	.section	.nv.info._ZN3cub18CUB_300001_SM_10006detail9transform16transform_kernelINS2_10policy_hubILb1EN4cuda3std3__45tupleIJN6thrust24THRUST_300001_SM_1000_NS6detail15normal_iteratorINSA_10device_ptrIfEEEESF_EEEE10policy1000El13saxpy_functorSF_JPfSK_EEEvT0_iT1_T2_DpNS2_10kernel_argIT3_EE,"",@"SHT_CUDA_INFO"
	.sectionflags	@""
	.align	4


	//----- nvinfo : EIATTR_CUDA_API_VERSION
	.align		4
        /*0000*/ 	.byte	0x04, 0x37
        /*0002*/ 	.short	(.L_106 - .L_105)
.L_105:
        /*0004*/ 	.word	0x00000082


	//----- nvinfo : EIATTR_KPARAM_INFO
	.align		4
.L_106:
        /*0008*/ 	.byte	0x04, 0x17
        /*000a*/ 	.short	(.L_108 - .L_107)
.L_107:
        /*000c*/ 	.word	0x00000000
        /*0010*/ 	.short	0x0005
        /*0012*/ 	.short	0x0028
        /*0014*/ 	.byte	0x00, 0xf0, 0x41, 0x00


	//----- nvinfo : EIATTR_KPARAM_INFO
	.align		4
.L_108:
        /*0018*/ 	.byte	0x04, 0x17
        /*001a*/ 	.short	(.L_110 - .L_109)
.L_109:
        /*001c*/ 	.word	0x00000000
        /*0020*/ 	.short	0x0004
        /*0022*/ 	.short	0x0018
        /*0024*/ 	.byte	0x00, 0xf0, 0x41, 0x00


	//----- nvinfo : EIATTR_KPARAM_INFO
	.align		4
.L_110:
        /*0028*/ 	.byte	0x04, 0x17
        /*002a*/ 	.short	(.L_112 - .L_111)
.L_111:
        /*002c*/ 	.word	0x00000000
        /*0030*/ 	.short	0x0003
        /*0032*/ 	.short	0x0010
        /*0034*/ 	.byte	0x00, 0xf0, 0x21, 0x00


	//----- nvinfo : EIATTR_KPARAM_INFO
	.align		4
.L_112:
        /*0038*/ 	.byte	0x04, 0x17
        /*003a*/ 	.short	(.L_114 - .L_113)
.L_113:
        /*003c*/ 	.word	0x00000000
        /*0040*/ 	.short	0x0002
        /*0042*/ 	.short	0x000c
        /*0044*/ 	.byte	0x00, 0xf0, 0x11, 0x00


	//----- nvinfo : EIATTR_KPARAM_INFO
	.align		4
.L_114:
        /*0048*/ 	.byte	0x04, 0x17
        /*004a*/ 	.short	(.L_116 - .L_115)
.L_115:
        /*004c*/ 	.word	0x00000000
        /*0050*/ 	.short	0x0001
        /*0052*/ 	.short	0x0008
        /*0054*/ 	.byte	0x00, 0xf0, 0x11, 0x00


	//----- nvinfo : EIATTR_KPARAM_INFO
	.align		4
.L_116:
        /*0058*/ 	.byte	0x04, 0x17
        /*005a*/ 	.short	(.L_118 - .L_117)
.L_117:
        /*005c*/ 	.word	0x00000000
        /*0060*/ 	.short	0x0000
        /*0062*/ 	.short	0x0000
        /*0064*/ 	.byte	0x00, 0xf0, 0x21, 0x00


	//----- nvinfo : EIATTR_SPARSE_MMA_MASK
	.align		4
.L_118:
        /*0068*/ 	.byte	0x03, 0x50
        /*006a*/ 	.short	0x0000


	//----- nvinfo : EIATTR_MAXREG_COUNT
	.align		4
        /*006c*/ 	.byte	0x03, 0x1b
        /*006e*/ 	.short	0x00ff


	//----- nvinfo : EIATTR_MERCURY_ISA_VERSION
	.align		4
        /*0070*/ 	.byte	0x03, 0x5f
        /*0072*/ 	.short	0x0101


	//----- nvinfo : EIATTR_VRC_CTA_INIT_COUNT
	.align		4
        /*0074*/ 	.byte	0x02, 0x4a
	.zero		1
	.zero		1


	//----- nvinfo : EIATTR_EXIT_INSTR_OFFSETS
	.align		4
        /*0078*/ 	.byte	0x04, 0x1c
        /*007a*/ 	.short	(.L_120 - .L_119)


	//   ....[0]....
.L_119:
        /*007c*/ 	.word	0x000003e0


	//   ....[1]....
        /*0080*/ 	.word	0x00000c90


	//   ....[2]....
        /*0084*/ 	.word	0x00000f80


	//   ....[3]....
        /*0088*/ 	.word	0x00001120


	//   ....[4]....
        /*008c*/ 	.word	0x00001150


	//   ....[5]....
        /*0090*/ 	.word	0x000011e0


	//   ....[6]....
        /*0094*/ 	.word	0x00001200


	//   ....[7]....
        /*0098*/ 	.word	0x000016d0


	//   ....[8]....
        /*009c*/ 	.word	0x00001930


	//   ....[9]....
        /*00a0*/ 	.word	0x00001a60


	//   ....[10]....
        /*00a4*/ 	.word	0x00001b00


	//----- nvinfo : EIATTR_MAX_THREADS
	.align		4
.L_120:
        /*00a8*/ 	.byte	0x04, 0x05
        /*00aa*/ 	.short	(.L_122 - .L_121)
.L_121:
        /*00ac*/ 	.word	0x00000080
        /*00b0*/ 	.word	0x00000001
        /*00b4*/ 	.word	0x00000001


	//----- nvinfo : EIATTR_CRS_STACK_SIZE
	.align		4
.L_122:
        /*00b8*/ 	.byte	0x04, 0x1e
        /*00ba*/ 	.short	(.L_124 - .L_123)
.L_123:
        /*00bc*/ 	.word	0x00000000


	//----- nvinfo : EIATTR_CBANK_PARAM_SIZE
	.align		4
.L_124:
        /*00c0*/ 	.byte	0x03, 0x19
        /*00c2*/ 	.short	0x0038


	//----- nvinfo : EIATTR_PARAM_CBANK
	.align		4
        /*00c4*/ 	.byte	0x04, 0x0a
        /*00c6*/ 	.short	(.L_126 - .L_125)
	.align		4
.L_125:
        /*00c8*/ 	.word	index@(.nv.constant0._ZN3cub18CUB_300001_SM_10006detail9transform16transform_kernelINS2_10policy_hubILb1EN4cuda3std3__45tupleIJN6thrust24THRUST_300001_SM_1000_NS6detail15normal_iteratorINSA_10device_ptrIfEEEESF_EEEE10policy1000El13saxpy_functorSF_JPfSK_EEEvT0_iT1_T2_DpNS2_10kernel_argIT3_EE)
        /*00cc*/ 	.short	0x0380
        /*00ce*/ 	.short	0x0038


	//----- nvinfo : EIATTR_SW_WAR
	.align		4
.L_126:
        /*00d0*/ 	.byte	0x04, 0x36
        /*00d2*/ 	.short	(.L_128 - .L_127)
.L_127:
        /*00d4*/ 	.word	0x00000008
.L_128:


//--------------------- .nv.info._ZN3cub18CUB_300001_SM_10006detail9transform16transform_kernelINS2_10policy_hubILb1EN4cuda3std3__45tupleIJN6thrust24THRUST_300001_SM_1000_NS6detail15normal_iteratorINSA_10device_ptrIfEEEESF_EEEE10policy1000Ei13saxpy_functorSF_JPfSK_EEEvT0_iT1_T2_DpNS2_10kernel_argIT3_EE --------------------------
	.section	.nv.info._ZN3cub18CUB_300001_SM_10006detail9transform16transform_kernelINS2_10policy_hubILb1EN4cuda3std3__45tupleIJN6thrust24THRUST_300001_SM_1000_NS6detail15normal_iteratorINSA_10device_ptrIfEEEESF_EEEE10policy1000Ei13saxpy_functorSF_JPfSK_EEEvT0_iT1_T2_DpNS2_10kernel_argIT3_EE,"",@"SHT_CUDA_INFO"
	.sectionflags	@""
	.align	4


	//----- nvinfo : EIATTR_CUDA_API_VERSION
	.align		4
        /*0000*/ 	.byte	0x04, 0x37
        /*0002*/ 	.short	(.L_130 - .L_129)
.L_129:
        /*0004*/ 	.word	0x00000082


	//----- nvinfo : EIATTR_KPARAM_INFO
	.align		4
.L_130:
        /*0008*/ 	.byte	0x04, 0x17
        /*000a*/ 	.short	(.L_132 - .L_131)
.L_131:
        /*000c*/ 	.word	0x00000000
        /*0010*/ 	.short	0x0005
        /*0012*/ 	.short	0x0028
        /*0014*/ 	.byte	0x00, 0xf0, 0x41, 0x00


	//----- nvinfo : EIATTR_KPARAM_INFO
	.align		4
.L_132:
        /*0018*/ 	.byte	0x04, 0x17
        /*001a*/ 	.short	(.L_134 - .L_133)
.L_133:
        /*001c*/ 	.word	0x00000000
        /*0020*/ 	.short	0x0004
        /*0022*/ 	.short	0x0018
        /*0024*/ 	.byte	0x00, 0xf0, 0x41, 0x00


	//----- nvinfo : EIATTR_KPARAM_INFO
	.align		4
.L_134:
        /*0028*/ 	.byte	0x04, 0x17
        /*002a*/ 	.short	(.L_136 - .L_135)
.L_135:
        /*002c*/ 	.word	0x00000000
        /*0030*/ 	.short	0x0003
        /*0032*/ 	.short	0x0010
        /*0034*/ 	.byte	0x00, 0xf0, 0x21, 0x00


	//----- nvinfo : EIATTR_KPARAM_INFO
	.align		4
.L_136:
        /*0038*/ 	.byte	0x04, 0x17
        /*003a*/ 	.short	(.L_138 - .L_137)
.L_137:
        /*003c*/ 	.word	0x00000000
        /*0040*/ 	.short	0x0002
        /*0042*/ 	.short	0x0008
        /*0044*/ 	.byte	0x00, 0xf0, 0x11, 0x00


	//----- nvinfo : EIATTR_KPARAM_INFO
	.align		4
.L_138:
        /*0048*/ 	.byte	0x04, 0x17
        /*004a*/ 	.short	(.L_140 - .L_139)
.L_139:
        /*004c*/ 	.word	0x00000000
        /*0050*/ 	.short	0x0001
        /*0052*/ 	.short	0x0004
        /*0054*/ 	.byte	0x00, 0xf0, 0x11, 0x00


	//----- nvinfo : EIATTR_KPARAM_INFO
	.align		4
.L_140:
        /*0058*/ 	.byte	0x04, 0x17
        /*005a*/ 	.short	(.L_142 - .L_141)
.L_141:
        /*005c*/ 	.word	0x00000000
        /*0060*/ 	.short	0x0000
        /*0062*/ 	.short	0x0000
        /*0064*/ 	.byte	0x00, 0xf0, 0x11, 0x00


	//----- nvinfo : EIATTR_SPARSE_MMA_MASK
	.align		4
.L_142:
        /*0068*/ 	.byte	0x03, 0x50
        /*006a*/ 	.short	0x0000


	//----- nvinfo : EIATTR_MAXREG_COUNT
	.align		4
        /*006c*/ 	.byte	0x03, 0x1b
        /*006e*/ 	.short	0x00ff


	//----- nvinfo : EIATTR_MERCURY_ISA_VERSION
	.align		4
        /*0070*/ 	.byte	0x03, 0x5f
        /*0072*/ 	.short	0x0101


	//----- nvinfo : EIATTR_VRC_CTA_INIT_COUNT
	.align		4
        /*0074*/ 	.byte	0x02, 0x4a
	.zero		1
	.zero		1


	//----- nvinfo : EIATTR_EXIT_INSTR_OFFSETS
	.align		4
        /*0078*/ 	.byte	0x04, 0x1c
        /*007a*/ 	.short	(.L_144 - .L_143)


	//   ....[0]....
.L_143:
        /*007c*/ 	.word	0x000002f0


	//   ....[1]....
        /*0080*/ 	.word	0x00000800


	//   ....[2]....
        /*0084*/ 	.word	0x00000a60


	//   ....[3]....
        /*0088*/ 	.word	0x00000ba0


	//   ....[4]....
        /*008c*/ 	.word	0x00000c50


	//   ....[5]....
        /*0090*/ 	.word	0x00000c80


	//   ....[6]....
        /*0094*/ 	.word	0x00001200


	//   ....[7]....
        /*0098*/ 	.word	0x00001530


	//   ....[8]....
        /*009c*/ 	.word	0x000016f0


	//   ....[9]....
        /*00a0*/ 	.word	0x00001720


	//   ....[10]....
        /*00a4*/ 	.word	0x000017c0


	//----- nvinfo : EIATTR_MAX_THREADS
	.align		4
.L_144:
        /*00a8*/ 	.byte	0x04, 0x05
        /*00aa*/ 	.short	(.L_146 - .L_145)
.L_145:
        /*00ac*/ 	.word	0x00000080
        /*00b0*/ 	.word	0x00000001
        /*00b4*/ 	.word	0x00000001


	//----- nvinfo : EIATTR_CRS_STACK_SIZE
	.align		4
.L_146:
        /*00b8*/ 	.byte	0x04, 0x1e
        /*00ba*/ 	.short	(.L_148 - .L_147)
.L_147:
        /*00bc*/ 	.word	0x00000000


	//----- nvinfo : EIATTR_CBANK_PARAM_SIZE
	.align		4
.L_148:
        /*00c0*/ 	.byte	0x03, 0x19
        /*00c2*/ 	.short	0x0038


	//----- nvinfo : EIATTR_PARAM_CBANK
	.align		4
        /*00c4*/ 	.byte	0x04, 0x0a
        /*00c6*/ 	.short	(.L_150 - .L_149)
	.align		4
.L_149:
        /*00c8*/ 	.word	index@(.nv.constant0._ZN3cub18CUB_300001_SM_10006detail9transform16transform_kernelINS2_10policy_hubILb1EN4cuda3std3__45tupleIJN6thrust24THRUST_300001_SM_1000_NS6detail15normal_iteratorINSA_10device_ptrIfEEEESF_EEEE10policy1000Ei13saxpy_functorSF_JPfSK_EEEvT0_iT1_T2_DpNS2_10kernel_argIT3_EE)
        /*00cc*/ 	.short	0x0380
        /*00ce*/ 	.short	0x0038


	//----- nvinfo : EIATTR_SW_WAR
	.align		4
.L_150:
        /*00d0*/ 	.byte	0x04, 0x36
        /*00d2*/ 	.short	(.L_152 - .L_151)
.L_151:
        /*00d4*/ 	.word	0x00000008
.L_152:


//--------------------- .nv.info._ZN3cub18CUB_300001_SM_10006detail9transform16transform_kernelINS2_10policy_hubILb0EN4cuda3std3__45tupleIJN6thrust24THRUST_300001_SM_1000_NS6detail15normal_iteratorINSA_10device_ptrIfEEEESF_EEEE10policy1000ElNS7_4plusIfEESF_JPfSL_EEEvT0_iT1_T2_DpNS2_10kernel_argIT3_EE --------------------------
	.section	.nv.info._ZN3cub18CUB_300001_SM_10006detail9transform16transform_kernelINS2_10policy_hubILb0EN4cuda3std3__45tupleIJN6thrust24THRUST_300001_SM_1000_NS6detail15normal_iteratorINSA_10device_ptrIfEEEESF_EEEE10policy1000ElNS7_4plusIfEESF_JPfSL_EEEvT0_iT1_T2_DpNS2_10kernel_argIT3_EE,"",@"SHT_CUDA_INFO"
	.sectionflags	@""
	.align	4


	//----- nvinfo : EIATTR_CUDA_API_VERSION
	.align		4
        /*0000*/ 	.byte	0x04, 0x37
        /*0002*/ 	.short	(.L_154 - .L_153)
.L_153:
        /*0004*/ 	.word	0x00000082


	//----- nvinfo : EIATTR_KPARAM_INFO
	.align		4
.L_154:
        /*0008*/ 	.byte	0x04, 0x17
        /*000a*/ 	.short	(.L_156 - .L_155)
.L_155:
        /*000c*/ 	.word	0x00000000
        /*0010*/ 	.short	0x0005
        /*0012*/ 	.short	0x0028
        /*0014*/ 	.byte	0x00, 0xf0, 0x41, 0x00


	//----- nvinfo : EIATTR_KPARAM_INFO
	.align		4
.L_156:
        /*0018*/ 	.byte	0x04, 0x17
        /*001a*/ 	.short	(.L_158 - .L_157)
.L_157:
        /*001c*/ 	.word	0x00000000
        /*0020*/ 	.short	0x0004
        /*0022*/ 	.short	0x0018
        /*0024*/ 	.byte	0x00, 0xf0, 0x41, 0x00


	//----- nvinfo : EIATTR_KPARAM_INFO
	.align		4
.L_158:
        /*0028*/ 	.byte	0x04, 0x17
        /*002a*/ 	.short	(.L_160 - .L_159)
.L_159:
        /*002c*/ 	.word	0x00000000
        /*0030*/ 	.short	0x0003
        /*0032*/ 	.short	0x0010
        /*0034*/ 	.byte	0x00, 0xf0, 0x21, 0x00


	//----- nvinfo : EIATTR_KPARAM_INFO
	.align		4
.L_160:
        /*0038*/ 	.byte	0x04, 0x17
        /*003a*/ 	.short	(.L_162 - .L_161)
.L_161:
        /*003c*/ 	.word	0x00000000
        /*0040*/ 	.short	0x0002
        /*0042*/ 	.short	0x000c
        /*0044*/ 	.byte	0x00, 0xf0, 0x05, 0x00


	//----- nvinfo : EIATTR_KPARAM_INFO
	.align		4
.L_162:
        /*0048*/ 	.byte	0x04, 0x17
        /*004a*/ 	.short	(.L_164 - .L_163)
.L_163:
        /*004c*/ 	.word	0x00000000
        /*0050*/ 	.short	0x0001
        /*0052*/ 	.short	0x0008
        /*0054*/ 	.byte	0x00, 0xf0, 0x11, 0x00


	//----- nvinfo : EIATTR_KPARAM_INFO
	.align		4
.L_164:
        /*0058*/ 	.byte	0x04, 0x17
        /*005a*/ 	.short	(.L_166 - .L_165)
.L_165:
        /*005c*/ 	.word	0x00000000
        /*0060*/ 	.short	0x0000
        /*0062*/ 	.short	0x0000
        /*0064*/ 	.byte	0x00, 0xf0, 0x21, 0x00


	//----- nvinfo : EIATTR_SPARSE_MMA_MASK
	.align		4
.L_166:
        /*0068*/ 	.byte	0x03, 0x50
        /*006a*/ 	.short	0x0000


	//----- nvinfo : EIATTR_MAXREG_COUNT
	.align		4
        /*006c*/ 	.byte	0x03, 0x1b
        /*006e*/ 	.short	0x00ff


	//----- nvinfo : EIATTR_NUM_BARRIERS
	.align		4
        /*0070*/ 	.byte	0x02, 0x4c
        /*0072*/ 	.byte	0x01
	.zero		1


	//----- nvinfo : EIATTR_MERCURY_ISA_VERSION
	.align		4
        /*0074*/ 	.byte	0x03, 0x5f
        /*0076*/ 	.short	0x0101


	//----- nvinfo : EIATTR_COOP_GROUP_MASK_REGIDS
	.align		4
        /*0078*/ 	.byte	0x04, 0x29
        /*007a*/ 	.short	(.L_168 - .L_167)


	//   ....[0]....
.L_167:
        /*007c*/ 	.word	0xffffffff


	//----- nvinfo : EIATTR_COOP_GROUP_INSTR_OFFSETS
	.align		4
.L_168:
        /*0080*/ 	.byte	0x04, 0x28
        /*0082*/ 	.short	(.L_170 - .L_169)


	//   ....[0]....
.L_169:
        /*0084*/ 	.word	0x000019c0


	//----- nvinfo : EIATTR_VRC_CTA_INIT_COUNT
	.align		4
.L_170:
        /*0088*/ 	.byte	0x02, 0x4a
	.zero		1
	.zero		1


	//----- nvinfo : EIATTR_MBARRIER_INSTR_OFFSETS
	.align		4
        /*008c*/ 	.byte	0x04, 0x39
        /*008e*/ 	.short	(.L_172 - .L_171)


	//   ....[0]....
.L_171:
        /*0090*/ 	.word	0x000002d0
        /*0094*/ 	.word	0x000000ff
        /*0098*/ 	.word	0x00000000
        /*009c*/ 	.short	0x0100
        /*009e*/ 	.byte	0x11
	.zero		1


	//   ....[1]....
        /*00a0*/ 	.word	0x000004a0
        /*00a4*/ 	.word	0x000000ff
        /*00a8*/ 	.word	0x00000000
        /*00ac*/ 	.short	0x010a
        /*00ae*/ 	.byte	0x04
	.zero		1


	//----- nvinfo : EIATTR_NUM_MBARRIERS
	.align		4
.L_172:
        /*00b0*/ 	.byte	0x03, 0x38
        /*00b2*/ 	.short	0x0001


	//----- nvinfo : EIATTR_EXIT_INSTR_OFFSETS
	.align		4
        /*00b4*/ 	.byte	0x04, 0x1c
        /*00b6*/ 	.short	(.L_174 - .L_173)


	//   ....[0]....
.L_173:
        /*00b8*/ 	.word	0x00001a10


	//   ....[1]....
        /*00bc*/ 	.word	0x00001c00


	//   ....[2]....
        /*00c0*/ 	.word	0x00001c30


	//   ....[3]....
        /*00c4*/ 	.word	0x00001dd0


	//----- nvinfo : EIATTR_MAX_THREADS
	.align		4
.L_174:
        /*00c8*/ 	.byte	0x04, 0x05
        /*00ca*/ 	.short	(.L_176 - .L_175)
.L_175:
        /*00cc*/ 	.word	0x00000080
        /*00d0*/ 	.word	0x00000001
        /*00d4*/ 	.word	0x00000001


	//----- nvinfo : EIATTR_CRS_STACK_SIZE
	.align		4
.L_176:
        /*00d8*/ 	.byte	0x04, 0x1e
        /*00da*/ 	.short	(.L_178 - .L_177)
.L_177:
        /*00dc*/ 	.word	0x00000000


	//----- nvinfo : EIATTR_CBANK_PARAM_SIZE
	.align		4
.L_178:
        /*00e0*/ 	.byte	0x03, 0x19
        /*00e2*/ 	.short	0x0038


	//----- nvinfo : EIATTR_PARAM_CBANK
	.align		4
        /*00e4*/ 	.byte	0x04, 0x0a
        /*00e6*/ 	.short	(.L_180 - .L_179)
	.align		4
.L_179:
        /*00e8*/ 	.word	index@(.nv.constant0._ZN3cub18CUB_300001_SM_10006detail9transform16transform_kernelINS2_10policy_hubILb0EN4cuda3std3__45tupleIJN6thrust24THRUST_300001_SM_1000_NS6detail15normal_iteratorINSA_10device_ptrIfEEEESF_EEEE10policy1000ElNS7_4plusIfEESF_JPfSL_EEEvT0_iT1_T2_DpNS2_10kernel_argIT3_EE)
        /*00ec*/ 	.short	0x0380
        /*00ee*/ 	.short	0x0038


	//----- nvinfo : EIATTR_SW_WAR
	.align		4
.L_180:
        /*00f0*/ 	.byte	0x04, 0x36
        /*00f2*/ 	.short	(.L_182 - .L_181)
.L_181:
        /*00f4*/ 	.word	0x00000008
.L_182:


//--------------------- .nv.info._ZN3cub18CUB_300001_SM_10006detail9transform16transform_kernelINS2_10policy_hubILb0EN4cuda3std3__45tupleIJN6thrust24THRUST_300001_SM_1000_NS6detail15normal_iteratorINSA_10device_ptrIfEEEESF_EEEE10policy1000EiNS7_4plusIfEESF_JPfSL_EEEvT0_iT1_T2_DpNS2_10kernel_argIT3_EE --------------------------
	.section	.nv.info._ZN3cub18CUB_300001_SM_10006detail9transform16transform_kernelINS2_10policy_hubILb0EN4cuda3std3__45tupleIJN6thrust24THRUST_300001_SM_1000_NS6detail15normal_iteratorINSA_10device_ptrIfEEEESF_EEEE10policy1000EiNS7_4plusIfEESF_JPfSL_EEEvT0_iT1_T2_DpNS2_10kernel_argIT3_EE,"",@"SHT_CUDA_INFO"
	.sectionflags	@""
	.align	4


	//----- nvinfo : EIATTR_CUDA_API_VERSION
	.align		4
        /*0000*/ 	.byte	0x04, 0x37
        /*0002*/ 	.short	(.L_184 - .L_183)
.L_183:
        /*0004*/ 	.word	0x00000082


	//----- nvinfo : EIATTR_KPARAM_INFO
	.align		4
.L_184:
        /*0008*/ 	.byte	0x04, 0x17
        /*000a*/ 	.short	(.L_186 - .L_185)
.L_185:
        /*000c*/ 	.word	0x00000000
        /*0010*/ 	.short	0x0005
        /*0012*/ 	.short	0x0028
        /*0014*/ 	.byte	0x00, 0xf0, 0x41, 0x00


	//----- nvinfo : EIATTR_KPARAM_INFO
	.align		4
.L_186:
        /*0018*/ 	.byte	0x04, 0x17
        /*001a*/ 	.short	(.L_188 - .L_187)
.L_187:
        /*001c*/ 	.word	0x00000000
        /*0020*/ 	.short	0x0004
        /*0022*/ 	.short	0x0018
        /*0024*/ 	.byte	0x00, 0xf0, 0x41, 0x00


	//----- nvinfo : EIATTR_KPARAM_INFO
	.align		4
.L_188:
        /*0028*/ 	.byte	0x04, 0x17
        /*002a*/ 	.short	(.L_190 - .L_189)
.L_189:
        /*002c*/ 	.word	0x00000000
        /*0030*/ 	.short	0x0003
        /*0032*/ 	.short	0x0010
        /*0034*/ 	.byte	0x00, 0xf0, 0x21, 0x00


	//----- nvinfo : EIATTR_KPARAM_INFO
	.align		4
.L_190:
        /*0038*/ 	.byte	0x04, 0x17
        /*003a*/ 	.short	(.L_192 - .L_191)
.L_191:
        /*003c*/ 	.word	0x00000000
        /*0040*/ 	.short	0x0002
        /*0042*/ 	.short	0x0008
        /*0044*/ 	.byte	0x00, 0xf0, 0x05, 0x00


	//----- nvinfo : EIATTR_KPARAM_INFO
	.align		4
.L_192:
        /*0048*/ 	.byte	0x04, 0x17
        /*004a*/ 	.short	(.L_194 - .L_193)
.L_193:
        /*004c*/ 	.word	0x00000000
        /*0050*/ 	.short	0x0001
        /*0052*/ 	.short	0x0004
        /*0054*/ 	.byte	0x00, 0xf0, 0x11, 0x00


	//----- nvinfo : EIATTR_KPARAM_INFO
	.align		4
.L_194:
        /*0058*/ 	.byte	0x04, 0x17
        /*005a*/ 	.short	(.L_196 - .L_195)
.L_195:
        /*005c*/ 	.word	0x00000000
        /*0060*/ 	.short	0x0000
        /*0062*/ 	.short	0x0000
        /*0064*/ 	.byte	0x00, 0xf0, 0x11, 0x00


	//----- nvinfo : EIATTR_SPARSE_MMA_MASK
	.align		4
.L_196:
        /*0068*/ 	.byte	0x03, 0x50
        /*006a*/ 	.short	0x0000


	//----- nvinfo : EIATTR_MAXREG_COUNT
	.align		4
        /*006c*/ 	.byte	0x03, 0x1b
        /*006e*/ 	.short	0x00ff


	//----- nvinfo : EIATTR_NUM_BARRIERS
	.align		4
        /*0070*/ 	.byte	0x02, 0x4c
        /*0072*/ 	.byte	0x01
	.zero		1


	//----- nvinfo : EIATTR_MERCURY_ISA_VERSION
	.align		4
        /*0074*/ 	.byte	0x03, 0x5f
        /*0076*/ 	.short	0x0101


	//----- nvinfo : EIATTR_COOP_GROUP_MASK_REGIDS
	.align		4
        /*0078*/ 	.byte	0x04, 0x29
        /*007a*/ 	.short	(.L_198 - .L_197)


	//   ....[0]....
.L_197:
        /*007c*/ 	.word	0xffffffff


	//----- nvinfo : EIATTR_COOP_GROUP_INSTR_OFFSETS
	.align		4
.L_198:
        /*0080*/ 	.byte	0x04, 0x28
        /*0082*/ 	.short	(.L_200 - .L_199)


	//   ....[0]....
.L_199:
        /*0084*/ 	.word	0x000019e0


	//----- nvinfo : EIATTR_VRC_CTA_INIT_COUNT
	.align		4
.L_200:
        /*0088*/ 	.byte	0x02, 0x4a
	.zero		1
	.zero		1


	//----- nvinfo : EIATTR_MBARRIER_INSTR_OFFSETS
	.align		4
        /*008c*/ 	.byte	0x04, 0x39
        /*008e*/ 	.short	(.L_202 - .L_201)


	//   ....[0]....
.L_201:
        /*0090*/ 	.word	0x00000270
        /*0094*/ 	.word	0x000000ff
        /*0098*/ 	.word	0x00000000
        /*009c*/ 	.short	0x0100
        /*009e*/ 	.byte	0x0f
	.zero		1


	//   ....[1]....
        /*00a0*/ 	.word	0x00000420
        /*00a4*/ 	.word	0x000000ff
        /*00a8*/ 	.word	0x00000000
        /*00ac*/ 	.short	0x010a
        /*00ae*/ 	.byte	0x04
	.zero		1


	//----- nvinfo : EIATTR_NUM_MBARRIERS
	.align		4
.L_202:
        /*00b0*/ 	.byte	0x03, 0x38
        /*00b2*/ 	.short	0x0001


	//----- nvinfo : EIATTR_EXIT_INSTR_OFFSETS
	.align		4
        /*00b4*/ 	.byte	0x04, 0x1c
        /*00b6*/ 	.short	(.L_204 - .L_203)


	//   ....[0]....
.L_203:
        /*00b8*/ 	.word	0x00001a30


	//   ....[1]....
        /*00bc*/ 	.word	0x00001bc0


	//   ....[2]....
        /*00c0*/ 	.word	0x00001c30


	//   ....[3]....
        /*00c4*/ 	.word	0x00001e10


	//----- nvinfo : EIATTR_MAX_THREADS
	.align		4
.L_204:
        /*00c8*/ 	.byte	0x04, 0x05
        /*00ca*/ 	.short	(.L_206 - .L_205)
.L_205:
        /*00cc*/ 	.word	0x00000080
        /*00d0*/ 	.word	0x00000001
        /*00d4*/ 	.word	0x00000001


	//----- nvinfo : EIATTR_CRS_STACK_SIZE
	.align		4
.L_206:
        /*00d8*/ 	.byte	0x04, 0x1e
        /*00da*/ 	.short	(.L_208 - .L_207)
.L_207:
        /*00dc*/ 	.word	0x00000000


	//----- nvinfo : EIATTR_CBANK_PARAM_SIZE
	.align		4
.L_208:
        /*00e0*/ 	.byte	0x03, 0x19
        /*00e2*/ 	.short	0x0038


	//----- nvinfo : EIATTR_PARAM_CBANK
	.align		4
        /*00e4*/ 	.byte	0x04, 0x0a
        /*00e6*/ 	.short	(.L_210 - .L_209)
	.align		4
.L_209:
        /*00e8*/ 	.word	index@(.nv.constant0._ZN3cub18CUB_300001_SM_10006detail9transform16transform_kernelINS2_10policy_hubILb0EN4cuda3std3__45tupleIJN6thrust24THRUST_300001_SM_1000_NS6detail15normal_iteratorINSA_10device_ptrIfEEEESF_EEEE10policy1000EiNS7_4plusIfEESF_JPfSL_EEEvT0_iT1_T2_DpNS2_10kernel_argIT3_EE)
        /*00ec*/ 	.short	0x0380
        /*00ee*/ 	.short	0x0038


	//----- nvinfo : EIATTR_SW_WAR
	.align		4
.L_210:
        /*00f0*/ 	.byte	0x04, 0x36
        /*00f2*/ 	.short	(.L_212 - .L_211)
.L_211:
        /*00f4*/ 	.word	0x00000008
.L_212:


//--------------------- .nv.info._ZN3cub18CUB_300001_SM_10006detail9transform16transform_kernelINS2_10policy_hubILb0EN4cuda3std3__45tupleIJN6thrust24THRUST_300001_SM_1000_NS6detail15normal_iteratorINSA_10device_ptrIfEEEESF_EEEE10policy1000ElNS7_10multipliesIfEESF_JPfSL_EEEvT0_iT1_T2_DpNS2_10kernel_argIT3_EE --------------------------
	.section	.nv.info._ZN3cub18CUB_300001_SM_10006detail9transform16transform_kernelINS2_10policy_hubILb0EN4cuda3std3__45tupleIJN6thrust24THRUST_300001_SM_1000_NS6detail15normal_iteratorINSA_10device_ptrIfEEEESF_EEEE10policy1000ElNS7_10multipliesIfEESF_JPfSL_EEEvT0_iT1_T2_DpNS2_10kernel_argIT3_EE,"",@"SHT_CUDA_INFO"
	.sectionflags	@""
	.align	4


	//----- nvinfo : EIATTR_CUDA_API_VERSION
	.align		4
        /*0000*/ 	.byte	0x04, 0x37
        /*0002*/ 	.short	(.L_214 - .L_213)
.L_213:
        /*0004*/ 	.word	0x00000082


	//----- nvinfo : EIATTR_KPARAM_INFO
	.align		4
.L_214:
        /*0008*/ 	.byte	0x04, 0x17
        /*000a*/ 	.short	(.L_216 - .L_215)
.L_215:
        /*000c*/ 	.word	0x00000000
        /*0010*/ 	.short	0x0005
        /*0012*/ 	.short	0x0028
        /*0014*/ 	.byte	0x00, 0xf0, 0x41, 0x00


	//----- nvinfo : EIATTR_KPARAM_INFO
	.align		4
.L_216:
        /*0018*/ 	.byte	0x04, 0x17
        /*001a*/ 	.short	(.L_218 - .L_217)
.L_217:
        /*001c*/ 	.word	0x00000000
        /*0020*/ 	.short	0x0004
        /*0022*/ 	.short	0x0018
        /*0024*/ 	.byte	0x00, 0xf0, 0x41, 0x00


	//----- nvinfo : EIATTR_KPARAM_INFO
	.align		4
.L_218:
        /*0028*/ 	.byte	0x04, 0x17
        /*002a*/ 	.short	(.L_220 - .L_219)
.L_219:
        /*002c*/ 	.word	0x00000000
        /*0030*/ 	.short	0x0003
        /*0032*/ 	.short	0x0010
        /*0034*/ 	.byte	0x00, 0xf0, 0x21, 0x00


	//----- nvinfo : EIATTR_KPARAM_INFO
	.align		4
.L_220:
        /*0038*/ 	.byte	0x04, 0x17
        /*003a*/ 	.short	(.L_222 - .L_221)
.L_221:
        /*003c*/ 	.word	0x00000000
        /*0040*/ 	.short	0x0002
        /*0042*/ 	.short	0x000c
        /*0044*/ 	.byte	0x00, 0xf0, 0x05, 0x00


	//----- nvinfo : EIATTR_KPARAM_INFO
	.align		4
.L_222:
        /*0048*/ 	.byte	0x04, 0x17
        /*004a*/ 	.short	(.L_224 - .L_223)
.L_223:
        /*004c*/ 	.word	0x00000000
        /*0050*/ 	.short	0x0001
        /*0052*/ 	.short	0x0008
        /*0054*/ 	.byte	0x00, 0xf0, 0x11, 0x00


	//----- nvinfo : EIATTR_KPARAM_INFO
	.align		4
.L_224:
        /*0058*/ 	.byte	0x04, 0x17
        /*005a*/ 	.short	(.L_226 - .L_225)
.L_225:
        /*005c*/ 	.word	0x00000000
        /*0060*/ 	.short	0x0000
        /*0062*/ 	.short	0x0000
        /*0064*/ 	.byte	0x00, 0xf0, 0x21, 0x00


	//----- nvinfo : EIATTR_SPARSE_MMA_MASK
	.align		4
.L_226:
        /*0068*/ 	.byte	0x03, 0x50
        /*006a*/ 	.short	0x0000


	//----- nvinfo : EIATTR_MAXREG_COUNT
	.align		4
        /*006c*/ 	.byte	0x03, 0x1b
        /*006e*/ 	.short	0x00ff


	//----- nvinfo : EIATTR_NUM_BARRIERS
	.align		4
        /*0070*/ 	.byte	0x02, 0x4c
        /*0072*/ 	.byte	0x01
	.zero		1


	//----- nvinfo : EIATTR_MERCURY_ISA_VERSION
	.align		4
        /*0074*/ 	.byte	0x03, 0x5f
        /*0076*/ 	.short	0x0101


	//----- nvinfo : EIATTR_COOP_GROUP_MASK_REGIDS
	.align		4
        /*0078*/ 	.byte	0x04, 0x29
        /*007a*/ 	.short	(.L_228 - .L_227)


	//   ....[0]....
.L_227:
        /*007c*/ 	.word	0xffffffff


	//----- nvinfo : EIATTR_COOP_GROUP_INSTR_OFFSETS
	.align		4
.L_228:
        /*0080*/ 	.byte	0x04, 0x28
        /*0082*/ 	.short	(.L_230 - .L_229)


	//   ....[0]....
.L_229:
        /*0084*/ 	.word	0x000019c0


	//----- nvinfo : EIATTR_VRC_CTA_INIT_COUNT
	.align		4
.L_230:
        /*0088*/ 	.byte	0x02, 0x4a
	.zero		1
	.zero		1


	//----- nvinfo : EIATTR_MBARRIER_INSTR_OFFSETS
	.align		4
        /*008c*/ 	.byte	0x04, 0x39
        /*008e*/ 	.short	(.L_232 - .L_231)


	//   ....[0]....
.L_231:
        /*0090*/ 	.word	0x000002d0
        /*0094*/ 	.word	0x000000ff
        /*0098*/ 	.word	0x00000000
        /*009c*/ 	.short	0x0100
        /*009e*/ 	.byte	0x11
	.zero		1


	//   ....[1]....
        /*00a0*/ 	.word	0x000004a0
        /*00a4*/ 	.word	0x000000ff
        /*00a8*/ 	.word	0x00000000
        /*00ac*/ 	.short	0x010a
        /*00ae*/ 	.byte	0x04
	.zero		1


	//----- nvinfo : EIATTR_NUM_MBARRIERS
	.align		4
.L_232:
        /*00b0*/ 	.byte	0x03, 0x38
        /*00b2*/ 	.short	0x0001


	//----- nvinfo : EIATTR_EXIT_INSTR_OFFSETS
	.align		4
        /*00b4*/ 	.byte	0x04, 0x1c
        /*00b6*/ 	.short	(.L_234 - .L_233)


	//   ....[0]....
.L_233:
        /*00b8*/ 	.word	0x00001a10


	//   ....[1]....
        /*00bc*/ 	.word	0x00001c00


	//   ....[2]....
        /*00c0*/ 	.word	0x00001c30


	//   ....[3]....
        /*00c4*/ 	.word	0x00001dd0


	//----- nvinfo : EIATTR_MAX_THREADS
	.align		4
.L_234:
        /*00c8*/ 	.byte	0x04, 0x05
        /*00ca*/ 	.short	(.L_236 - .L_235)
.L_235:
        /*00cc*/ 	.word	0x00000080
        /*00d0*/ 	.word	0x00000001
        /*00d4*/ 	.word	0x00000001


	//----- nvinfo : EIATTR_CRS_STACK_SIZE
	.align		4
.L_236:
        /*00d8*/ 	.byte	0x04, 0x1e
        /*00da*/ 	.short	(.L_238 - .L_237)
.L_237:
        /*00dc*/ 	.word	0x00000000


	//----- nvinfo : EIATTR_CBANK_PARAM_SIZE
	.align		4
.L_238:
        /*00e0*/ 	.byte	0x03, 0x19
        /*00e2*/ 	.short	0x0038


	//----- nvinfo : EIATTR_PARAM_CBANK
	.align		4
        /*00e4*/ 	.byte	0x04, 0x0a
        /*00e6*/ 	.short	(.L_240 - .L_239)
	.align		4
.L_239:
        /*00e8*/ 	.word	index@(.nv.constant0._ZN3cub18CUB_300001_SM_10006detail9transform16transform_kernelINS2_10policy_hubILb0EN4cuda3std3__45tupleIJN6thrust24THRUST_300001_SM_1000_NS6detail15normal_iteratorINSA_10device_ptrIfEEEESF_EEEE10policy1000ElNS7_10multipliesIfEESF_JPfSL_EEEvT0_iT1_T2_DpNS2_10kernel_argIT3_EE)
        /*00ec*/ 	.short	0x0380
        /*00ee*/ 	.short	0x0038


	//----- nvinfo : EIATTR_SW_WAR
	.align		4
.L_240:
        /*00f0*/ 	.byte	0x04, 0x36
        /*00f2*/ 	.short	(.L_242 - .L_241)
.L_241:
        /*00f4*/ 	.word	0x00000008
.L_242:


//--------------------- .nv.info._ZN3cub18CUB_300001_SM_10006detail9transform16transform_kernelINS2_10policy_hubILb0EN4cuda3std3__45tupleIJN6thrust24THRUST_300001_SM_1000_NS6detail15normal_iteratorINSA_10device_ptrIfEEEESF_EEEE10policy1000EiNS7_10multipliesIfEESF_JPfSL_EEEvT0_iT1_T2_DpNS2_10kernel_argIT3_EE --------------------------
	.section	.nv.info._ZN3cub18CUB_300001_SM_10006detail9transform16transform_kernelINS2_10policy_hubILb0EN4cuda3std3__45tupleIJN6thrust24THRUST_300001_SM_1000_NS6detail15normal_iteratorINSA_10device_ptrIfEEEESF_EEEE10policy1000EiNS7_10multipliesIfEESF_JPfSL_EEEvT0_iT1_T2_DpNS2_10kernel_argIT3_EE,"",@"SHT_CUDA_INFO"
	.sectionflags	@""
	.align	4


	//----- nvinfo : EIATTR_CUDA_API_VERSION
	.align		4
        /*0000*/ 	.byte	0x04, 0x37
        /*0002*/ 	.short	(.L_244 - .L_243)
.L_243:
        /*0004*/ 	.word	0x00000082


	//----- nvinfo : EIATTR_KPARAM_INFO
	.align		4
.L_244:
        /*0008*/ 	.byte	0x04, 0x17
        /*000a*/ 	.short	(.L_246 - .L_245)
.L_245:
        /*000c*/ 	.word	0x00000000
        /*0010*/ 	.short	0x0005
        /*0012*/ 	.short	0x0028
        /*0014*/ 	.byte	0x00, 0xf0, 0x41, 0x00


	//----- nvinfo : EIATTR_KPARAM_INFO
	.align		4
.L_246:
        /*0018*/ 	.byte	0x04, 0x17
        /*001a*/ 	.short	(.L_248 - .L_247)
.L_247:
        /*001c*/ 	.word	0x00000000
        /*0020*/ 	.short	0x0004
        /*0022*/ 	.short	0x0018
        /*0024*/ 	.byte	0x00, 0xf0, 0x41, 0x00


	//----- nvinfo : EIATTR_KPARAM_INFO
	.align		4
.L_248:
        /*0028*/ 	.byte	0x04, 0x17
        /*002a*/ 	.short	(.L_250 - .L_249)
.L_249:
        /*002c*/ 	.word	0x00000000
        /*0030*/ 	.short	0x0003
        /*0032*/ 	.short	0x0010
        /*0034*/ 	.byte	0x00, 0xf0, 0x21, 0x00


	//----- nvinfo : EIATTR_KPARAM_INFO
	.align		4
.L_250:
        /*0038*/ 	.byte	0x04, 0x17
        /*003a*/ 	.short	(.L_252 - .L_251)
.L_251:
        /*003c*/ 	.word	0x00000000
        /*0040*/ 	.short	0x0002
        /*0042*/ 	.short	0x0008
        /*0044*/ 	.byte	0x00, 0xf0, 0x05, 0x00


	//----- nvinfo : EIATTR_KPARAM_INFO
	.align		4
.L_252:
        /*0048*/ 	.byte	0x04, 0x17
        /*004a*/ 	.short	(.L_254 - .L_253)
.L_253:
        /*004c*/ 	.word	0x00000000
        /*0050*/ 	.short	0x0001
        /*0052*/ 	.short	0x0004
        /*0054*/ 	.byte	0x00, 0xf0, 0x11, 0x00


	//----- nvinfo : EIATTR_KPARAM_INFO
	.align		4
.L_254:
        /*0058*/ 	.byte	0x04, 0x17
        /*005a*/ 	.short	(.L_256 - .L_255)
.L_255:
        /*005c*/ 	.word	0x00000000
        /*0060*/ 	.short	0x0000
        /*0062*/ 	.short	0x0000
        /*0064*/ 	.byte	0x00, 0xf0, 0x11, 0x00


	//----- nvinfo : EIATTR_SPARSE_MMA_MASK
	.align		4
.L_256:
        /*0068*/ 	.byte	0x03, 0x50
        /*006a*/ 	.short	0x0000


	//----- nvinfo : EIATTR_MAXREG_COUNT
	.align		4
        /*006c*/ 	.byte	0x03, 0x1b
        /*006e*/ 	.short	0x00ff


	//----- nvinfo : EIATTR_NUM_BARRIERS
	.align		4
        /*0070*/ 	.byte	0x02, 0x4c
        /*0072*/ 	.byte	0x01
	.zero		1


	//----- nvinfo : EIATTR_MERCURY_ISA_VERSION
	.align		4
        /*0074*/ 	.byte	0x03, 0x5f
        /*0076*/ 	.short	0x0101


	//----- nvinfo : EIATTR_COOP_GROUP_MASK_REGIDS
	.align		4
        /*0078*/ 	.byte	0x04, 0x29
        /*007a*/ 	.short	(.L_258 - .L_257)


	//   ....[0]....
.L_257:
        /*007c*/ 	.word	0xffffffff


	//----- nvinfo : EIATTR_COOP_GROUP_INSTR_OFFSETS
	.align		4
.L_258:
        /*0080*/ 	.byte	0x04, 0x28
        /*0082*/ 	.short	(.L_260 - .L_259)


	//   ....[0]....
.L_259:
        /*0084*/ 	.word	0x000019e0


	//----- nvinfo : EIATTR_VRC_CTA_INIT_COUNT
	.align		4
.L_260:
        /*0088*/ 	.byte	0x02, 0x4a
	.zero		1
	.zero		1


	//----- nvinfo : EIATTR_MBARRIER_INSTR_OFFSETS
	.align		4
        /*008c*/ 	.byte	0x04, 0x39
        /*008e*/ 	.short	(.L_262 - .L_261)


	//   ....[0]....
.L_261:
        /*0090*/ 	.word	0x00000270
        /*0094*/ 	.word	0x000000ff
        /*0098*/ 	.word	0x00000000
        /*009c*/ 	.short	0x0100
        /*009e*/ 	.byte	0x0f
	.zero		1


	//   ....[1]....
        /*00a0*/ 	.word	0x00000420
        /*00a4*/ 	.word	0x000000ff
        /*00a8*/ 	.word	0x00000000
        /*00ac*/ 	.short	0x010a
        /*00ae*/ 	.byte	0x04
	.zero		1


	//----- nvinfo : EIATTR_NUM_MBARRIERS
	.align		4
.L_262:
        /*00b0*/ 	.byte	0x03, 0x38
        /*00b2*/ 	.short	0x0001


	//----- nvinfo : EIATTR_EXIT_INSTR_OFFSETS
	.align		4
        /*00b4*/ 	.byte	0x04, 0x1c
        /*00b6*/ 	.short	(.L_264 - .L_263)


	//   ....[0]....
.L_263:
        /*00b8*/ 	.word	0x00001a30


	//   ....[1]....
        /*00bc*/ 	.word	0x00001bc0


	//   ....[2]....
        /*00c0*/ 	.word	0x00001c30


	//   ....[3]....
        /*00c4*/ 	.word	0x00001e10


	//----- nvinfo : EIATTR_MAX_THREADS
	.align		4
.L_264:
        /*00c8*/ 	.byte	0x04, 0x05
        /*00ca*/ 	.short	(.L_266 - .L_265)
.L_265:
        /*00cc*/ 	.word	0x00000080
        /*00d0*/ 	.word	0x00000001
        /*00d4*/ 	.word	0x00000001


	//----- nvinfo : EIATTR_CRS_STACK_SIZE
	.align		4
.L_266:
        /*00d8*/ 	.byte	0x04, 0x1e
        /*00da*/ 	.short	(.L_268 - .L_267)
.L_267:
        /*00dc*/ 	.word	0x00000000


	//----- nvinfo : EIATTR_CBANK_PARAM_SIZE
	.align		4
.L_268:
        /*00e0*/ 	.byte	0x03, 0x19
        /*00e2*/ 	.short	0x0038


	//----- nvinfo : EIATTR_PARAM_CBANK
	.align		4
        /*00e4*/ 	.byte	0x04, 0x0a
        /*00e6*/ 	.short	(.L_270 - .L_269)
	.align		4
.L_269:
        /*00e8*/ 	.word	index@(.nv.constant0._ZN3cub18CUB_300001_SM_10006detail9transform16transform_kernelINS2_10policy_hubILb0EN4cuda3std3__45tupleIJN6thrust24THRUST_300001_SM_1000_NS6detail15normal_iteratorINSA_10device_ptrIfEEEESF_EEEE10policy1000EiNS7_10multipliesIfEESF_JPfSL_EEEvT0_iT1_T2_DpNS2_10kernel_argIT3_EE)
        /*00ec*/ 	.short	0x0380
        /*00ee*/ 	.short	0x0038


	//----- nvinfo : EIATTR_SW_WAR
	.align		4
.L_270:
        /*00f0*/ 	.byte	0x04, 0x36
        /*00f2*/ 	.short	(.L_272 - .L_271)
.L_271:
        /*00f4*/ 	.word	0x00000008
.L_272:


//--------------------- .nv.info._ZN3cub18CUB_300001_SM_10006detail8for_each13static_kernelINS2_12policy_hub_t12policy_500_tElN6thrust24THRUST_300001_SM_1000_NS8cuda_cub6__fill7functorINS7_6detail15normal_iteratorINS7_10device_ptrIfEEEEfEEEEvT0_T1_ --------------------------
	.section	.nv.info._ZN3cub18CUB_300001_SM_10006detail8for_each13static_kernelINS2_12policy_hub_t12policy_500_tElN6thrust24THRUST_300001_SM_1000_NS8cuda_cub6__fill7functorINS7_6detail15normal_iteratorINS7_10device_ptrIfEEEEfEEEEvT0_T1_,"",@"SHT_CUDA_INFO"
	.sectionflags	@""
	.align	4


	//----- nvinfo : EIATTR_CUDA_API_VERSION
	.align		4
        /*0000*/ 	.byte	0x04, 0x37
        /*0002*/ 	.short	(.L_274 - .L_273)
.L_273:
        /*0004*/ 	.word	0x00000082


	//----- nvinfo : EIATTR_KPARAM_INFO
	.align		4
.L_274:
        /*0008*/ 	.byte	0x04, 0x17
        /*000a*/ 	.short	(.L_276 - .L_275)
.L_275:
        /*000c*/ 	.word	0x00000000
        /*0010*/ 	.short	0x0001
        /*0012*/ 	.short	0x0008
        /*0014*/ 	.byte	0x00, 0xf0, 0x41, 0x00


	//----- nvinfo : EIATTR_KPARAM_INFO
	.align		4
.L_276:
        /*0018*/ 	.byte	0x04, 0x17
        /*001a*/ 	.short	(.L_278 - .L_277)
.L_277:
        /*001c*/ 	.word	0x00000000
        /*0020*/ 	.short	0x0000
        /*0022*/ 	.short	0x0000
        /*0024*/ 	.byte	0x00, 0xf0, 0x21, 0x00


	//----- nvinfo : EIATTR_SPARSE_MMA_MASK
	.align		4
.L_278:
        /*0028*/ 	.byte	0x03, 0x50
        /*002a*/ 	.short	0x0000


	//----- nvinfo : EIATTR_MAXREG_COUNT
	.align		4
        /*002c*/ 	.byte	0x03, 0x1b
        /*002e*/ 	.short	0x00ff


	//----- nvinfo : EIATTR_MERCURY_ISA_VERSION
	.align		4
        /*0030*/ 	.byte	0x03, 0x5f
        /*0032*/ 	.short	0x0101


	//----- nvinfo : EIATTR_VRC_CTA_INIT_COUNT
	.align		4
        /*0034*/ 	.byte	0x02, 0x4a
	.zero		1
	.zero		1


	//----- nvinfo : EIATTR_EXIT_INSTR_OFFSETS
	.align		4
        /*0038*/ 	.byte	0x04, 0x1c
        /*003a*/ 	.short	(.L_280 - .L_279)


	//   ....[0]....
.L_279:
        /*003c*/ 	.word	0x00000130


	//   ....[1]....
        /*0040*/ 	.word	0x00000240


	//   ....[2]....
        /*0044*/ 	.word	0x00000270


	//----- nvinfo : EIATTR_MAX_THREADS
	.align		4
.L_280:
        /*0048*/ 	.byte	0x04, 0x05
        /*004a*/ 	.short	(.L_282 - .L_281)
.L_281:
        /*004c*/ 	.word	0x00000100
        /*0050*/ 	.word	0x00000001
        /*0054*/ 	.word	0x00000001


	//----- nvinfo : EIATTR_CBANK_PARAM_SIZE
	.align		4
.L_282:
        /*0058*/ 	.byte	0x03, 0x19
        /*005a*/ 	.short	0x0018


	//----- nvinfo : EIATTR_PARAM_CBANK
	.align		4
        /*005c*/ 	.byte	0x04, 0x0a
        /*005e*/ 	.short	(.L_284 - .L_283)
	.align		4
.L_283:
        /*0060*/ 	.word	index@(.nv.constant0._ZN3cub18CUB_300001_SM_10006detail8for_each13static_kernelINS2_12policy_hub_t12policy_500_tElN6thrust24THRUST_300001_SM_1000_NS8cuda_cub6__fill7functorINS7_6detail15normal_iteratorINS7_10device_ptrIfEEEEfEEEEvT0_T1_)
        /*0064*/ 	.short	0x0380
        /*0066*/ 	.short	0x0018


	//----- nvinfo : EIATTR_SW_WAR
	.align		4
.L_284:
        /*0068*/ 	.byte	0x04, 0x36
        /*006a*/ 	.short	(.L_286 - .L_285)
.L_285:
        /*006c*/ 	.word	0x00000008
.L_286:


//--------------------- .nv.info._ZN3cub18CUB_300001_SM_10006detail8for_each13static_kernelINS2_12policy_hub_t12policy_500_tEmN6thrust24THRUST_300001_SM_1000_NS8cuda_cub20__uninitialized_fill7functorINS7_10device_ptrIfEEfEEEEvT0_T1_ --------------------------
	.section	.nv.info._ZN3cub18CUB_300001_SM_10006detail8for_each13static_kernelINS2_12policy_hub_t12policy_500_tEmN6thrust24THRUST_300001_SM_1000_NS8cuda_cub20__uninitialized_fill7functorINS7_10device_ptrIfEEfEEEEvT0_T1_,"",@"SHT_CUDA_INFO"
	.sectionflags	@""
	.align	4


	//----- nvinfo : EIATTR_CUDA_API_VERSION
	.align		4
        /*0000*/ 	.byte	0x04, 0x37
        /*0002*/ 	.short	(.L_288 - .L_287)
.L_287:
        /*0004*/ 	.word	0x00000082


	//----- nvinfo : EIATTR_KPARAM_INFO
	.align		4
.L_288:
        /*0008*/ 	.byte	0x04, 0x17
        /*000a*/ 	.short	(.L_290 - .L_289)
.L_289:
        /*000c*/ 	.word	0x00000000
        /*0010*/ 	.short	0x0001
        /*0012*/ 	.short	0x0008
        /*0014*/ 	.byte	0x00, 0xf0, 0x41, 0x00


	//----- nvinfo : EIATTR_KPARAM_INFO
	.align		4
.L_290:
        /*0018*/ 	.byte	0x04, 0x17
        /*001a*/ 	.short	(.L_292 - .L_291)
.L_291:
        /*001c*/ 	.word	0x00000000
        /*0020*/ 	.short	0x0000
        /*0022*/ 	.short	0x0000
        /*0024*/ 	.byte	0x00, 0xf0, 0x21, 0x00


	//----- nvinfo : EIATTR_SPARSE_MMA_MASK
	.align		4
.L_292:
        /*0028*/ 	.byte	0x03, 0x50
        /*002a*/ 	.short	0x0000


	//----- nvinfo : EIATTR_MAXREG_COUNT
	.align		4
        /*002c*/ 	.byte	0x03, 0x1b
        /*002e*/ 	.short	0x00ff


	//----- nvinfo : EIATTR_MERCURY_ISA_VERSION
	.align		4
        /*0030*/ 	.byte	0x03, 0x5f
        /*0032*/ 	.short	0x0101


	//----- nvinfo : EIATTR_VRC_CTA_INIT_COUNT
	.align		4
        /*0034*/ 	.byte	0x02, 0x4a
	.zero		1
	.zero		1


	//----- nvinfo : EIATTR_EXIT_INSTR_OFFSETS
	.align		4
        /*0038*/ 	.byte	0x04, 0x1c
        /*003a*/ 	.short	(.L_294 - .L_293)


	//   ....[0]....
.L_293:
        /*003c*/ 	.word	0x00000130


	//   ....[1]....
        /*0040*/ 	.word	0x00000230


	//   ....[2]....
        /*0044*/ 	.word	0x00000260


	//----- nvinfo : EIATTR_MAX_THREADS
	.align		4
.L_294:
        /*0048*/ 	.byte	0x04, 0x05
        /*004a*/ 	.short	(.L_296 - .L_295)
.L_295:
        /*004c*/ 	.word	0x00000100
        /*0050*/ 	.word	0x00000001
        /*0054*/ 	.word	0x00000001


	//----- nvinfo : EIATTR_CBANK_PARAM_SIZE
	.align		4
.L_296:
        /*0058*/ 	.byte	0x03, 0x19
        /*005a*/ 	.short	0x0018


	//----- nvinfo : EIATTR_PARAM_CBANK
	.align		4
        /*005c*/ 	.byte	0x04, 0x0a
        /*005e*/ 	.short	(.L_298 - .L_297)
	.align		4
.L_297:
        /*0060*/ 	.word	index@(.nv.constant0._ZN3cub18CUB_300001_SM_10006detail8for_each13static_kernelINS2_12policy_hub_t12policy_500_tEmN6thrust24THRUST_300001_SM_1000_NS8cuda_cub20__uninitialized_fill7functorINS7_10device_ptrIfEEfEEEEvT0_T1_)
        /*0064*/ 	.short	0x0380
        /*0066*/ 	.short	0x0018


	//----- nvinfo : EIATTR_SW_WAR
	.align		4
.L_298:
        /*0068*/ 	.byte	0x04, 0x36
        /*006a*/ 	.short	(.L_300 - .L_299)
.L_299:
        /*006c*/ 	.word	0x00000008
.L_300:


//--------------------- .nv.info._ZN3cub18CUB_300001_SM_10006detail11EmptyKernelIvEEvv --------------------------
	.section	.nv.info._ZN3cub18CUB_300001_SM_10006detail11EmptyKernelIvEEvv,"",@"SHT_CUDA_INFO"
	.sectionflags	@""
	.align	4


	//----- nvinfo : EIATTR_CUDA_API_VERSION
	.align		4
        /*0000*/ 	.byte	0x04, 0x37
        /*0002*/ 	.short	(.L_302 - .L_301)
.L_301:
        /*0004*/ 	.word	0x00000082


	//----- nvinfo : EIATTR_SPARSE_MMA_MASK
	.align		4
.L_302:
        /*0008*/ 	.byte	0x03, 0x50
        /*000a*/ 	.short	0x0000


	//----- nvinfo : EIATTR_MAXREG_COUNT
	.align		4
        /*000c*/ 	.byte	0x03, 0x1b
        /*000e*/ 	.short	0x00ff


	//----- nvinfo : EIATTR_MERCURY_ISA_VERSION
	.align		4
        /*0010*/ 	.byte	0x03, 0x5f
        /*0012*/ 	.short	0x0101


	//----- nvinfo : EIATTR_VRC_CTA_INIT_COUNT
	.align		4
        /*0014*/ 	.byte	0x02, 0x4a
	.zero		1
	.zero		1


	//----- nvinfo : EIATTR_EXIT_INSTR_OFFSETS
	.align		4
        /*0018*/ 	.byte	0x04, 0x1c
        /*001a*/ 	.short	(.L_304 - .L_303)


	//   ....[0]....
.L_303:
        /*001c*/ 	.word	0x00000010


	//----- nvinfo : EIATTR_SW_WAR
	.align		4
.L_304:
        /*0020*/ 	.byte	0x04, 0x36
        /*0022*/ 	.short	(.L_306 - .L_305)
.L_305:
        /*0024*/ 	.word	0x00000008
.L_306:


//--------------------- .nv.callgraph             --------------------------
	.section	.nv.callgraph,"",@"SHT_CUDA_CALLGRAPH"
	.align	4
	.sectionentsize	8
	.align		4
        /*0000*/ 	.word	0x00000000
	.align		4
        /*0004*/ 	.word	0xffffffff
	.align		4
        /*0008*/ 	.word	0x00000000
	.align		4
        /*000c*/ 	.word	0xfffffffe
	.align		4
        /*0010*/ 	.word	0x00000000
	.align		4
        /*0014*/ 	.word	0xfffffffd
	.align		4
        /*0018*/ 	.word	0x00000000
	.align		4
        /*001c*/ 	.word	0xfffffffc


//--------------------- .nv.constant4             --------------------------
	.section	.nv.constant4,"a",@progbits
	.align	8
	.align		8
.nv.constant4:
        /*0000*/ 	.dword	_ZN34_INTERNAL_5ade8209_4_k_cu_4baa10be4cuda3std3__45__cpo5beginE
	.align		8
        /*0008*/ 	.dword	_ZN34_INTERNAL_5ade8209_4_k_cu_4baa10be4cuda3std3__45__cpo3endE
	.align		8
        /*0010*/ 	.dword	_ZN34_INTERNAL_5ade8209_4_k_cu_4baa10be4cuda3std3__45__cpo6cbeginE
	.align		8
        /*0018*/ 	.dword	_ZN34_INTERNAL_5ade8209_4_k_cu_4baa10be4cuda3std3__45__cpo4cendE
	.align		8
        /*0020*/ 	.dword	_ZN34_INTERNAL_5ade8209_4_k_cu_4baa10be4cuda3std3__45__cpo6rbeginE
	.align		8
        /*0028*/ 	.dword	_ZN34_INTERNAL_5ade8209_4_k_cu_4baa10be4cuda3std3__45__cpo4rendE
	.align		8
        /*0030*/ 	.dword	_ZN34_INTERNAL_5ade8209_4_k_cu_4baa10be4cuda3std3__45__cpo7crbeginE
	.align		8
        /*0038*/ 	.dword	_ZN34_INTERNAL_5ade8209_4_k_cu_4baa10be4cuda3std3__45__cpo5crendE
	.align		8
        /*0040*/ 	.dword	_ZN34_INTERNAL_5ade8209_4_k_cu_4baa10be4cuda3std3__436_GLOBAL__N__5ade8209_4_k_cu_4baa10be6ignoreE
	.align		8
        /*0048*/ 	.dword	_ZN34_INTERNAL_5ade8209_4_k_cu_4baa10be4cuda3std3__419piecewise_constructE
	.align		8
        /*0050*/ 	.dword	_ZN34_INTERNAL_5ade8209_4_k_cu_4baa10be4cuda3std3__48in_placeE
	.align		8
        /*0058*/ 	.dword	_ZN34_INTERNAL_5ade8209_4_k_cu_4baa10be4cuda3std3__420unreachable_sentinelE
	.align		8
        /*0060*/ 	.dword	_ZN34_INTERNAL_5ade8209_4_k_cu_4baa10be4cuda3std3__47nulloptE
	.align		8
        /*0068*/ 	.dword	_ZN34_INTERNAL_5ade8209_4_k_cu_4baa10be4cuda3std3__48unexpectE
	.align		8
        /*0070*/ 	.dword	_ZN34_INTERNAL_5ade8209_4_k_cu_4baa10be4cuda3std6ranges3__45__cpo4swapE
	.align		8
        /*0078*/ 	.dword	_ZN34_INTERNAL_5ade8209_4_k_cu_4baa10be4cuda3std6ranges3__45__cpo9iter_moveE
	.align		8
        /*0080*/ 	.dword	_ZN34_INTERNAL_5ade8209_4_k_cu_4baa10be4cuda3std6ranges3__45__cpo5beginE
	.align		8
        /*0088*/ 	.dword	_ZN34_INTERNAL_5ade8209_4_k_cu_4baa10be4cuda3std6ranges3__45__cpo3endE
	.align		8
        /*0090*/ 	.dword	_ZN34_INTERNAL_5ade8209_4_k_cu_4baa10be4cuda3std6ranges3__45__cpo6cbeginE
	.align		8
        /*0098*/ 	.dword	_ZN34_INTERNAL_5ade8209_4_k_cu_4baa10be4cuda3std6ranges3__45__cpo4cendE
	.align		8
        /*00a0*/ 	.dword	_ZN34_INTERNAL_5ade8209_4_k_cu_4baa10be4cuda3std6ranges3__45__cpo7advanceE
	.align		8
        /*00a8*/ 	.dword	_ZN34_INTERNAL_5ade8209_4_k_cu_4baa10be4cuda3std6ranges3__45__cpo9iter_swapE
	.align		8
        /*00b0*/ 	.dword	_ZN34_INTERNAL_5ade8209_4_k_cu_4baa10be4cuda3std6ranges3__45__cpo4nextE
	.align		8
        /*00b8*/ 	.dword	_ZN34_INTERNAL_5ade8209_4_k_cu_4baa10be4cuda3std6ranges3__45__cpo4prevE
	.align		8
        /*00c0*/ 	.dword	_ZN34_INTERNAL_5ade8209_4_k_cu_4baa10be4cuda3std6ranges3__45__cpo4dataE
	.align		8
        /*00c8*/ 	.dword	_ZN34_INTERNAL_5ade8209_4_k_cu_4baa10be4cuda3std6ranges3__45__cpo5cdataE
	.align		8
        /*00d0*/ 	.dword	_ZN34_INTERNAL_5ade8209_4_k_cu_4baa10be4cuda3std6ranges3__45__cpo4sizeE
	.align		8
        /*00d8*/ 	.dword	_ZN34_INTERNAL_5ade8209_4_k_cu_4baa10be4cuda3std6ranges3__45__cpo5ssizeE
	.align		8
        /*00e0*/ 	.dword	_ZN34_INTERNAL_5ade8209_4_k_cu_4baa10be4cuda3std6ranges3__45__cpo8distanceE
	.align		8
        /*00e8*/ 	.dword	_ZN34_INTERNAL_5ade8209_4_k_cu_4baa10be6thrust24THRUST_300001_SM_1000_NS8cuda_cub3parE
	.align		8
        /*00f0*/ 	.dword	_ZN34_INTERNAL_5ade8209_4_k_cu_4baa10be6thrust24THRUST_300001_SM_1000_NS8cuda_cub10par_nosyncE
	.align		8
        /*00f8*/ 	.dword	_ZN34_INTERNAL_5ade8209_4_k_cu_4baa10be6thrust24THRUST_300001_SM_1000_NS6system6detail10sequential3seqE
	.align		8
        /*0100*/ 	.dword	_ZN34_INTERNAL_5ade8209_4_k_cu_4baa10be6thrust24THRUST_300001_SM_1000_NS12placeholders2_1E
	.align		8
        /*0108*/ 	.dword	_ZN34_INTERNAL_5ade8209_4_k_cu_4baa10be6thrust24THRUST_300001_SM_1000_NS12placeholders2_2E
	.align		8
        /*0110*/ 	.dword	_ZN34_INTERNAL_5ade8209_4_k_cu_4baa10be6thrust24THRUST_300001_SM_1000_NS12placeholders2_3E
	.align		8
        /*0118*/ 	.dword	_ZN34_INTERNAL_5ade8209_4_k_cu_4baa10be6thrust24THRUST_300001_SM_1000_NS12placeholders2_4E
	.align		8
        /*0120*/ 	.dword	_ZN34_INTERNAL_5ade8209_4_k_cu_4baa10be6thrust24THRUST_300001_SM_1000_NS12placeholders2_5E
	.align		8
        /*0128*/ 	.dword	_ZN34_INTERNAL_5ade8209_4_k_cu_4baa10be6thrust24THRUST_300001_SM_1000_NS12placeholders2_6E
	.align		8
        /*0130*/ 	.dword	_ZN34_INTERNAL_5ade8209_4_k_cu_4baa10be6thrust24THRUST_300001_SM_1000_NS12placeholders2_7E
	.align		8
        /*0138*/ 	.dword	_ZN34_INTERNAL_5ade8209_4_k_cu_4baa10be6thrust24THRUST_300001_SM_1000_NS12placeholders2_8E
	.align		8
        /*0140*/ 	.dword	_ZN34_INTERNAL_5ade8209_4_k_cu_4baa10be6thrust24THRUST_300001_SM_1000_NS12placeholders2_9E
	.align		8
        /*0148*/ 	.dword	_ZN34_INTERNAL_5ade8209_4_k_cu_4baa10be6thrust24THRUST_300001_SM_1000_NS12placeholders3_10E
	.align		8
        /*0150*/ 	.dword	_ZN34_INTERNAL_5ade8209_4_k_cu_4baa10be6thrust24THRUST_300001_SM_1000_NS3seqE


//--------------------- .text._ZN3cub18CUB_300001_SM_10006detail9transform16transform_kernelINS2_10policy_hubILb1EN4cuda3std3__45tupleIJN6thrust24THRUST_300001_SM_1000_NS6detail15normal_iteratorINSA_10device_ptrIfEEEESF_EEEE10policy1000El13saxpy_functorSF_JPfSK_EEEvT0_iT1_T2_DpNS2_10kernel_argIT3_EE --------------------------
	.section	.text._ZN3cub18CUB_300001_SM_10006detail9transform16transform_kernelINS2_10policy_hubILb1EN4cuda3std3__45tupleIJN6thrust24THRUST_300001_SM_1000_NS6detail15normal_iteratorINSA_10device_ptrIfEEEESF_EEEE10policy1000El13saxpy_functorSF_JPfSK_EEEvT0_iT1_T2_DpNS2_10kernel_argIT3_EE,"ax",@progbits
	.align	128
        .global         _ZN3cub18CUB_300001_SM_10006detail9transform16transform_kernelINS2_10policy_hubILb1EN4cuda3std3__45tupleIJN6thrust24THRUST_300001_SM_1000_NS6detail15normal_iteratorINSA_10device_ptrIfEEEESF_EEEE10policy1000El13saxpy_functorSF_JPfSK_EEEvT0_iT1_T2_DpNS2_10kernel_argIT3_EE
        .type           _ZN3cub18CUB_300001_SM_10006detail9transform16transform_kernelINS2_10policy_hubILb1EN4cuda3std3__45tupleIJN6thrust24THRUST_300001_SM_1000_NS6detail15normal_iteratorINSA_10device_ptrIfEEEESF_EEEE10policy1000El13saxpy_functorSF_JPfSK_EEEvT0_iT1_T2_DpNS2_10kernel_argIT3_EE,@function
        .size           _ZN3cub18CUB_300001_SM_10006detail9transform16transform_kernelINS2_10policy_hubILb1EN4cuda3std3__45tupleIJN6thrust24THRUST_300001_SM_1000_NS6detail15normal_iteratorINSA_10device_ptrIfEEEESF_EEEE10policy1000El13saxpy_functorSF_JPfSK_EEEvT0_iT1_T2_DpNS2_10kernel_argIT3_EE,(.L_x_151 - _ZN3cub18CUB_300001_SM_10006detail9transform16transform_kernelINS2_10policy_hubILb1EN4cuda3std3__45tupleIJN6thrust24THRUST_300001_SM_1000_NS6detail15normal_iteratorINSA_10device_ptrIfEEEESF_EEEE10policy1000El13saxpy_functorSF_JPfSK_EEEvT0_iT1_T2_DpNS2_10kernel_argIT3_EE)
        .other          _ZN3cub18CUB_300001_SM_10006detail9transform16transform_kernelINS2_10policy_hubILb1EN4cuda3std3__45tupleIJN6thrust24THRUST_300001_SM_1000_NS6detail15normal_iteratorINSA_10device_ptrIfEEEESF_EEEE10policy1000El13saxpy_functorSF_JPfSK_EEEvT0_iT1_T2_DpNS2_10kernel_argIT3_EE,@"STO_CUDA_ENTRY STV_DEFAULT"
_ZN3cub18CUB_300001_SM_10006detail9transform16transform_kernelINS2_10policy_hubILb1EN4cuda3std3__45tupleIJN6thrust24THRUST_300001_SM_1000_NS6detail15normal_iteratorINSA_10device_ptrIfEEEESF_EEEE10policy1000El13saxpy_functorSF_JPfSK_EEEvT0_iT1_T2_DpNS2_10kernel_argIT3_EE:
.text._ZN3cub18CUB_300001_SM_10006detail9transform16transform_kernelINS2_10policy_hubILb1EN4cuda3std3__45tupleIJN6thrust24THRUST_300001_SM_1000_NS6detail15normal_iteratorINSA_10device_ptrIfEEEESF_EEEE10policy1000El13saxpy_functorSF_JPfSK_EEEvT0_iT1_T2_DpNS2_10kernel_argIT3_EE:
[----:B------:R-:W-:Y:S08]  /*0000*/  LDC R1, c[0x0][0x37c] ;  /* 0x0000df00ff017b82 */ /* 0x000ff00000000800 */
[----:B------:R-:W0:Y:S01]  /*0010*/  LDC R10, c[0x0][0x388] ;  /* 0x0000e200ff0a7b82 */ /* 0x000e220000000800 */
[----:B------:R-:W1:Y:S01]  /*0020*/  LDCU.64 UR4, c[0x0][0x380] ;  /* 0x00007000ff0477ac */ /* 0x000e620008000a00 */
[----:B------:R-:W2:Y:S01]  /*0030*/  S2R R7, SR_TID.X ;  /* 0x0000000000077919 */ /* 0x000ea20000002100 */
[----:B------:R-:W-:Y:S05]  /*0040*/  BSSY.RECONVERGENT B0, `(.L_x_0) ;  /* 0x0000029000007945 */ /* 0x000fea0003800200 */
[----:B------:R-:W3:Y:S01]  /*0050*/  S2UR UR12, SR_CTAID.X ;  /* 0x00000000000c79c3 */ /* 0x000ee20000002500 */
[----:B0-----:R-:W-:-:S04]  /*0060*/  SHF.L.U32 R5, R10, 0x7, RZ ;  /* 0x000000070a057819 */ /* 0x001fc800000006ff */
[----:B------:R-:W-:Y:S01]  /*0070*/  SHF.R.S32.HI R0, RZ, 0x1f, R5 ;  /* 0x0000001fff007819 */ /* 0x000fe20000011405 */
[----:B---3--:R-:W-:-:S04]  /*0080*/  IMAD.WIDE.U32 R2, R5, UR12, RZ ;  /* 0x0000000c05027c25 */ /* 0x008fc8000f8e00ff */
[----:B------:R-:W-:Y:S01]  /*0090*/  IMAD R9, R0, UR12, RZ ;  /* 0x0000000c00097c24 */ /* 0x000fe2000f8e02ff */
[----:B-1----:R-:W-:-:S03]  /*00a0*/  IADD3 R4, P1, PT, -R2, UR4, RZ ;  /* 0x0000000402047c10 */ /* 0x002fc6000ff3e1ff */
[----:B------:R-:W-:Y:S01]  /*00b0*/  IMAD.IADD R9, R3, 0x1, R9 ;  /* 0x0000000103097824 */ /* 0x000fe200078e0209 */
[----:B------:R-:W-:-:S04]  /*00c0*/  ISETP.LT.U32.AND P0, PT, R4, R5, PT ;  /* 0x000000050400720c */ /* 0x000fc80003f01070 */
[----:B------:R-:W-:-:S04]  /*00d0*/  IADD3.X R11, PT, PT, ~R9, UR5, RZ, P1, !PT ;  /* 0x00000005090b7c10 */ /* 0x000fc80008ffe5ff */
[----:B------:R-:W-:Y:S02]  /*00e0*/  ISETP.LT.AND.EX P0, PT, R11, R0, PT, P0 ;  /* 0x000000000b00720c */ /* 0x000fe40003f01300 */
[----:B--2---:R-:W-:Y:S02]  /*00f0*/  SHF.L.U32 R11, R7, 0x7, RZ ;  /* 0x00000007070b7819 */ /* 0x004fe400000006ff */
[----:B------:R-:W-:-:S05]  /*0100*/  SEL R0, R4, R5, P0 ;  /* 0x0000000504007207 */ /* 0x000fca0000000000 */
[----:B------:R-:W-:-:S05]  /*0110*/  IMAD.SHL.U32 R4, R0, 0x4, RZ ;  /* 0x0000000400047824 */ /* 0x000fca00078e00ff */
[----:B------:R-:W-:-:S13]  /*0120*/  ISETP.GE.AND P0, PT, R11, R4, PT ;  /* 0x000000040b00720c */ /* 0x000fda0003f06270 */
[----:B------:R-:W-:Y:S05]  /*0130*/  @P0 BRA `(.L_x_1) ;  /* 0x0000000000640947 */ /* 0x000fea0003800000 */
[----:B------:R-:W0:Y:S01]  /*0140*/  LDCU.64 UR4, c[0x0][0x398] ;  /* 0x00007300ff0477ac */ /* 0x000e220008000a00 */
[C---:B------:R-:W-:Y:S01]  /*0150*/  SHF.L.U32 R6, R2.reuse, 0x2, RZ ;  /* 0x0000000202067819 */ /* 0x040fe200000006ff */
[----:B------:R-:W-:Y:S01]  /*0160*/  BSSY.RECONVERGENT B1, `(.L_x_2) ;  /* 0x000000c000017945 */ /* 0x000fe20003800200 */
[----:B------:R-:W-:Y:S01]  /*0170*/  SHF.L.U64.HI R8, R2, 0x2, R9 ;  /* 0x0000000202087819 */ /* 0x000fe20000010209 */
[----:B------:R-:W-:Y:S01]  /*0180*/  IMAD.MOV.U32 R15, RZ, RZ, R11 ;  /* 0x000000ffff0f7224 */ /* 0x000fe200078e000b */
[----:B0-----:R-:W-:-:S04]  /*0190*/  IADD3 R12, P0, PT, R6, UR4, RZ ;  /* 0x00000004060c7c10 */ /* 0x001fc8000ff1e0ff */
[----:B------:R-:W-:-:S03]  /*01a0*/  IADD3.X R13, PT, PT, R8, UR5, RZ, P0, !PT ;  /* 0x00000005080d7c10 */ /* 0x000fc600087fe4ff */
[----:B------:R-:W-:-:S07]  /*01b0*/  IMAD.WIDE.U32 R12, R7, 0x80, R12 ;  /* 0x00000080070c7825 */ /* 0x000fce00078e000c */
.L_x_3:
[----:B------:R-:W-:Y:S01]  /*01c0*/  IADD3 R15, PT, PT, R15, 0x4000, RZ ;  /* 0x000040000f0f7810 */ /* 0x000fe20007ffe0ff */
[----:B------:R0:W-:Y:S03]  /*01d0*/  CCTL.E.PF2 [R12] ;  /* 0x000000000c00798f */ /* 0x0001e60000800100 */
[----:B------:R-:W-:Y:S02]  /*01e0*/  ISETP.GE.AND P0, PT, R15, R4, PT ;  /* 0x000000040f00720c */ /* 0x000fe40003f06270 */
[----:B0-----:R-:W-:-:S05]  /*01f0*/  IADD3 R12, P1, PT, R12, 0x4000, RZ ;  /* 0x000040000c0c7810 */ /* 0x001fca0007f3e0ff */
[----:B------:R-:W-:-:S06]  /*0200*/  IMAD.X R13, RZ, RZ, R13, P1 ;  /* 0x000000ffff0d7224 */ /* 0x000fcc00008e060d */
[----:B------:R-:W-:Y:S05]  /*0210*/  @!P0 BRA `(.L_x_3) ;  /* 0xfffffffc00e88947 */ /* 0x000fea000383ffff */
[----:B------:R-:W-:Y:S05]  /*0220*/  BSYNC.RECONVERGENT B1 ;  /* 0x0000000000017941 */ /* 0x000fea0003800200 */
.L_x_2:
[----:B------:R-:W0:Y:S02]  /*0230*/  LDCU.64 UR4, c[0x0][0x3a8] ;  /* 0x00007500ff0477ac */ /* 0x000e240008000a00 */
[----:B0-----:R-:W-:-:S04]  /*0240*/  IADD3 R12, P0, PT, R6, UR4, RZ ;  /* 0x00000004060c7c10 */ /* 0x001fc8000ff1e0ff */
[----:B------:R-:W-:-:S03]  /*0250*/  IADD3.X R13, PT, PT, R8, UR5, RZ, P0, !PT ;  /* 0x00000005080d7c10 */ /* 0x000fc600087fe4ff */
[----:B------:R-:W-:-:S07]  /*0260*/  IMAD.WIDE.U32 R12, R7, 0x80, R12 ;  /* 0x00000080070c7825 */ /* 0x000fce00078e000c */
.L_x_4:
[----:B------:R-:W-:Y:S01]  /*0270*/  IADD3 R11, PT, PT, R11, 0x4000, RZ ;  /* 0x000040000b0b7810 */ /* 0x000fe20007ffe0ff */
[----:B------:R0:W-:Y:S03]  /*0280*/  CCTL.E.PF2 [R12] ;  /* 0x000000000c00798f */ /* 0x0001e60000800100 */
[----:B------:R-:W-:Y:S02]  /*0290*/  ISETP.GE.AND P0, PT, R11, R4, PT ;  /* 0x000000040b00720c */ /* 0x000fe40003f06270 */
[----:B0-----:R-:W-:-:S05]  /*02a0*/  IADD3 R12, P1, PT, R12, 0x4000, RZ ;  /* 0x000040000c0c7810 */ /* 0x001fca0007f3e0ff */
[----:B------:R-:W-:-:S06]  /*02b0*/  IMAD.X R13, RZ, RZ, R13, P1 ;  /* 0x000000ffff0d7224 */ /* 0x000fcc00008e060d */
[----:B------:R-:W-:Y:S05]  /*02c0*/  @!P0 BRA `(.L_x_4) ;  /* 0xfffffffc00e88947 */ /* 0x000fea000383ffff */
.L_x_1:
[----:B------:R-:W-:Y:S05]  /*02d0*/  BSYNC.RECONVERGENT B0 ;  /* 0x0000000000007941 */ /* 0x000fea0003800200 */
.L_x_0:
[----:B------:R-:W0:Y:S01]  /*02e0*/  LDCU.128 UR8, c[0x0][0x390] ;  /* 0x00007200ff0877ac */ /* 0x000e220008000c00 */
[----:B------:R-:W-:Y:S02]  /*02f0*/  ISETP.NE.AND P0, PT, R5, R0, PT ;  /* 0x000000000500720c */ /* 0x000fe40003f05270 */
[C---:B------:R-:W-:Y:S01]  /*0300*/  SHF.L.U32 R8, R2.reuse, 0x2, RZ ;  /* 0x0000000202087819 */ /* 0x040fe200000006ff */
[----:B------:R-:W1:Y:S01]  /*0310*/  LDCU.64 UR6, c[0x0][0x3a8] ;  /* 0x00007500ff0677ac */ /* 0x000e620008000a00 */
[----:B------:R-:W-:Y:S02]  /*0320*/  SHF.L.U64.HI R9, R2, 0x2, R9 ;  /* 0x0000000202097819 */ /* 0x000fe40000010209 */
[C---:B------:R-:W-:Y:S01]  /*0330*/  R2UR UR13, R8.reuse ;  /* 0x00000000080d72ca */ /* 0x040fe200000e0000 */
[----:B------:R-:W2:Y:S01]  /*0340*/  LDCU.64 UR14, c[0x0][0x358] ;  /* 0x00006b00ff0e77ac */ /* 0x000ea20008000a00 */
[----:B------:R-:W-:Y:S02]  /*0350*/  R2UR UR16, R9 ;  /* 0x00000000091072ca */ /* 0x000fe400000e0000 */
[----:B0-----:R-:W-:-:S02]  /*0360*/  IADD3 R4, P2, PT, R8, UR10, RZ ;  /* 0x0000000a08047c10 */ /* 0x001fc4000ff5e0ff */
[C---:B-1----:R-:W-:Y:S02]  /*0370*/  IADD3 R2, P3, PT, R8.reuse, UR6, RZ ;  /* 0x0000000608027c10 */ /* 0x042fe4000ff7e0ff */
[----:B------:R-:W-:Y:S02]  /*0380*/  IADD3 R8, P1, PT, R8, UR8, RZ ;  /* 0x0000000808087c10 */ /* 0x000fe4000ff3e0ff */
[C---:B------:R-:W-:Y:S02]  /*0390*/  IADD3.X R5, PT, PT, R9.reuse, UR11, RZ, P2, !PT ;  /* 0x0000000b09057c10 */ /* 0x040fe400097fe4ff */
[C---:B------:R-:W-:Y:S02]  /*03a0*/  IADD3.X R3, PT, PT, R9.reuse, UR7, RZ, P3, !PT ;  /* 0x0000000709037c10 */ /* 0x040fe40009ffe4ff */
[----:B------:R-:W-:Y:S01]  /*03b0*/  IADD3.X R9, PT, PT, R9, UR9, RZ, P1, !PT ;  /* 0x0000000909097c10 */ /* 0x000fe20008ffe4ff */
[----:B--2---:R-:W-:Y:S06]  /*03c0*/  @!P0 BRA `(.L_x_5) ;  /* 0x0000000c00888947 */ /* 0x004fec0003800000 */
[----:B------:R-:W-:-:S13]  /*03d0*/  ISETP.GE.AND P0, PT, R10, 0x1, PT ;  /* 0x000000010a00780c */ /* 0x000fda0003f06270 */
[----:B------:R-:W-:Y:S05]  /*03e0*/  @!P0 EXIT ;  /* 0x000000000000894d */ /* 0x000fea0003800000 */
[C---:B------:R-:W-:Y:S01]  /*03f0*/  ISETP.GE.U32.AND P0, PT, R10.reuse, 0x8, PT ;  /* 0x000000080a00780c */ /* 0x040fe20003f06070 */
[----:B------:R-:W-:Y:S01]  /*0400*/  IMAD.MOV.U32 R6, RZ, RZ, RZ ;  /* 0x000000ffff067224 */ /* 0x000fe200078e00ff */
[----:B------:R-:W-:-:S11]  /*0410*/  LOP3.LUT R20, R10, 0x7, RZ, 0xc0, !PT ;  /* 0x000000070a147812 */ /* 0x000fd600078ec0ff */
[----:B------:R-:W-:Y:S05]  /*0420*/  @!P0 BRA `(.L_x_6) ;  /* 0x0000000800148947 */ /* 0x000fea0003800000 */
[----:B------:R-:W-:-:S13]  /*0430*/  ISETP.GE.AND P0, PT, R7, R0, PT ;  /* 0x000000000700720c */ /* 0x000fda0003f06270 */
[C---:B------:R-:W-:Y:S01]  /*0440*/  @!P0 IMAD.WIDE.U32 R16, R7.reuse, 0x4, R4 ;  /* 0x0000000407108825 */ /* 0x040fe200078e0004 */
[----:B------:R-:W0:Y:S03]  /*0450*/  @!P0 LDC R11, c[0x0][0x38c] ;  /* 0x0000e300ff0b8b82 */ /* 0x000e260000000800 */
[C---:B------:R-:W-:Y:S02]  /*0460*/  @!P0 IMAD.WIDE.U32 R22, R7.reuse, 0x4, R2 ;  /* 0x0000000407168825 */ /* 0x040fe400078e0002 */
[----:B------:R-:W0:Y:S04]  /*0470*/  @!P0 LDG.E R16, desc[UR14][R16.64] ;  /* 0x0000000e10108981 */ /* 0x000e28000c1e1900 */
[----:B------:R1:W0:Y:S01]  /*0480*/  @!P0 LDG.E R23, desc[UR14][R22.64] ;  /* 0x0000000e16178981 */ /* 0x000222000c1e1900 */
[C---:B------:R-:W-:Y:S01]  /*0490*/  IADD3 R21, PT, PT, R7.reuse, 0x80, RZ ;  /* 0x0000008007157810 */ /* 0x040fe20007ffe0ff */
[----:B------:R-:W-:-:S03]  /*04a0*/  @!P0 IMAD.WIDE.U32 R18, R7, 0x4, R8 ;  /* 0x0000000407128825 */ /* 0x000fc600078e0008 */
[C---:B------:R-:W-:Y:S01]  /*04b0*/  ISETP.GE.AND P1, PT, R21.reuse, R0, PT ;  /* 0x000000001500720c */ /* 0x040fe20003f26270 */
[----:B------:R-:W-:-:S04]  /*04c0*/  IMAD.WIDE R14, R21, 0x4, R4 ;  /* 0x00000004150e7825 */ /* 0x000fc800078e0204 */
[----:B------:R-:W-:-:S08]  /*04d0*/  IMAD.WIDE R12, R21, 0x4, R2 ;  /* 0x00000004150c7825 */ /* 0x000fd000078e0202 */
[----:B-1----:R-:W1:Y:S01]  /*04e0*/  @!P1 LDC R22, c[0x0][0x38c] ;  /* 0x0000e300ff169b82 */ /* 0x002e620000000800 */
[----:B0-----:R-:W-:-:S05]  /*04f0*/  @!P0 FFMA R11, R16, R11, R23 ;  /* 0x0000000b100b8223 */ /* 0x001fca0000000017 */
[----:B------:R0:W-:Y:S04]  /*0500*/  @!P0 STG.E desc[UR14][R18.64], R11 ;  /* 0x0000000b12008986 */ /* 0x0001e8000c10190e */
[----:B------:R-:W1:Y:S04]  /*0510*/  @!P1 LDG.E R6, desc[UR14][R14.64] ;  /* 0x0000000e0e069981 */ /* 0x000e68000c1e1900 */
[----:B------:R-:W1:Y:S01]  /*0520*/  @!P1 LDG.E R25, desc[UR14][R12.64] ;  /* 0x0000000e0c199981 */ /* 0x000e62000c1e1900 */
[----:B------:R-:W-:-:S05]  /*0530*/  VIADD R17, R7, 0x100 ;  /* 0x0000010007117836 */ /* 0x000fca0000000000 */
[----:B------:R-:W-:Y:S01]  /*0540*/  ISETP.GE.AND P0, PT, R17, R0, PT ;  /* 0x000000001100720c */ /* 0x000fe20003f06270 */
[----:B------:R-:W-:-:S12]  /*0550*/  IMAD.WIDE R16, R21, 0x4, R8 ;  /* 0x0000000415107825 */ /* 0x000fd800078e0208 */
[----:B0-----:R-:W0:Y:S01]  /*0560*/  @!P0 LDC R18, c[0x0][0x38c] ;  /* 0x0000e300ff128b82 */ /* 0x001e220000000800 */
[----:B-1----:R-:W-:-:S05]  /*0570*/  @!P1 FFMA R25, R6, R22, R25 ;  /* 0x0000001606199223 */ /* 0x002fca0000000019 */
[----:B------:R-:W-:Y:S04]  /*0580*/  @!P1 STG.E desc[UR14][R16.64], R25 ;  /* 0x0000001910009986 */ /* 0x000fe8000c10190e */
[----:B------:R-:W0:Y:S04]  /*0590*/  @!P0 LDG.E R6, desc[UR14][R14.64+0x200] ;  /* 0x0002000e0e068981 */ /* 0x000e28000c1e1900 */
[----:B------:R-:W0:Y:S01]  /*05a0*/  @!P0 LDG.E R21, desc[UR14][R12.64+0x200] ;  /* 0x0002000e0c158981 */ /* 0x000e22000c1e1900 */
[----:B------:R-:W-:-:S04]  /*05b0*/  IADD3 R11, PT, PT, R7, 0x180, RZ ;  /* 0x00000180070b7810 */ /* 0x000fc80007ffe0ff */
[----:B------:R-:W-:Y:S01]  /*05c0*/  ISETP.GE.AND P1, PT, R11, R0, PT ;  /* 0x000000000b00720c */ /* 0x000fe20003f26270 */
[----:B------:R-:W-:Y:S02]  /*05d0*/  VIADD R19, R7, 0x200 ;  /* 0x0000020007137836 */ /* 0x000fe40000000000 */
[----:B0-----:R-:W-:-:S10]  /*05e0*/  @!P0 FFMA R21, R6, R18, R21 ;  /* 0x0000001206158223 */ /* 0x001fd40000000015 */
[----:B------:R-:W0:Y:S01]  /*05f0*/  @!P1 LDC R18, c[0x0][0x38c] ;  /* 0x0000e300ff129b82 */ /* 0x000e220000000800 */
[----:B------:R1:W-:Y:S04]  /*0600*/  @!P0 STG.E desc[UR14][R16.64+0x200], R21 ;  /* 0x0002001510008986 */ /* 0x0003e8000c10190e */
[----:B------:R-:W0:Y:S04]  /*0610*/  @!P1 LDG.E R6, desc[UR14][R14.64+0x400] ;  /* 0x0004000e0e069981 */ /* 0x000e28000c1e1900 */
[----:B------:R-:W0:Y:S01]  /*0620*/  @!P1 LDG.E R11, desc[UR14][R12.64+0x400] ;  /* 0x0004000e0c0b9981 */ /* 0x000e22000c1e1900 */
[----:B------:R-:W-:-:S02]  /*0630*/  ISETP.GE.AND P0, PT, R19, R0, PT ;  /* 0x000000001300720c */ /* 0x000fc40003f06270 */
[----:B-1----:R-:W-:Y:S01]  /*0640*/  IADD3 R21, PT, PT, R7, 0x280, RZ ;  /* 0x0000028007157810 */ /* 0x002fe20007ffe0ff */
[----:B0-----:R-:W-:-:S10]  /*0650*/  @!P1 FFMA R11, R6, R18, R11 ;  /* 0x00000012060b9223 */ /* 0x001fd4000000000b */
[----:B------:R-:W0:Y:S01]  /*0660*/  @!P0 LDC R18, c[0x0][0x38c] ;  /* 0x0000e300ff128b82 */ /* 0x000e220000000800 */
[----:B------:R1:W-:Y:S04]  /*0670*/  @!P1 STG.E desc[UR14][R16.64+0x400], R11 ;  /* 0x0004000b10009986 */ /* 0x0003e8000c10190e */
[----:B------:R-:W0:Y:S04]  /*0680*/  @!P0 LDG.E R6, desc[UR14][R14.64+0x600] ;  /* 0x0006000e0e068981 */ /* 0x000e28000c1e1900 */
[----:B------:R-:W0:Y:S01]  /*0690*/  @!P0 LDG.E R19, desc[UR14][R12.64+0x600] ;  /* 0x0006000e0c138981 */ /* 0x000e22000c1e1900 */
[----:B------:R-:W-:Y:S01]  /*06a0*/  ISETP.GE.AND P1, PT, R21, R0, PT ;  /* 0x000000001500720c */ /* 0x000fe20003f26270 */
[----:B-1----:R-:W-:-:S02]  /*06b0*/  VIADD R11, R7, 0x300 ;  /* 0x00000300070b7836 */ /* 0x002fc40000000000 */
        /* <DEDUP_REMOVED lines=13> */
[----:B0-----:R-:W-:-:S12]  /*0790*/  @!P0 FFMA R11, R6, R18, R11 ;  /* 0x00000012060b8223 */ /* 0x001fd8000000000b */
[----:B------:R-:W0:Y:S01]  /*07a0*/  @!P1 LDC R18, c[0x0][0x38c] ;  /* 0x0000e300ff129b82 */ /* 0x000e220000000800 */
[----:B------:R1:W-:Y:S04]  /*07b0*/  @!P0 STG.E desc[UR14][R16.64+0xa00], R11 ;  /* 0x000a000b10008986 */ /* 0x0003e8000c10190e */
[----:B------:R-:W0:Y:S04]  /*07c0*/  @!P1 LDG.E R6, desc[UR14][R14.64+0xc00] ;  /* 0x000c000e0e069981 */ /* 0x000e28000c1e1900 */
[----:B------:R-:W0:Y:S02]  /*07d0*/  @!P1 LDG.E R19, desc[UR14][R12.64+0xc00] ;  /* 0x000c000e0c139981 */ /* 0x000e24000c1e1900 */
[----:B0-----:R-:W-:Y:S01]  /*07e0*/  @!P1 FFMA R19, R6, R18, R19 ;  /* 0x0000001206139223 */ /* 0x001fe20000000013 */
[----:B------:R-:W-:-:S04]  /*07f0*/  LOP3.LUT R6, R10, 0x7ffffff8, RZ, 0xc0, !PT ;  /* 0x7ffffff80a067812 */ /* 0x000fc800078ec0ff */
[----:B------:R1:W-:Y:S01]  /*0800*/  @!P1 STG.E desc[UR14][R16.64+0xc00], R19 ;  /* 0x000c001310009986 */ /* 0x0003e2000c10190e */
[----:B------:R-:W-:-:S13]  /*0810*/  ISETP.NE.AND P0, PT, R6, 0x8, PT ;  /* 0x000000080600780c */ /* 0x000fda0003f05270 */
[----:B-1----:R-:W-:Y:S05]  /*0820*/  @!P0 BRA `(.L_x_6) ;  /* 0x0000000400148947 */ /* 0x002fea0003800000 */
[----:B------:R-:W-:Y:S01]  /*0830*/  IMAD.MOV.U32 R16, RZ, RZ, 0x8 ;  /* 0x00000008ff107424 */ /* 0x000fe200078e00ff */
[----:B------:R-:W0:Y:S06]  /*0840*/  LDCU UR4, c[0x0][0x38c] ;  /* 0x00007180ff0477ac */ /* 0x000e2c0008000800 */
.L_x_9:
[----:B-1----:R-:W-:-:S04]  /*0850*/  LEA R17, R16, R7, 0x7 ;  /* 0x0000000710117211 */ /* 0x002fc800078e38ff */
[----:B------:R-:W-:-:S13]  /*0860*/  ISETP.GE.AND P0, PT, R17, R0, PT ;  /* 0x000000001100720c */ /* 0x000fda0003f06270 */
[C---:B------:R-:W-:Y:S01]  /*0870*/  @!P0 IMAD.WIDE.U32 R10, R17.reuse, 0x4, R4 ;  /* 0x00000004110a8825 */ /* 0x040fe200078e0004 */
[----:B------:R-:W1:Y:S03]  /*0880*/  @!P0 LDC R27, c[0x0][0x38c] ;  /* 0x0000e300ff1b8b82 */ /* 0x000e660000000800 */
[C---:B------:R-:W-:Y:S02]  /*0890*/  @!P0 IMAD.WIDE.U32 R22, R17.reuse, 0x4, R2 ;  /* 0x0000000411168825 */ /* 0x040fe400078e0002 */
[----:B------:R-:W1:Y:S04]  /*08a0*/  @!P0 LDG.E R10, desc[UR14][R10.64] ;  /* 0x0000000e0a0a8981 */ /* 0x000e68000c1e1900 */
[----:B------:R2:W1:Y:S01]  /*08b0*/  @!P0 LDG.E R23, desc[UR14][R22.64] ;  /* 0x0000000e16178981 */ /* 0x000462000c1e1900 */
[----:B------:R-:W-:-:S02]  /*08c0*/  VIADD R25, R17, 0x80 ;  /* 0x0000008011197836 */ /* 0x000fc40000000000 */
[----:B------:R-:W-:-:S03]  /*08d0*/  @!P0 IMAD.WIDE.U32 R18, R17, 0x4, R8 ;  /* 0x0000000411128825 */ /* 0x000fc600078e0008 */
[C---:B------:R-:W-:Y:S01]  /*08e0*/  ISETP.GE.AND P1, PT, R25.reuse, R0, PT ;  /* 0x000000001900720c */ /* 0x040fe20003f26270 */
[----:B------:R-:W-:-:S04]  /*08f0*/  IMAD.WIDE R14, R25, 0x4, R4 ;  /* 0x00000004190e7825 */ /* 0x000fc800078e0204 */
[----:B------:R-:W-:-:S08]  /*0900*/  IMAD.WIDE R12, R25, 0x4, R2 ;  /* 0x00000004190c7825 */ /* 0x000fd000078e0202 */
[----:B--2---:R-:W2:Y:S01]  /*0910*/  @!P1 LDC R22, c[0x0][0x38c] ;  /* 0x0000e300ff169b82 */ /* 0x004ea20000000800 */
[----:B-1----:R-:W-:-:S05]  /*0920*/  @!P0 FFMA R27, R10, R27, R23 ;  /* 0x0000001b0a1b8223 */ /* 0x002fca0000000017 */
[----:B------:R1:W-:Y:S04]  /*0930*/  @!P0 STG.E desc[UR14][R18.64], R27 ;  /* 0x0000001b12008986 */ /* 0x0003e8000c10190e */
[----:B------:R-:W2:Y:S04]  /*0940*/  @!P1 LDG.E R21, desc[UR14][R14.64] ;  /* 0x0000000e0e159981 */ /* 0x000ea8000c1e1900 */
[----:B------:R-:W2:Y:S01]  /*0950*/  @!P1 LDG.E R24, desc[UR14][R12.64] ;  /* 0x0000000e0c189981 */ /* 0x000ea2000c1e1900 */
[----:B------:R-:W-:-:S04]  /*0960*/  IADD3 R11, PT, PT, R17, 0x100, RZ ;  /* 0x00000100110b7810 */ /* 0x000fc80007ffe0ff */
[----:B------:R-:W-:Y:S01]  /*0970*/  ISETP.GE.AND P0, PT, R11, R0, PT ;  /* 0x000000000b00720c */ /* 0x000fe20003f06270 */
[----:B------:R-:W-:-:S12]  /*0980*/  IMAD.WIDE R10, R25, 0x4, R8 ;  /* 0x00000004190a7825 */ /* 0x000fd800078e0208 */
[----:B------:R-:W3:Y:S01]  /*0990*/  @!P0 LDC R23, c[0x0][0x38c] ;  /* 0x0000e300ff178b82 */ /* 0x000ee20000000800 */
[----:B--2---:R-:W-:-:S05]  /*09a0*/  @!P1 FFMA R25, R21, R22, R24 ;  /* 0x0000001615199223 */ /* 0x004fca0000000018 */
[----:B------:R2:W-:Y:S04]  /*09b0*/  @!P1 STG.E desc[UR14][R10.64], R25 ;  /* 0x000000190a009986 */ /* 0x0005e8000c10190e */
[----:B------:R-:W3:Y:S04]  /*09c0*/  @!P0 LDG.E R21, desc[UR14][R14.64+0x200] ;  /* 0x0002000e0e158981 */ /* 0x000ee8000c1e1900 */
[----:B------:R-:W3:Y:S01]  /*09d0*/  @!P0 LDG.E R22, desc[UR14][R12.64+0x200] ;  /* 0x0002000e0c168981 */ /* 0x000ee2000c1e1900 */
[----:B-1----:R-:W-:-:S05]  /*09e0*/  VIADD R19, R17, 0x180 ;  /* 0x0000018011137836 */ /* 0x002fca0000000000 */
[----:B------:R-:W-:Y:S01]  /*09f0*/  ISETP.GE.AND P1, PT, R19, R0, PT ;  /* 0x000000001300720c */ /* 0x000fe20003f26270 */
[----:B---3--:R-:W-:-:S12]  /*0a00*/  @!P0 FFMA R23, R21, R23, R22 ;  /* 0x0000001715178223 */ /* 0x008fd80000000016 */
[----:B------:R-:W2:Y:S01]  /*0a10*/  @!P1 LDC R22, c[0x0][0x38c] ;  /* 0x0000e300ff169b82 */ /* 0x000ea20000000800 */
[----:B------:R1:W-:Y:S04]  /*0a20*/  @!P0 STG.E desc[UR14][R10.64+0x200], R23 ;  /* 0x000200170a008986 */ /* 0x0003e8000c10190e */
[----:B------:R-:W2:Y:S04]  /*0a30*/  @!P1 LDG.E R18, desc[UR14][R14.64+0x400] ;  /* 0x0004000e0e129981 */ /* 0x000ea8000c1e1900 */
[----:B------:R-:W2:Y:S01]  /*0a40*/  @!P1 LDG.E R21, desc[UR14][R12.64+0x400] ;  /* 0x0004000e0c159981 */ /* 0x000ea2000c1e1900 */
[----:B------:R-:W-:-:S04]  /*0a50*/  IADD3 R19, PT, PT, R17, 0x200, RZ ;  /* 0x0000020011137810 */ /* 0x000fc80007ffe0ff */
[----:B------:R-:W-:Y:S01]  /*0a60*/  ISETP.GE.AND P0, PT, R19, R0, PT ;  /* 0x000000001300720c */ /* 0x000fe20003f06270 */
[----:B------:R-:W-:Y:S02]  /*0a70*/  VIADD R19, R17, 0x280 ;  /* 0x0000028011137836 */ /* 0x000fe40000000000 */
[----:B--2---:R-:W-:-:S10]  /*0a80*/  @!P1 FFMA R25, R18, R22, R21 ;  /* 0x0000001612199223 */ /* 0x004fd40000000015 */
[----:B------:R-:W1:Y:S01]  /*0a90*/  @!P0 LDC R22, c[0x0][0x38c] ;  /* 0x0000e300ff168b82 */ /* 0x000e620000000800 */
[----:B------:R2:W-:Y:S04]  /*0aa0*/  @!P1 STG.E desc[UR14][R10.64+0x400], R25 ;  /* 0x000400190a009986 */ /* 0x0005e8000c10190e */
[----:B------:R-:W1:Y:S04]  /*0ab0*/  @!P0 LDG.E R18, desc[UR14][R14.64+0x600] ;  /* 0x0006000e0e128981 */ /* 0x000e68000c1e1900 */
[----:B------:R-:W1:Y:S01]  /*0ac0*/  @!P0 LDG.E R21, desc[UR14][R12.64+0x600] ;  /* 0x0006000e0c158981 */ /* 0x000e62000c1e1900 */
[----:B------:R-:W-:-:S02]  /*0ad0*/  ISETP.GE.AND P1, PT, R19, R0, PT ;  /* 0x000000001300720c */ /* 0x000fc40003f26270 */
[----:B------:R-:W-:Y:S01]  /*0ae0*/  IADD3 R19, PT, PT, R17, 0x300, RZ ;  /* 0x0000030011137810 */ /* 0x000fe20007ffe0ff */
[----:B-1----:R-:W-:-:S10]  /*0af0*/  @!P0 FFMA R23, R18, R22, R21 ;  /* 0x0000001612178223 */ /* 0x002fd40000000015 */
[----:B------:R-:W1:Y:S01]  /*0b00*/  @!P1 LDC R22, c[0x0][0x38c] ;  /* 0x0000e300ff169b82 */ /* 0x000e620000000800 */
[----:B------:R2:W-:Y:S04]  /*0b10*/  @!P0 STG.E desc[UR14][R10.64+0x600], R23 ;  /* 0x000600170a008986 */ /* 0x0005e8000c10190e */
[----:B------:R-:W1:Y:S04]  /*0b20*/  @!P1 LDG.E R18, desc[UR14][R14.64+0x800] ;  /* 0x0008000e0e129981 */ /* 0x000e68000c1e1900 */
[----:B------:R-:W1:Y:S01]  /*0b30*/  @!P1 LDG.E R21, desc[UR14][R12.64+0x800] ;  /* 0x0008000e0c159981 */ /* 0x000e62000c1e1900 */
[----:B------:R-:W-:Y:S01]  /*0b40*/  ISETP.GE.AND P0, PT, R19, R0, PT ;  /* 0x000000001300720c */ /* 0x000fe20003f06270 */
[----:B-1----:R-:W-:-:S12]  /*0b50*/  @!P1 FFMA R21, R18, R22, R21 ;  /* 0x0000001612159223 */ /* 0x002fd80000000015 */
[----:B------:R-:W1:Y:S01]  /*0b60*/  @!P0 LDC R22, c[0x0][0x38c] ;  /* 0x0000e300ff168b82 */ /* 0x000e620000000800 */
[----:B------:R2:W-:Y:S04]  /*0b70*/  @!P1 STG.E desc[UR14][R10.64+0x800], R21 ;  /* 0x000800150a009986 */ /* 0x0005e8000c10190e */
[----:B------:R-:W1:Y:S04]  /*0b80*/  @!P0 LDG.E R18, desc[UR14][R14.64+0xa00] ;  /* 0x000a000e0e128981 */ /* 0x000e68000c1e1900 */
[----:B------:R-:W1:Y:S01]  /*0b90*/  @!P0 LDG.E R19, desc[UR14][R12.64+0xa00] ;  /* 0x000a000e0c138981 */ /* 0x000e62000c1e1900 */
[----:B------:R-:W-:Y:S01]  /*0ba0*/  VIADD R17, R17, 0x380 ;  /* 0x0000038011117836 */ /* 0x000fe20000000000 */
[----:B------:R-:W-:Y:S01]  /*0bb0*/  IADD3 R16, PT, PT, R16, 0x8, RZ ;  /* 0x0000000810107810 */ /* 0x000fe20007ffe0ff */
[----:B------:R-:W-:Y:S03]  /*0bc0*/  BSSY.RECONVERGENT B0, `(.L_x_7) ;  /* 0x000000a000007945 */ /* 0x000fe60003800200 */
[----:B------:R-:W-:Y:S01]  /*0bd0*/  ISETP.NE.AND P1, PT, R16, R6, PT ;  /* 0x000000061000720c */ /* 0x000fe20003f25270 */
[----:B-1----:R-:W-:-:S05]  /*0be0*/  @!P0 FFMA R19, R18, R22, R19 ;  /* 0x0000001612138223 */ /* 0x002fca0000000013 */
[----:B------:R2:W-:Y:S01]  /*0bf0*/  @!P0 STG.E desc[UR14][R10.64+0xa00], R19 ;  /* 0x000a00130a008986 */ /* 0x0005e2000c10190e */
[----:B------:R-:W-:-:S13]  /*0c00*/  ISETP.GE.AND P0, PT, R17, R0, PT ;  /* 0x000000001100720c */ /* 0x000fda0003f06270 */
[----:B--2---:R-:W-:Y:S05]  /*0c10*/  @P0 BRA `(.L_x_8) ;  /* 0x0000000000100947 */ /* 0x004fea0003800000 */
[----:B------:R-:W0:Y:S04]  /*0c20*/  LDG.E R14, desc[UR14][R14.64+0xc00] ;  /* 0x000c000e0e0e7981 */ /* 0x000e28000c1e1900 */
[----:B------:R-:W0:Y:S02]  /*0c30*/  LDG.E R13, desc[UR14][R12.64+0xc00] ;  /* 0x000c000e0c0d7981 */ /* 0x000e24000c1e1900 */
[----:B0-----:R-:W-:-:S05]  /*0c40*/  FFMA R17, R14, UR4, R13 ;  /* 0x000000040e117c23 */ /* 0x001fca000800000d */
[----:B------:R1:W-:Y:S02]  /*0c50*/  STG.E desc[UR14][R10.64+0xc00], R17 ;  /* 0x000c00110a007986 */ /* 0x0003e4000c10190e */
.L_x_8:
[----:B0-----:R-:W-:Y:S05]  /*0c60*/  BSYNC.RECONVERGENT B0 ;  /* 0x0000000000007941 */ /* 0x001fea0003800200 */
.L_x_7:
[----:B------:R-:W-:Y:S05]  /*0c70*/  @P1 BRA `(.L_x_9) ;  /* 0xfffffff800f41947 */ /* 0x000fea000383ffff */
.L_x_6:
[----:B------:R-:W-:-:S13]  /*0c80*/  ISETP.NE.AND P0, PT, R20, RZ, PT ;  /* 0x000000ff1400720c */ /* 0x000fda0003f05270 */
[----:B------:R-:W-:Y:S05]  /*0c90*/  @!P0 EXIT ;  /* 0x000000000000894d */ /* 0x000fea0003800000 */
[----:B-1----:R-:W0:Y:S01]  /*0ca0*/  LDC R10, c[0x0][0x388] ;  /* 0x0000e200ff0a7b82 */ /* 0x002e220000000800 */
[----:B------:R-:W-:Y:S02]  /*0cb0*/  ISETP.GE.U32.AND P1, PT, R20, 0x4, PT ;  /* 0x000000041400780c */ /* 0x000fe40003f26070 */
[----:B0-----:R-:W-:-:S04]  /*0cc0*/  LOP3.LUT R22, R10, 0x3, RZ, 0xc0, !PT ;  /* 0x000000030a167812 */ /* 0x001fc800078ec0ff */
[----:B------:R-:W-:-:S07]  /*0cd0*/  ISETP.NE.AND P0, PT, R22, RZ, PT ;  /* 0x000000ff1600720c */ /* 0x000fce0003f05270 */
[----:B------:R-:W-:Y:S06]  /*0ce0*/  @!P1 BRA `(.L_x_10) ;  /* 0x0000000000a49947 */ /* 0x000fec0003800000 */
[----:B------:R-:W-:-:S05]  /*0cf0*/  IMAD R11, R6, 0x80, R7 ;  /* 0x00000080060b7824 */ /* 0x000fca00078e0207 */
[----:B------:R-:W-:-:S13]  /*0d00*/  ISETP.GE.AND P1, PT, R11, R0, PT ;  /* 0x000000000b00720c */ /* 0x000fda0003f26270 */
[C---:B------:R-:W-:Y:S01]  /*0d10*/  @!P1 IMAD.WIDE R14, R11.reuse, 0x4, R4 ;  /* 0x000000040b0e9825 */ /* 0x040fe200078e0204 */
[----:B------:R-:W0:Y:S03]  /*0d20*/  @!P1 LDC R23, c[0x0][0x38c] ;  /* 0x0000e300ff179b82 */ /* 0x000e260000000800 */
[C---:B------:R-:W-:Y:S02]  /*0d30*/  @!P1 IMAD.WIDE R18, R11.reuse, 0x4, R2 ;  /* 0x000000040b129825 */ /* 0x040fe400078e0202 */
[----:B------:R-:W0:Y:S04]  /*0d40*/  @!P1 LDG.E R14, desc[UR14][R14.64] ;  /* 0x0000000e0e0e9981 */ /* 0x000e28000c1e1900 */
[----:B------:R-:W0:Y:S01]  /*0d50*/  @!P1 LDG.E R19, desc[UR14][R18.64] ;  /* 0x0000000e12139981 */ /* 0x000e22000c1e1900 */
[C---:B------:R-:W-:Y:S01]  /*0d60*/  IADD3 R25, PT, PT, R11.reuse, 0x80, RZ ;  /* 0x000000800b197810 */ /* 0x040fe20007ffe0ff */
[----:B------:R-:W-:-:S03]  /*0d70*/  @!P1 IMAD.WIDE R12, R11, 0x4, R8 ;  /* 0x000000040b0c9825 */ /* 0x000fc600078e0208 */
[----:B------:R-:W-:-:S13]  /*0d80*/  ISETP.GE.AND P2, PT, R25, R0, PT ;  /* 0x000000001900720c */ /* 0x000fda0003f46270 */
[C---:B------:R-:W-:Y:S01]  /*0d90*/  @!P2 IMAD.WIDE R20, R25.reuse, 0x4, R4 ;  /* 0x000000041914a825 */ /* 0x040fe200078e0204 */
[----:B------:R-:W1:Y:S03]  /*0da0*/  @!P2 LDC R27, c[0x0][0x38c] ;  /* 0x0000e300ff1bab82 */ /* 0x000e660000000800 */
[----:B------:R-:W-:-:S04]  /*0db0*/  @!P2 IMAD.WIDE R16, R25, 0x4, R2 ;  /* 0x000000041910a825 */ /* 0x000fc800078e0202 */
[----:B0-----:R-:W-:-:S05]  /*0dc0*/  @!P1 FFMA R23, R14, R23, R19 ;  /* 0x000000170e179223 */ /* 0x001fca0000000013 */
[----:B------:R0:W-:Y:S04]  /*0dd0*/  @!P1 STG.E desc[UR14][R12.64], R23 ;  /* 0x000000170c009986 */ /* 0x0001e8000c10190e */
[----:B------:R-:W1:Y:S04]  /*0de0*/  @!P2 LDG.E R20, desc[UR14][R20.64] ;  /* 0x0000000e1414a981 */ /* 0x000e68000c1e1900 */
[----:B------:R2:W1:Y:S01]  /*0df0*/  @!P2 LDG.E R17, desc[UR14][R16.64] ;  /* 0x0000000e1011a981 */ /* 0x000462000c1e1900 */
[----:B------:R-:W-:Y:S02]  /*0e00*/  VIADD R29, R11, 0x100 ;  /* 0x000001000b1d7836 */ /* 0x000fe40000000000 */
[----:B------:R-:W-:-:S03]  /*0e10*/  @!P2 IMAD.WIDE R14, R25, 0x4, R8 ;  /* 0x00000004190ea825 */ /* 0x000fc600078e0208 */
[----:B------:R-:W-:-:S13]  /*0e20*/  ISETP.GE.AND P1, PT, R29, R0, PT ;  /* 0x000000001d00720c */ /* 0x000fda0003f26270 */
[C---:B------:R-:W-:Y:S01]  /*0e30*/  @!P1 IMAD.WIDE R24, R29.reuse, 0x4, R4 ;  /* 0x000000041d189825 */ /* 0x040fe200078e0204 */
[----:B--2---:R-:W2:Y:S03]  /*0e40*/  @!P1 LDC R16, c[0x0][0x38c] ;  /* 0x0000e300ff109b82 */ /* 0x004ea60000000800 */
[----:B------:R-:W-:-:S04]  /*0e50*/  @!P1 IMAD.WIDE R18, R29, 0x4, R2 ;  /* 0x000000041d129825 */ /* 0x000fc800078e0202 */
[----:B-1----:R-:W-:-:S05]  /*0e60*/  @!P2 FFMA R27, R20, R27, R17 ;  /* 0x0000001b141ba223 */ /* 0x002fca0000000011 */
[----:B------:R1:W-:Y:S04]  /*0e70*/  @!P2 STG.E desc[UR14][R14.64], R27 ;  /* 0x0000001b0e00a986 */ /* 0x0003e8000c10190e */
[----:B------:R-:W2:Y:S04]  /*0e80*/  @!P1 LDG.E R24, desc[UR14][R24.64] ;  /* 0x0000000e18189981 */ /* 0x000ea8000c1e1900 */
[----:B------:R-:W2:Y:S01]  /*0e90*/  @!P1 LDG.E R19, desc[UR14][R18.64] ;  /* 0x0000000e12139981 */ /* 0x000ea2000c1e1900 */
[----:B0-----:R-:W-:Y:S01]  /*0ea0*/  IADD3 R23, PT, PT, R11, 0x180, RZ ;  /* 0x000001800b177810 */ /* 0x001fe20007ffe0ff */
[----:B------:R-:W-:-:S03]  /*0eb0*/  @!P1 IMAD.WIDE R12, R29, 0x4, R8 ;  /* 0x000000041d0c9825 */ /* 0x000fc600078e0208 */
[----:B------:R-:W-:-:S13]  /*0ec0*/  ISETP.GE.AND P2, PT, R23, R0, PT ;  /* 0x000000001700720c */ /* 0x000fda0003f46270 */
[----:B------:R-:W-:-:S04]  /*0ed0*/  @!P2 IMAD.WIDE R20, R23, 0x4, R2 ;  /* 0x000000041714a825 */ /* 0x000fc800078e0202 */
[----:B--2---:R-:W-:Y:S01]  /*0ee0*/  @!P1 FFMA R11, R24, R16, R19 ;  /* 0x00000010180b9223 */ /* 0x004fe20000000013 */
[C---:B------:R-:W-:Y:S01]  /*0ef0*/  @!P2 IMAD.WIDE R16, R23.reuse, 0x4, R4 ;  /* 0x000000041710a825 */ /* 0x040fe200078e0204 */
[----:B------:R-:W0:Y:S03]  /*0f00*/  @!P2 LDC R19, c[0x0][0x38c] ;  /* 0x0000e300ff13ab82 */ /* 0x000e260000000800 */
[----:B------:R2:W-:Y:S04]  /*0f10*/  @!P1 STG.E desc[UR14][R12.64], R11 ;  /* 0x0000000b0c009986 */ /* 0x0005e8000c10190e */
[----:B------:R-:W0:Y:S04]  /*0f20*/  @!P2 LDG.E R16, desc[UR14][R16.64] ;  /* 0x0000000e1010a981 */ /* 0x000e28000c1e1900 */
[----:B------:R-:W0:Y:S01]  /*0f30*/  @!P2 LDG.E R21, desc[UR14][R20.64] ;  /* 0x0000000e1415a981 */ /* 0x000e22000c1e1900 */
[----:B-1----:R-:W-:-:S04]  /*0f40*/  @!P2 IMAD.WIDE R14, R23, 0x4, R8 ;  /* 0x00000004170ea825 */ /* 0x002fc800078e0208 */
[----:B------:R-:W-:Y:S02]  /*0f50*/  VIADD R6, R6, 0x4 ;  /* 0x0000000406067836 */ /* 0x000fe40000000000 */
[----:B0-----:R-:W-:-:S05]  /*0f60*/  @!P2 FFMA R19, R16, R19, R21 ;  /* 0x000000131013a223 */ /* 0x001fca0000000015 */
[----:B------:R2:W-:Y:S02]  /*0f70*/  @!P2 STG.E desc[UR14][R14.64], R19 ;  /* 0x000000130e00a986 */ /* 0x0005e4000c10190e */
.L_x_10:
[----:B------:R-:W-:Y:S05]  /*0f80*/  @!P0 EXIT ;  /* 0x000000000000894d */ /* 0x000fea0003800000 */
[----:B------:R-:W-:Y:S02]  /*0f90*/  ISETP.NE.AND P0, PT, R22, 0x1, PT ;  /* 0x000000011600780c */ /* 0x000fe40003f05270 */
[----:B------:R-:W-:-:S04]  /*0fa0*/  LOP3.LUT R10, R10, 0x1, RZ, 0xc0, !PT ;  /* 0x000000010a0a7812 */ /* 0x000fc800078ec0ff */
[----:B------:R-:W-:-:S07]  /*0fb0*/  ISETP.NE.U32.AND P2, PT, R10, 0x1, PT ;  /* 0x000000010a00780c */ /* 0x000fce0003f45070 */
[----:B------:R-:W-:Y:S06]  /*0fc0*/  @!P0 BRA `(.L_x_11) ;  /* 0x0000000000548947 */ /* 0x000fec0003800000 */
[----:B--2---:R-:W-:-:S04]  /*0fd0*/  LEA R15, R6, R7, 0x7 ;  /* 0x00000007060f7211 */ /* 0x004fc800078e38ff */
        /* <DEDUP_REMOVED lines=9> */
[----:B------:R-:W-:-:S04]  /*1070*/  @!P1 IMAD.WIDE R16, R23, 0x4, R4 ;  /* 0x0000000417109825 */ /* 0x000fc800078e0204 */
[----:B------:R-:W-:-:S04]  /*1080*/  @!P1 IMAD.WIDE R18, R23, 0x4, R2 ;  /* 0x0000000417129825 */ /* 0x000fc800078e0202 */
[----:B0-----:R-:W-:Y:S02]  /*1090*/  @!P0 FFMA R21, R10, R21, R13 ;  /* 0x000000150a158223 */ /* 0x001fe4000000000d */
[----:B------:R-:W0:Y:S03]  /*10a0*/  @!P1 LDC R13, c[0x0][0x38c] ;  /* 0x0000e300ff0d9b82 */ /* 0x000e260000000800 */
[----:B------:R1:W-:Y:S04]  /*10b0*/  @!P0 STG.E desc[UR14][R14.64], R21 ;  /* 0x000000150e008986 */ /* 0x0003e8000c10190e */
[----:B------:R-:W0:Y:S04]  /*10c0*/  @!P1 LDG.E R16, desc[UR14][R16.64] ;  /* 0x0000000e10109981 */ /* 0x000e28000c1e1900 */
[----:B------:R-:W0:Y:S01]  /*10d0*/  @!P1 LDG.E R19, desc[UR14][R18.64] ;  /* 0x0000000e12139981 */ /* 0x000e22000c1e1900 */
[----:B------:R-:W-:-:S04]  /*10e0*/  @!P1 IMAD.WIDE R10, R23, 0x4, R8 ;  /* 0x00000004170a9825 */ /* 0x000fc800078e0208 */
[----:B------:R-:W-:Y:S02]  /*10f0*/  VIADD R6, R6, 0x2 ;  /* 0x0000000206067836 */ /* 0x000fe40000000000 */
[----:B0-----:R-:W-:-:S05]  /*1100*/  @!P1 FFMA R13, R16, R13, R19 ;  /* 0x0000000d100d9223 */ /* 0x001fca0000000013 */
[----:B------:R1:W-:Y:S02]  /*1110*/  @!P1 STG.E desc[UR14][R10.64], R13 ;  /* 0x0000000d0a009986 */ /* 0x0003e4000c10190e */
.L_x_11:
[----:B------:R-:W-:Y:S05]  /*1120*/  @P2 EXIT ;  /* 0x000000000000294d */ /* 0x000fea0003800000 */
[----:B------:R-:W-:-:S04]  /*1130*/  LEA R7, R6, R7, 0x7 ;  /* 0x0000000706077211 */ /* 0x000fc800078e38ff */
[----:B------:R-:W-:-:S13]  /*1140*/  ISETP.GE.AND P0, PT, R7, R0, PT ;  /* 0x000000000700720c */ /* 0x000fda0003f06270 */
[----:B------:R-:W-:Y:S05]  /*1150*/  @P0 EXIT ;  /* 0x000000000000094d */ /* 0x000fea0003800000 */
[C---:B------:R-:W-:Y:S01]  /*1160*/  IMAD.WIDE R4, R7.reuse, 0x4, R4 ;  /* 0x0000000407047825 */ /* 0x040fe200078e0204 */
[----:B------:R-:W0:Y:S03]  /*1170*/  LDCU UR4, c[0x0][0x38c] ;  /* 0x00007180ff0477ac */ /* 0x000e260008000800 */
[C---:B------:R-:W-:Y:S02]  /*1180*/  IMAD.WIDE R2, R7.reuse, 0x4, R2 ;  /* 0x0000000407027825 */ /* 0x040fe400078e0202 */
[----:B------:R-:W0:Y:S04]  /*1190*/  LDG.E R4, desc[UR14][R4.64] ;  /* 0x0000000e04047981 */ /* 0x000e28000c1e1900 */
[----:B------:R-:W0:Y:S01]  /*11a0*/  LDG.E R3, desc[UR14][R2.64] ;  /* 0x0000000e02037981 */ /* 0x000e22000c1e1900 */
[----:B------:R-:W-:-:S04]  /*11b0*/  IMAD.WIDE R8, R7, 0x4, R8 ;  /* 0x0000000407087825 */ /* 0x000fc800078e0208 */
[----:B0-----:R-:W-:-:S05]  /*11c0*/  FFMA R7, R4, UR4, R3 ;  /* 0x0000000404077c23 */ /* 0x001fca0008000003 */
[----:B------:R-:W-:Y:S01]  /*11d0*/  STG.E desc[UR14][R8.64], R7 ;  /* 0x0000000708007986 */ /* 0x000fe2000c10190e */
[----:B------:R-:W-:Y:S05]  /*11e0*/  EXIT ;  /* 0x000000000000794d */ /* 0x000fea0003800000 */
.L_x_5:
[----:B------:R-:W-:-:S13]  /*11f0*/  ISETP.GE.AND P0, PT, R10, 0x1, PT ;  /* 0x000000010a00780c */ /* 0x000fda0003f06270 */
[----:B------:R-:W-:Y:S05]  /*1200*/  @!P0 EXIT ;  /* 0x000000000000894d */ /* 0x000fea0003800000 */
[----:B------:R-:W-:Y:S01]  /*1210*/  ISETP.GE.U32.AND P0, PT, R10, 0x8, PT ;  /* 0x000000080a00780c */ /* 0x000fe20003f06070 */
[----:B------:R-:W-:-:S12]  /*1220*/  HFMA2 R0, -RZ, RZ, 0, 0 ;  /* 0x00000000ff007431 */ /* 0x000fd800000001ff */
[----:B------:R-:W-:Y:S05]  /*1230*/  @!P0 BRA `(.L_x_12) ;  /* 0x00000004001c8947 */ /* 0x000fea0003800000 */
[----:B------:R-:W0:Y:S01]  /*1240*/  LDC.64 R12, c[0x0][0x398] ;  /* 0x0000e600ff0c7b82 */ /* 0x000e220000000a00 */
[----:B------:R-:W-:Y:S01]  /*1250*/  UIADD3 UR4, UP2, UPT, UR13, 0x600, URZ ;  /* 0x000006000d047890 */ /* 0x000fe2000ff5e0ff */
[----:B------:R-:W-:Y:S01]  /*1260*/  LOP3.LUT R0, R10, 0x7ffffff8, RZ, 0xc0, !PT ;  /* 0x7ffffff80a007812 */ /* 0x000fe200078ec0ff */
[----:B------:R-:W1:Y:S03]  /*1270*/  LDCU UR17, c[0x0][0x38c] ;  /* 0x00007180ff1177ac */ /* 0x000e660008000800 */
[----:B------:R-:W-:Y:S01]  /*1280*/  IADD3 R6, PT, PT, -R0, RZ, RZ ;  /* 0x000000ff00067210 */ /* 0x000fe20007ffe1ff */
[----:B------:R-:W-:Y:S01]  /*1290*/  UIADD3 UR10, UP1, UPT, UR4, UR10, URZ ;  /* 0x0000000a040a7290 */ /* 0x000fe2000ff3e0ff */
[----:B------:R-:W2:Y:S01]  /*12a0*/  LDC.64 R8, c[0x0][0x390] ;  /* 0x0000e400ff087b82 */ /* 0x000ea20000000a00 */
[----:B------:R-:W-:Y:S02]  /*12b0*/  UIADD3 UR8, UP0, UPT, UR4, UR8, URZ ;  /* 0x0000000804087290 */ /* 0x000fe4000ff1e0ff */
[----:B------:R-:W-:-:S02]  /*12c0*/  UIADD3.X UR5, UPT, UPT, URZ, UR16, URZ, UP2, !UPT ;  /* 0x00000010ff057290 */ /* 0x000fc400097fe4ff */
[----:B------:R-:W-:Y:S02]  /*12d0*/  UIADD3 UR4, UP2, UPT, UR4, UR6, URZ ;  /* 0x0000000604047290 */ /* 0x000fe4000ff5e0ff */
[----:B------:R-:W-:Y:S01]  /*12e0*/  UIADD3.X UR11, UPT, UPT, UR5, UR11, URZ, UP1, !UPT ;  /* 0x0000000b050b7290 */ /* 0x000fe20008ffe4ff */
[----:B------:R-:W3:Y:S01]  /*12f0*/  LDC.64 R14, c[0x0][0x3a8] ;  /* 0x0000ea00ff0e7b82 */ /* 0x000ee20000000a00 */
[----:B------:R-:W-:Y:S02]  /*1300*/  UIADD3.X UR9, UPT, UPT, UR5, UR9, URZ, UP0, !UPT ;  /* 0x0000000905097290 */ /* 0x000fe400087fe4ff */
[----:B------:R-:W-:Y:S01]  /*1310*/  UIADD3.X UR5, UPT, UPT, UR5, UR7, URZ, UP2, !UPT ;  /* 0x0000000705057290 */ /* 0x000fe200097fe4ff */
[----:B0-----:R-:W-:-:S04]  /*1320*/  IMAD.WIDE.U32 R10, R7, 0x4, R12 ;  /* 0x00000004070a7825 */ /* 0x001fc800078e000c */
[----:B--2---:R-:W-:-:S04]  /*1330*/  IMAD.WIDE.U32 R8, R7, 0x4, R8 ;  /* 0x0000000407087825 */ /* 0x004fc800078e0008 */
[----:B---3--:R-:W-:-:S04]  /*1340*/  IMAD.WIDE.U32 R12, R7, 0x4, R14 ;  /* 0x00000004070c7825 */ /* 0x008fc800078e000e */
[----:B-1----:R-:W-:-:S07]  /*1350*/  VIADD R7, R7, 0x80 ;  /* 0x0000008007077836 */ /* 0x002fce0000000000 */
.L_x_13:
[----:B------:R-:W-:Y:S02]  /*1360*/  IADD3 R22, P1, PT, R12, UR13, RZ ;  /* 0x0000000d0c167c10 */ /* 0x000fe4000ff3e0ff */
[----:B---3--:R-:W-:Y:S02]  /*1370*/  IADD3 R20, P0, PT, R10, UR13, RZ ;  /* 0x0000000d0a147c10 */ /* 0x008fe4000ff1e0ff */
[----:B------:R-:W-:Y:S02]  /*1380*/  IADD3.X R23, PT, PT, R13, UR16, RZ, P1, !PT ;  /* 0x000000100d177c10 */ /* 0x000fe40008ffe4ff */
[----:B------:R-:W-:-:S04]  /*1390*/  IADD3.X R21, PT, PT, R11, UR16, RZ, P0, !PT ;  /* 0x000000100b157c10 */ /* 0x000fc800087fe4ff */
[----:B------:R-:W2:Y:S04]  /*13a0*/  LDG.E R23, desc[UR14][R22.64] ;  /* 0x0000000e16177981 */ /* 0x000ea8000c1e1900 */
[----:B------:R-:W2:Y:S01]  /*13b0*/  LDG.E R20, desc[UR14][R20.64] ;  /* 0x0000000e14147981 */ /* 0x000ea2000c1e1900 */
[----:B------:R-:W-:Y:S01]  /*13c0*/  IADD3 R14, P0, PT, R8, UR13, RZ ;  /* 0x0000000d080e7c10 */ /* 0x000fe2000ff1e0ff */
[----:B------:R-:W-:Y:S01]  /*13d0*/  IMAD.U32 R19, RZ, RZ, UR11 ;  /* 0x0000000bff137e24 */ /* 0x000fe2000f8e00ff */
[----:B------:R-:W-:Y:S02]  /*13e0*/  MOV R18, UR10 ;  /* 0x0000000a00127c02 */ /* 0x000fe40008000f00 */
[----:B------:R-:W-:Y:S02]  /*13f0*/  MOV R16, UR4 ;  /* 0x0000000400107c02 */ /* 0x000fe40008000f00 */
[----:B------:R-:W-:Y:S01]  /*1400*/  MOV R17, UR5 ;  /* 0x0000000500117c02 */ /* 0x000fe20008000f00 */
[----:B------:R-:W-:Y:S01]  /*1410*/  IMAD.WIDE R18, R7, 0x4, R18 ;  /* 0x0000000407127825 */ /* 0x000fe200078e0212 */
[----:B------:R-:W-:-:S03]  /*1420*/  IADD3.X R15, PT, PT, R9, UR16, RZ, P0, !PT ;  /* 0x00000010090f7c10 */ /* 0x000fc600087fe4ff */
[----:B------:R-:W-:-:S04]  /*1430*/  IMAD.WIDE R16, R7, 0x4, R16 ;  /* 0x0000000407107825 */ /* 0x000fc800078e0210 */
[----:B--2---:R-:W-:-:S05]  /*1440*/  FFMA R25, R20, UR17, R23 ;  /* 0x0000001114197c23 */ /* 0x004fca0008000017 */
[----:B------:R0:W-:Y:S04]  /*1450*/  STG.E desc[UR14][R14.64], R25 ;  /* 0x000000190e007986 */ /* 0x0001e8000c10190e */
[----:B------:R-:W2:Y:S04]  /*1460*/  LDG.E R22, desc[UR14][R18.64+-0x600] ;  /* 0xfffa000e12167981 */ /* 0x000ea8000c1e1900 */
[----:B------:R-:W2:Y:S01]  /*1470*/  LDG.E R23, desc[UR14][R16.64+-0x600] ;  /* 0xfffa000e10177981 */ /* 0x000ea2000c1e1900 */
[----:B------:R-:W-:Y:S01]  /*1480*/  MOV R21, UR9 ;  /* 0x0000000900157c02 */ /* 0x000fe20008000f00 */
[----:B------:R-:W-:-:S04]  /*1490*/  IMAD.U32 R20, RZ, RZ, UR8 ;  /* 0x00000008ff147e24 */ /* 0x000fc8000f8e00ff */
[----:B------:R-:W-:-:S04]  /*14a0*/  IMAD.WIDE R20, R7, 0x4, R20 ;  /* 0x0000000407147825 */ /* 0x000fc800078e0214 */
[----:B--2---:R-:W-:-:S05]  /*14b0*/  FFMA R23, R22, UR17, R23 ;  /* 0x0000001116177c23 */ /* 0x004fca0008000017 */
[----:B------:R1:W-:Y:S04]  /*14c0*/  STG.E desc[UR14][R20.64+-0x600], R23 ;  /* 0xfffa001714007986 */ /* 0x0003e8000c10190e */
[----:B------:R-:W2:Y:S04]  /*14d0*/  LDG.E R22, desc[UR14][R18.64+-0x400] ;  /* 0xfffc000e12167981 */ /* 0x000ea8000c1e1900 */
[----:B------:R-:W2:Y:S02]  /*14e0*/  LDG.E R27, desc[UR14][R16.64+-0x400] ;  /* 0xfffc000e101b7981 */ /* 0x000ea4000c1e1900 */
[----:B--2---:R-:W-:-:S05]  /*14f0*/  FFMA R27, R22, UR17, R27 ;  /* 0x00000011161b7c23 */ /* 0x004fca000800001b */
[----:B------:R2:W-:Y:S04]  /*1500*/  STG.E desc[UR14][R20.64+-0x400], R27 ;  /* 0xfffc001b14007986 */ /* 0x0005e8000c10190e */
[----:B0-----:R-:W3:Y:S04]  /*1510*/  LDG.E R14, desc[UR14][R18.64+-0x200] ;  /* 0xfffe000e120e7981 */ /* 0x001ee8000c1e1900 */
[----:B------:R-:W3:Y:S02]  /*1520*/  LDG.E R15, desc[UR14][R16.64+-0x200] ;  /* 0xfffe000e100f7981 */ /* 0x000ee4000c1e1900 */
[----:B---3--:R-:W-:-:S05]  /*1530*/  FFMA R15, R14, UR17, R15 ;  /* 0x000000110e0f7c23 */ /* 0x008fca000800000f */
[----:B------:R0:W-:Y:S04]  /*1540*/  STG.E desc[UR14][R20.64+-0x200], R15 ;  /* 0xfffe000f14007986 */ /* 0x0001e8000c10190e */
[----:B------:R-:W3:Y:S04]  /*1550*/  LDG.E R14, desc[UR14][R18.64] ;  /* 0x0000000e120e7981 */ /* 0x000ee8000c1e1900 */
[----:B------:R-:W3:Y:S02]  /*1560*/  LDG.E R25, desc[UR14][R16.64] ;  /* 0x0000000e10197981 */ /* 0x000ee4000c1e1900 */
[----:B---3--:R-:W-:-:S05]  /*1570*/  FFMA R25, R14, UR17, R25 ;  /* 0x000000110e197c23 */ /* 0x008fca0008000019 */
[----:B------:R3:W-:Y:S04]  /*1580*/  STG.E desc[UR14][R20.64], R25 ;  /* 0x0000001914007986 */ /* 0x0007e8000c10190e */
[----:B------:R-:W4:Y:S04]  /*1590*/  LDG.E R14, desc[UR14][R18.64+0x200] ;  /* 0x0002000e120e7981 */ /* 0x000f28000c1e1900 */
[----:B-1----:R-:W4:Y:S02]  /*15a0*/  LDG.E R23, desc[UR14][R16.64+0x200] ;  /* 0x0002000e10177981 */ /* 0x002f24000c1e1900 */
[----:B----4-:R-:W-:-:S05]  /*15b0*/  FFMA R23, R14, UR17, R23 ;  /* 0x000000110e177c23 */ /* 0x010fca0008000017 */
[----:B------:R3:W-:Y:S04]  /*15c0*/  STG.E desc[UR14][R20.64+0x200], R23 ;  /* 0x0002001714007986 */ /* 0x0007e8000c10190e */
[----:B------:R-:W4:Y:S04]  /*15d0*/  LDG.E R14, desc[UR14][R18.64+0x400] ;  /* 0x0004000e120e7981 */ /* 0x000f28000c1e1900 */
[----:B--2---:R-:W4:Y:S02]  /*15e0*/  LDG.E R27, desc[UR14][R16.64+0x400] ;  /* 0x0004000e101b7981 */ /* 0x004f24000c1e1900 */
[----:B----4-:R-:W-:-:S05]  /*15f0*/  FFMA R27, R14, UR17, R27 ;  /* 0x000000110e1b7c23 */ /* 0x010fca000800001b */
[----:B------:R3:W-:Y:S04]  /*1600*/  STG.E desc[UR14][R20.64+0x400], R27 ;  /* 0x0004001b14007986 */ /* 0x0007e8000c10190e */
[----:B------:R-:W2:Y:S04]  /*1610*/  LDG.E R14, desc[UR14][R18.64+0x600] ;  /* 0x0006000e120e7981 */ /* 0x000ea8000c1e1900 */
[----:B0-----:R-:W2:Y:S01]  /*1620*/  LDG.E R15, desc[UR14][R16.64+0x600] ;  /* 0x0006000e100f7981 */ /* 0x001ea2000c1e1900 */
[----:B------:R-:W-:-:S04]  /*1630*/  IADD3 R6, PT, PT, R6, 0x8, RZ ;  /* 0x0000000806067810 */ /* 0x000fc80007ffe0ff */
[----:B------:R-:W-:Y:S01]  /*1640*/  ISETP.NE.AND P0, PT, R6, RZ, PT ;  /* 0x000000ff0600720c */ /* 0x000fe20003f05270 */
[----:B------:R-:W-:Y:S01]  /*1650*/  UIADD3 UR13, UP0, UPT, UR13, 0x1000, URZ ;  /* 0x000010000d0d7890 */ /* 0x000fe2000ff1e0ff */
[----:B------:R-:W-:-:S03]  /*1660*/  VIADD R7, R7, 0x400 ;  /* 0x0000040007077836 */ /* 0x000fc60000000000 */
[----:B------:R-:W-:Y:S01]  /*1670*/  UIADD3.X UR16, UPT, UPT, URZ, UR16, URZ, UP0, !UPT ;  /* 0x00000010ff107290 */ /* 0x000fe200087fe4ff */
[----:B--2---:R-:W-:-:S05]  /*1680*/  FFMA R15, R14, UR17, R15 ;  /* 0x000000110e0f7c23 */ /* 0x004fca000800000f */
[----:B------:R3:W-:Y:S02]  /*1690*/  STG.E desc[UR14][R20.64+0x600], R15 ;  /* 0x0006000f14007986 */ /* 0x0007e4000c10190e */
[----:B------:R-:W-:Y:S05]  /*16a0*/  @P0 BRA `(.L_x_13) ;  /* 0xfffffffc002c0947 */ /* 0x000fea000383ffff */
.L_x_12:
[----:B------:R-:W0:Y:S02]  /*16b0*/  LDC R14, c[0x0][0x388] ;  /* 0x0000e200ff0e7b82 */ /* 0x000e240000000800 */
[----:B0-----:R-:W-:-:S13]  /*16c0*/  LOP3.LUT P0, R10, R14, 0x7, RZ, 0xc0, !PT ;  /* 0x000000070e0a7812 */ /* 0x001fda000780c0ff */
[----:B------:R-:W-:Y:S05]  /*16d0*/  @!P0 EXIT ;  /* 0x000000000000894d */ /* 0x000fea0003800000 */
[----:B------:R-:W0:Y:S01]  /*16e0*/  LDCU.64 UR4, c[0x0][0x390] ;  /* 0x00007200ff0477ac */ /* 0x000e220008000a00 */
[----:B------:R-:W-:Y:S01]  /*16f0*/  SHF.L.U32 R8, R14, 0x7, RZ ;  /* 0x000000070e087819 */ /* 0x000fe200000006ff */
[----:B---3--:R-:W1:Y:S01]  /*1700*/  S2R R15, SR_TID.X ;  /* 0x00000000000f7919 */ /* 0x008e620000002100 */
[----:B------:R-:W-:Y:S02]  /*1710*/  ISETP.GE.U32.AND P0, PT, R10, 0x4, PT ;  /* 0x000000040a00780c */ /* 0x000fe40003f06070 */
[----:B------:R-:W-:Y:S01]  /*1720*/  SHF.R.S32.HI R6, RZ, 0x1f, R8 ;  /* 0x0000001fff067819 */ /* 0x000fe20000011408 */
[----:B------:R-:W-:Y:S01]  /*1730*/  IMAD.WIDE.U32 R8, R8, UR12, RZ ;  /* 0x0000000c08087c25 */ /* 0x000fe2000f8e00ff */
[----:B------:R-:W-:-:S03]  /*1740*/  LOP3.LUT R18, R14, 0x3, RZ, 0xc0, !PT ;  /* 0x000000030e127812 */ /* 0x000fc600078ec0ff */
[----:B------:R-:W-:Y:S01]  /*1750*/  IMAD R7, R6, UR12, RZ ;  /* 0x0000000c06077c24 */ /* 0x000fe2000f8e02ff */
[----:B------:R-:W-:Y:S02]  /*1760*/  SHF.L.U32 R6, R8, 0x2, RZ ;  /* 0x0000000208067819 */ /* 0x000fe400000006ff */
[----:B------:R-:W-:Y:S01]  /*1770*/  ISETP.NE.AND P1, PT, R18, RZ, PT ;  /* 0x000000ff1200720c */ /* 0x000fe20003f25270 */
[----:B------:R-:W-:Y:S01]  /*1780*/  IMAD.IADD R7, R9, 0x1, R7 ;  /* 0x0000000109077824 */ /* 0x000fe200078e0207 */
[----:B0-----:R-:W-:-:S04]  /*1790*/  IADD3 R6, P2, PT, R6, UR4, RZ ;  /* 0x0000000406067c10 */ /* 0x001fc8000ff5e0ff */
[----:B------:R-:W-:-:S04]  /*17a0*/  SHF.L.U64.HI R7, R8, 0x2, R7 ;  /* 0x0000000208077819 */ /* 0x000fc80000010207 */
[----:B------:R-:W-:Y:S01]  /*17b0*/  IADD3.X R7, PT, PT, R7, UR5, RZ, P2, !PT ;  /* 0x0000000507077c10 */ /* 0x000fe200097fe4ff */
[----:B------:R-:W-:Y:S06]  /*17c0*/  @!P0 BRA `(.L_x_14) ;  /* 0x0000000000588947 */ /* 0x000fec0003800000 */
[----:B-1----:R-:W-:Y:S01]  /*17d0*/  LEA R13, R0, R15, 0x7 ;  /* 0x0000000f000d7211 */ /* 0x002fe200078e38ff */
[----:B------:R-:W0:Y:S04]  /*17e0*/  LDCU UR4, c[0x0][0x38c] ;  /* 0x00007180ff0477ac */ /* 0x000e280008000800 */
[----:B------:R-:W-:-:S04]  /*17f0*/  IMAD.WIDE R10, R13, 0x4, R4 ;  /* 0x000000040d0a7825 */ /* 0x000fc800078e0204 */
[C---:B------:R-:W-:Y:S01]  /*1800*/  IMAD.WIDE R8, R13.reuse, 0x4, R2 ;  /* 0x000000040d087825 */ /* 0x040fe200078e0202 */
[----:B------:R-:W0:Y:S04]  /*1810*/  LDG.E R16, desc[UR14][R10.64] ;  /* 0x0000000e0a107981 */ /* 0x000e28000c1e1900 */
[----:B------:R-:W0:Y:S01]  /*1820*/  LDG.E R17, desc[UR14][R8.64] ;  /* 0x0000000e08117981 */ /* 0x000e22000c1e1900 */
[----:B------:R-:W-:-:S04]  /*1830*/  IMAD.WIDE R12, R13, 0x4, R6 ;  /* 0x000000040d0c7825 */ /* 0x000fc800078e0206 */
[----:B0-----:R-:W-:-:S05]  /*1840*/  FFMA R17, R16, UR4, R17 ;  /* 0x0000000410117c23 */ /* 0x001fca0008000011 */
[----:B------:R0:W-:Y:S04]  /*1850*/  STG.E desc[UR14][R12.64], R17 ;  /* 0x000000110c007986 */ /* 0x0001e8000c10190e */
[----:B------:R-:W2:Y:S04]  /*1860*/  LDG.E R16, desc[UR14][R10.64+0x200] ;  /* 0x0002000e0a107981 */ /* 0x000ea8000c1e1900 */
[----:B------:R-:W2:Y:S02]  /*1870*/  LDG.E R19, desc[UR14][R8.64+0x200] ;  /* 0x0002000e08137981 */ /* 0x000ea4000c1e1900 */
[----:B--2---:R-:W-:-:S05]  /*1880*/  FFMA R19, R16, UR4, R19 ;  /* 0x0000000410137c23 */ /* 0x004fca0008000013 */
[----:B------:R0:W-:Y:S04]  /*1890*/  STG.E desc[UR14][R12.64+0x200], R19 ;  /* 0x000200130c007986 */ /* 0x0001e8000c10190e */
[----:B------:R-:W2:Y:S04]  /*18a0*/  LDG.E R16, desc[UR14][R10.64+0x400] ;  /* 0x0004000e0a107981 */ /* 0x000ea8000c1e1900 */
[----:B------:R-:W2:Y:S02]  /*18b0*/  LDG.E R21, desc[UR14][R8.64+0x400] ;  /* 0x0004000e08157981 */ /* 0x000ea4000c1e1900 */
[----:B--2---:R-:W-:-:S05]  /*18c0*/  FFMA R21, R16, UR4, R21 ;  /* 0x0000000410157c23 */ /* 0x004fca0008000015 */
[----:B------:R0:W-:Y:S04]  /*18d0*/  STG.E desc[UR14][R12.64+0x400], R21 ;  /* 0x000400150c007986 */ /* 0x0001e8000c10190e */
[----:B------:R-:W2:Y:S04]  /*18e0*/  LDG.E R16, desc[UR14][R10.64+0x600] ;  /* 0x0006000e0a107981 */ /* 0x000ea8000c1e1900 */
[----:B------:R-:W2:Y:S01]  /*18f0*/  LDG.E R23, desc[UR14][R8.64+0x600] ;  /* 0x0006000e08177981 */ /* 0x000ea2000c1e1900 */
[----:B------:R-:W-:Y:S01]  /*1900*/  IADD3 R0, PT, PT, R0, 0x4, RZ ;  /* 0x0000000400007810 */ /* 0x000fe20007ffe0ff */
[----:B--2---:R-:W-:-:S05]  /*1910*/  FFMA R23, R16, UR4, R23 ;  /* 0x0000000410177c23 */ /* 0x004fca0008000017 */
[----:B------:R0:W-:Y:S02]  /*1920*/  STG.E desc[UR14][R12.64+0x600], R23 ;  /* 0x000600170c007986 */ /* 0x0001e4000c10190e */
.L_x_14:
[----:B------:R-:W-:Y:S05]  /*1930*/  @!P1 EXIT ;  /* 0x000000000000994d */ /* 0x000fea0003800000 */
[----:B------:R-:W-:Y:S02]  /*1940*/  ISETP.NE.AND P0, PT, R18, 0x1, PT ;  /* 0x000000011200780c */ /* 0x000fe40003f05270 */
[----:B------:R-:W-:-:S04]  /*1950*/  LOP3.LUT R14, R14, 0x1, RZ, 0xc0, !PT ;  /* 0x000000010e0e7812 */ /* 0x000fc800078ec0ff */
[----:B------:R-:W-:-:S07]  /*1960*/  ISETP.NE.U32.AND P1, PT, R14, 0x1, PT ;  /* 0x000000010e00780c */ /* 0x000fce0003f25070 */
[----:B------:R-:W-:Y:S06]  /*1970*/  @!P0 BRA `(.L_x_15) ;  /* 0x0000000000388947 */ /* 0x000fec0003800000 */
[----:B01----:R-:W-:Y:S01]  /*1980*/  IMAD R13, R0, 0x80, R15 ;  /* 0x00000080000d7824 */ /* 0x003fe200078e020f */
[----:B------:R-:W0:Y:S03]  /*1990*/  LDCU UR4, c[0x0][0x38c] ;  /* 0x00007180ff0477ac */ /* 0x000e260008000800 */
[----:B------:R-:W-:-:S04]  /*19a0*/  IMAD.WIDE R8, R13, 0x4, R4 ;  /* 0x000000040d087825 */ /* 0x000fc800078e0204 */
[C---:B------:R-:W-:Y:S01]  /*19b0*/  IMAD.WIDE R10, R13.reuse, 0x4, R2 ;  /* 0x000000040d0a7825 */ /* 0x040fe200078e0202 */
[----:B------:R-:W0:Y:S04]  /*19c0*/  LDG.E R14, desc[UR14][R8.64] ;  /* 0x0000000e080e7981 */ /* 0x000e28000c1e1900 */
[----:B------:R-:W0:Y:S01]  /*19d0*/  LDG.E R17, desc[UR14][R10.64] ;  /* 0x0000000e0a117981 */ /* 0x000e22000c1e1900 */
[----:B------:R-:W-:-:S04]  /*19e0*/  IMAD.WIDE R12, R13, 0x4, R6 ;  /* 0x000000040d0c7825 */ /* 0x000fc800078e0206 */
[----:B0-----:R-:W-:-:S05]  /*19f0*/  FFMA R17, R14, UR4, R17 ;  /* 0x000000040e117c23 */ /* 0x001fca0008000011 */
[----:B------:R2:W-:Y:S04]  /*1a00*/  STG.E desc[UR14][R12.64], R17 ;  /* 0x000000110c007986 */ /* 0x0005e8000c10190e */
[----:B------:R-:W3:Y:S04]  /*1a10*/  LDG.E R14, desc[UR14][R8.64+0x200] ;  /* 0x0002000e080e7981 */ /* 0x000ee8000c1e1900 */
[----:B------:R-:W3:Y:S01]  /*1a20*/  LDG.E R19, desc[UR14][R10.64+0x200] ;  /* 0x0002000e0a137981 */ /* 0x000ee2000c1e1900 */
[----:B------:R-:W-:Y:S01]  /*1a30*/  IADD3 R0, PT, PT, R0, 0x2, RZ ;  /* 0x0000000200007810 */ /* 0x000fe20007ffe0ff */
[----:B---3--:R-:W-:-:S05]  /*1a40*/  FFMA R19, R14, UR4, R19 ;  /* 0x000000040e137c23 */ /* 0x008fca0008000013 */
[----:B------:R2:W-:Y:S02]  /*1a50*/  STG.E desc[UR14][R12.64+0x200], R19 ;  /* 0x000200130c007986 */ /* 0x0005e4000c10190e */
.L_x_15:
[----:B------:R-:W-:Y:S05]  /*1a60*/  @P1 EXIT ;  /* 0x000000000000194d */ /* 0x000fea0003800000 */
[----:B-1----:R-:W-:Y:S01]  /*1a70*/  LEA R15, R0, R15, 0x7 ;  /* 0x0000000f000f7211 */ /* 0x002fe200078e38ff */
[----:B------:R-:W1:Y:S04]  /*1a80*/  LDCU UR4, c[0x0][0x38c] ;  /* 0x00007180ff0477ac */ /* 0x000e680008000800 */
[----:B------:R-:W-:-:S04]  /*1a90*/  IMAD.WIDE R4, R15, 0x4, R4 ;  /* 0x000000040f047825 */ /* 0x000fc800078e0204 */
[C---:B------:R-:W-:Y:S02]  /*1aa0*/  IMAD.WIDE R2, R15.reuse, 0x4, R2 ;  /* 0x000000040f027825 */ /* 0x040fe400078e0202 */
[----:B------:R-:W1:Y:S04]  /*1ab0*/  LDG.E R4, desc[UR14][R4.64] ;  /* 0x0000000e04047981 */ /* 0x000e68000c1e1900 */
[----:B------:R-:W1:Y:S01]  /*1ac0*/  LDG.E R3, desc[UR14][R2.64] ;  /* 0x0000000e02037981 */ /* 0x000e62000c1e1900 */
[----:B------:R-:W-:-:S04]  /*1ad0*/  IMAD.WIDE R6, R15, 0x4, R6 ;  /* 0x000000040f067825 */ /* 0x000fc800078e0206 */
[----:B-1----:R-:W-:-:S05]  /*1ae0*/  FFMA R9, R4, UR4, R3 ;  /* 0x0000000404097c23 */ /* 0x002fca0008000003 */
[----:B------:R-:W-:Y:S01]  /*1af0*/  STG.E desc[UR14][R6.64], R9 ;  /* 0x0000000906007986 */ /* 0x000fe2000c10190e */
[----:B------:R-:W-:Y:S05]  /*1b00*/  EXIT ;  /* 0x000000000000794d */ /* 0x000fea0003800000 */
.L_x_16:
[----:B------:R-:W-:-:S00]  /*1b10*/  BRA `(.L_x_16) ;  /* 0xfffffffc00fc7947 */ /* 0x000fc0000383ffff */
[----:B------:R-:W-:-:S00]  /*1b20*/  NOP ;  /* 0x0000000000007918 */ /* 0x000fc00000000000 */
        /* <DEDUP_REMOVED lines=13> */
.L_x_151:


//--------------------- .text._ZN3cub18CUB_300001_SM_10006detail9transform16transform_kernelINS2_10policy_hubILb1EN4cuda3std3__45tupleIJN6thrust24THRUST_300001_SM_1000_NS6detail15normal_iteratorINSA_10device_ptrIfEEEESF_EEEE10policy1000Ei13saxpy_functorSF_JPfSK_EEEvT0_iT1_T2_DpNS2_10kernel_argIT3_EE --------------------------
	.section	.text._ZN3cub18CUB_300001_SM_10006detail9transform16transform_kernelINS2_10policy_hubILb1EN4cuda3std3__45tupleIJN6thrust24THRUST_300001_SM_1000_NS6detail15normal_iteratorINSA_10device_ptrIfEEEESF_EEEE10policy1000Ei13saxpy_functorSF_JPfSK_EEEvT0_iT1_T2_DpNS2_10kernel_argIT3_EE,"ax",@progbits
	.align	128
        .global         _ZN3cub18CUB_300001_SM_10006detail9transform16transform_kernelINS2_10policy_hubILb1EN4cuda3std3__45tupleIJN6thrust24THRUST_300001_SM_1000_NS6detail15normal_iteratorINSA_10device_ptrIfEEEESF_EEEE10policy1000Ei13saxpy_functorSF_JPfSK_EEEvT0_iT1_T2_DpNS2_10kernel_argIT3_EE
        .type           _ZN3cub18CUB_300001_SM_10006detail9transform16transform_kernelINS2_10policy_hubILb1EN4cuda3std3__45tupleIJN6thrust24THRUST_300001_SM_1000_NS6detail15normal_iteratorINSA_10device_ptrIfEEEESF_EEEE10policy1000Ei13saxpy_functorSF_JPfSK_EEEvT0_iT1_T2_DpNS2_10kernel_argIT3_EE,@function
        .size           _ZN3cub18CUB_300001_SM_10006detail9transform16transform_kernelINS2_10policy_hubILb1EN4cuda3std3__45tupleIJN6thrust24THRUST_300001_SM_1000_NS6detail15normal_iteratorINSA_10device_ptrIfEEEESF_EEEE10policy1000Ei13saxpy_functorSF_JPfSK_EEEvT0_iT1_T2_DpNS2_10kernel_argIT3_EE,(.L_x_152 - _ZN3cub18CUB_300001_SM_10006detail9transform16transform_kernelINS2_10policy_hubILb1EN4cuda3std3__45tupleIJN6thrust24THRUST_300001_SM_1000_NS6detail15normal_iteratorINSA_10device_ptrIfEEEESF_EEEE10policy1000Ei13saxpy_functorSF_JPfSK_EEEvT0_iT1_T2_DpNS2_10kernel_argIT3_EE)
        .other          _ZN3cub18CUB_300001_SM_10006detail9transform16transform_kernelINS2_10policy_hubILb1EN4cuda3std3__45tupleIJN6thrust24THRUST_300001_SM_1000_NS6detail15normal_iteratorINSA_10device_ptrIfEEEESF_EEEE10policy1000Ei13saxpy_functorSF_JPfSK_EEEvT0_iT1_T2_DpNS2_10kernel_argIT3_EE,@"STO_CUDA_ENTRY STV_DEFAULT"
_ZN3cub18CUB_300001_SM_10006detail9transform16transform_kernelINS2_10policy_hubILb1EN4cuda3std3__45tupleIJN6thrust24THRUST_300001_SM_1000_NS6detail15normal_iteratorINSA_10device_ptrIfEEEESF_EEEE10policy1000Ei13saxpy_functorSF_JPfSK_EEEvT0_iT1_T2_DpNS2_10kernel_argIT3_EE:
.text._ZN3cub18CUB_300001_SM_10006detail9transform16transform_kernelINS2_10policy_hubILb1EN4cuda3std3__45tupleIJN6thrust24THRUST_300001_SM_1000_NS6detail15normal_iteratorINSA_10device_ptrIfEEEESF_EEEE10policy1000Ei13saxpy_functorSF_JPfSK_EEEvT0_iT1_T2_DpNS2_10kernel_argIT3_EE:
[----:B------:R-:W-:Y:S08]  /*0000*/  LDC R1, c[0x0][0x37c] ;  /* 0x0000df00ff017b82 */ /* 0x000ff00000000800 */
[----:B------:R-:W0:Y:S01]  /*0010*/  S2UR UR18, SR_CTAID.X ;  /* 0x00000000001279c3 */ /* 0x000e220000002500 */
[----:B------:R-:W1:Y:S01]  /*0020*/  LDCU.64 UR12, c[0x0][0x380] ;  /* 0x00007000ff0c77ac */ /* 0x000e620008000a00 */
[----:B------:R-:W2:Y:S01]  /*0030*/  S2R R0, SR_TID.X ;  /* 0x0000000000007919 */ /* 0x000ea20000002100 */
[----:B------:R-:W-:Y:S01]  /*0040*/  BSSY.RECONVERGENT B0, `(.L_x_17) ;  /* 0x0000020000007945 */ /* 0x000fe20003800200 */
[----:B-1----:R-:W-:-:S04]  /*0050*/  USHF.L.U32 UR11, UR13, 0x7, URZ ;  /* 0x000000070d0b7899 */ /* 0x002fc800080006ff */
[----:B0-----:R-:W-:-:S04]  /*0060*/  UIMAD UR8, UR11, UR18, URZ ;  /* 0x000000120b0872a4 */ /* 0x001fc8000f8e02ff */
[----:B------:R-:W-:-:S04]  /*0070*/  UIADD3 UR10, UPT, UPT, -UR8, UR12, URZ ;  /* 0x0000000c080a7290 */ /* 0x000fc8000fffe1ff */
[----:B------:R-:W-:Y:S01]  /*0080*/  UISETP.LT.AND UP0, UPT, UR11, UR10, UPT ;  /* 0x0000000a0b00728c */ /* 0x000fe2000bf01270 */
[----:B--2---:R-:W-:-:S03]  /*0090*/  SHF.L.U32 R4, R0, 0x7, RZ ;  /* 0x0000000700047819 */ /* 0x004fc600000006ff */
[----:B------:R-:W-:-:S04]  /*00a0*/  USEL UR12, UR11, UR10, UP0 ;  /* 0x0000000a0b0c7287 */ /* 0x000fc80008000000 */
[----:B------:R-:W-:-:S06]  /*00b0*/  USHF.L.U32 UR4, UR12, 0x2, URZ ;  /* 0x000000020c047899 */ /* 0x000fcc00080006ff */
[----:B------:R-:W-:-:S13]  /*00c0*/  ISETP.GE.AND P0, PT, R4, UR4, PT ;  /* 0x0000000404007c0c */ /* 0x000fda000bf06270 */
[----:B------:R-:W-:Y:S05]  /*00d0*/  @P0 BRA `(.L_x_18) ;  /* 0x0000000000580947 */ /* 0x000fea0003800000 */
[----:B------:R-:W0:Y:S01]  /*00e0*/  LDC.64 R2, c[0x0][0x398] ;  /* 0x0000e600ff027b82 */ /* 0x000e220000000a00 */
[----:B------:R-:W-:Y:S01]  /*00f0*/  MOV R7, UR8 ;  /* 0x0000000800077c02 */ /* 0x000fe20008000f00 */
[----:B------:R-:W-:Y:S01]  /*0100*/  BSSY.RECONVERGENT B1, `(.L_x_19) ;  /* 0x000000a000017945 */ /* 0x000fe20003800200 */
[----:B------:R-:W-:Y:S02]  /*0110*/  IMAD.MOV.U32 R5, RZ, RZ, R4 ;  /* 0x000000ffff057224 */ /* 0x000fe400078e0004 */
[----:B0-----:R-:W-:-:S04]  /*0120*/  IMAD.WIDE.U32 R2, R0, 0x80, R2 ;  /* 0x0000008000027825 */ /* 0x001fc800078e0002 */
[----:B------:R-:W-:-:S07]  /*0130*/  IMAD.WIDE R2, R7, 0x4, R2 ;  /* 0x0000000407027825 */ /* 0x000fce00078e0202 */
.L_x_20:
[----:B------:R-:W-:Y:S01]  /*0140*/  IADD3 R5, PT, PT, R5, 0x4000, RZ ;  /* 0x0000400005057810 */ /* 0x000fe20007ffe0ff */
[----:B------:R0:W-:Y:S03]  /*0150*/  CCTL.E.PF2 [R2] ;  /* 0x000000000200798f */ /* 0x0001e60000800100 */
[----:B------:R-:W-:Y:S02]  /*0160*/  ISETP.GE.AND P0, PT, R5, UR4, PT ;  /* 0x0000000405007c0c */ /* 0x000fe4000bf06270 */
[----:B0-----:R-:W-:-:S04]  /*0170*/  IADD3 R2, P1, PT, R2, 0x4000, RZ ;  /* 0x0000400002027810 */ /* 0x001fc80007f3e0ff */
[----:B------:R-:W-:-:S07]  /*0180*/  IADD3.X R3, PT, PT, RZ, R3, RZ, P1, !PT ;  /* 0x00000003ff037210 */ /* 0x000fce0000ffe4ff */
[----:B------:R-:W-:Y:S05]  /*0190*/  @!P0 BRA `(.L_x_20) ;  /* 0xfffffffc00e88947 */ /* 0x000fea000383ffff */
[----:B------:R-:W-:Y:S05]  /*01a0*/  BSYNC.RECONVERGENT B1 ;  /* 0x0000000000017941 */ /* 0x000fea0003800200 */
.L_x_19:
[----:B------:R-:W0:Y:S02]  /*01b0*/  LDC.64 R2, c[0x0][0x3a8] ;  /* 0x0000ea00ff027b82 */ /* 0x000e240000000a00 */
[----:B0-----:R-:W-:-:S04]  /*01c0*/  IMAD.WIDE.U32 R2, R0, 0x80, R2 ;  /* 0x0000008000027825 */ /* 0x001fc800078e0002 */
[----:B------:R-:W-:-:S07]  /*01d0*/  IMAD.WIDE R2, R7, 0x4, R2 ;  /* 0x0000000407027825 */ /* 0x000fce00078e0202 */
.L_x_21:
[----:B------:R-:W-:Y:S01]  /*01e0*/  VIADD R4, R4, 0x4000 ;  /* 0x0000400004047836 */ /* 0x000fe20000000000 */
[----:B------:R0:W-:Y:S04]  /*01f0*/  CCTL.E.PF2 [R2] ;  /* 0x000000000200798f */ /* 0x0001e80000800100 */
[----:B------:R-:W-:Y:S02]  /*0200*/  ISETP.GE.AND P0, PT, R4, UR4, PT ;  /* 0x0000000404007c0c */ /* 0x000fe4000bf06270 */
[----:B0-----:R-:W-:-:S04]  /*0210*/  IADD3 R2, P1, PT, R2, 0x4000, RZ ;  /* 0x0000400002027810 */ /* 0x001fc80007f3e0ff */
[----:B------:R-:W-:-:S07]  /*0220*/  IADD3.X R3, PT, PT, RZ, R3, RZ, P1, !PT ;  /* 0x00000003ff037210 */ /* 0x000fce0000ffe4ff */
[----:B------:R-:W-:Y:S05]  /*0230*/  @!P0 BRA `(.L_x_21) ;  /* 0xfffffffc00e88947 */ /* 0x000fea000383ffff */
.L_x_18:
[----:B------:R-:W-:Y:S05]  /*0240*/  BSYNC.RECONVERGENT B0 ;  /* 0x0000000000007941 */ /* 0x000fea0003800200 */
.L_x_17:
[----:B------:R-:W0:Y:S01]  /*0250*/  LDCU.128 UR4, c[0x0][0x390] ;  /* 0x00007200ff0477ac */ /* 0x000e220008000c00 */
[----:B------:R-:W-:Y:S01]  /*0260*/  UIMAD.WIDE UR8, UR8, 0x4, URZ ;  /* 0x00000004080878a5 */ /* 0x000fe2000f8e02ff */
[----:B------:R-:W1:Y:S01]  /*0270*/  LDCU.64 UR20, c[0x0][0x358] ;  /* 0x00006b00ff1477ac */ /* 0x000e620008000a00 */
[----:B------:R-:W2:Y:S02]  /*0280*/  LDCU.64 UR14, c[0x0][0x3a8] ;  /* 0x00007500ff0e77ac */ /* 0x000ea40008000a00 */
[----:B0-----:R-:W-:-:S04]  /*0290*/  UIADD3 UR16, UP0, UPT, UR8, UR4, URZ ;  /* 0x0000000408107290 */ /* 0x001fc8000ff1e0ff */
[----:B------:R-:W-:Y:S02]  /*02a0*/  UIADD3.X UR17, UPT, UPT, UR9, UR5, URZ, UP0, !UPT ;  /* 0x0000000509117290 */ /* 0x000fe400087fe4ff */
[----:B------:R-:W-:-:S09]  /*02b0*/  UISETP.GT.AND UP0, UPT, UR11, UR10, UPT ;  /* 0x0000000a0b00728c */ /* 0x000fd2000bf04270 */
[----:B-12---:R-:W-:Y:S05]  /*02c0*/  BRA.U UP0, `(.L_x_22) ;  /* 0x0000000900647547 */ /* 0x006fea000b800000 */
[----:B------:R-:W-:-:S06]  /*02d0*/  UISETP.GE.AND UP0, UPT, UR13, 0x1, UPT ;  /* 0x000000010d00788c */ /* 0x000fcc000bf06270 */
[----:B------:R-:W-:-:S13]  /*02e0*/  PLOP3.LUT P0, PT, PT, PT, UP0, 0x80, 0x8 ;  /* 0x000000000008781c */ /* 0x000fda0003f0f008 */
[----:B------:R-:W-:Y:S05]  /*02f0*/  @!P0 EXIT ;  /* 0x000000000000894d */ /* 0x000fea0003800000 */
[----:B------:R-:W-:Y:S01]  /*0300*/  UISETP.GE.U32.AND UP0, UPT, UR13, 0x8, UPT ;  /* 0x000000080d00788c */ /* 0x000fe2000bf06070 */
[----:B------:R-:W-:-:S08]  /*0310*/  HFMA2 R10, -RZ, RZ, 0, 0 ;  /* 0x00000000ff0a7431 */ /* 0x000fd000000001ff */
[----:B------:R-:W-:Y:S05]  /*0320*/  BRA.U !UP0, `(.L_x_23) ;  /* 0x00000005082c7547 */ /* 0x000fea000b800000 */
[----:B------:R-:W0:Y:S01]  /*0330*/  LDC.64 R2, c[0x0][0x390] ;  /* 0x0000e400ff027b82 */ /* 0x000e220000000a00 */
[----:B------:R-:W-:Y:S01]  /*0340*/  UMOV UR10, UR8 ;  /* 0x00000008000a7c82 */ /* 0x000fe20008000000 */
[----:B------:R-:W-:Y:S01]  /*0350*/  UMOV UR11, UR9 ;  /* 0x00000009000b7c82 */ /* 0x000fe20008000000 */
[----:B------:R-:W-:Y:S02]  /*0360*/  UIADD3 UR9, UP2, UPT, UR10, 0x600, URZ ;  /* 0x000006000a097890 */ /* 0x000fe4000ff5e0ff */
[----:B------:R-:W-:Y:S02]  /*0370*/  ULOP3.LUT UR8, UR13, 0x7ffffff8, URZ, 0xc0, !UPT ;  /* 0x7ffffff80d087892 */ /* 0x000fe4000f8ec0ff */
[----:B------:R-:W-:Y:S01]  /*0380*/  UIADD3 UR12, UP0, UPT, UR9, UR4, URZ ;  /* 0x00000004090c7290 */ /* 0x000fe2000ff1e0ff */
[----:B------:R-:W1:Y:S01]  /*0390*/  LDC.64 R4, c[0x0][0x398] ;  /* 0x0000e600ff047b82 */ /* 0x000e620000000a00 */
[----:B------:R-:W-:Y:S02]  /*03a0*/  UIADD3.X UR4, UPT, UPT, URZ, UR11, URZ, UP2, !UPT ;  /* 0x0000000bff047290 */ /* 0x000fe400097fe4ff */
[----:B------:R-:W-:-:S02]  /*03b0*/  UIADD3 UR6, UP1, UPT, UR9, UR6, URZ ;  /* 0x0000000609067290 */ /* 0x000fc4000ff3e0ff */
[----:B------:R-:W-:Y:S01]  /*03c0*/  UIADD3 UR14, UP2, UPT, UR9, UR14, URZ ;  /* 0x0000000e090e7290 */ /* 0x000fe2000ff5e0ff */
[----:B------:R-:W2:Y:S02]  /*03d0*/  LDCU UR19, c[0x0][0x388] ;  /* 0x00007100ff1377ac */ /* 0x000ea40008000800 */
[----:B------:R-:W3:Y:S01]  /*03e0*/  LDC.64 R6, c[0x0][0x3a8] ;  /* 0x0000ea00ff067b82 */ /* 0x000ee20000000a00 */
[----:B------:R-:W-:Y:S02]  /*03f0*/  UIADD3.X UR7, UPT, UPT, UR4, UR7, URZ, UP1, !UPT ;  /* 0x0000000704077290 */ /* 0x000fe40008ffe4ff */
[----:B------:R-:W-:Y:S02]  /*0400*/  UIADD3.X UR5, UPT, UPT, UR4, UR5, URZ, UP0, !UPT ;  /* 0x0000000504057290 */ /* 0x000fe400087fe4ff */
[----:B------:R-:W-:Y:S01]  /*0410*/  UIADD3.X UR15, UPT, UPT, UR4, UR15, URZ, UP2, !UPT ;  /* 0x0000000f040f7290 */ /* 0x000fe200097fe4ff */
[----:B0-----:R-:W-:Y:S01]  /*0420*/  IMAD.WIDE.U32 R2, R0, 0x4, R2 ;  /* 0x0000000400027825 */ /* 0x001fe200078e0002 */
[----:B------:R-:W-:-:S03]  /*0430*/  UIADD3 UR8, UPT, UPT, -UR8, URZ, URZ ;  /* 0x000000ff08087290 */ /* 0x000fc6000fffe1ff */
[----:B-1----:R-:W-:-:S04]  /*0440*/  IMAD.WIDE.U32 R4, R0, 0x4, R4 ;  /* 0x0000000400047825 */ /* 0x002fc800078e0004 */
[----:B---3--:R-:W-:-:S04]  /*0450*/  IMAD.WIDE.U32 R6, R0, 0x4, R6 ;  /* 0x0000000400067825 */ /* 0x008fc800078e0006 */
[----:B--2---:R-:W-:-:S07]  /*0460*/  VIADD R0, R0, 0x80 ;  /* 0x0000008000007836 */ /* 0x004fce0000000000 */
.L_x_24:
        /* <DEDUP_REMOVED lines=10> */
[----:B------:R-:W-:-:S02]  /*0510*/  MOV R11, UR15 ;  /* 0x0000000f000b7c02 */ /* 0x000fc40008000f00 */
[----:B------:R-:W-:Y:S01]  /*0520*/  IADD3.X R17, PT, PT, R3, UR11, RZ, P0, !PT ;  /* 0x0000000b03117c10 */ /* 0x000fe200087fe4ff */
[----:B------:R-:W-:-:S04]  /*0530*/  IMAD.WIDE R8, R0, 0x4, R8 ;  /* 0x0000000400087825 */ /* 0x000fc800078e0208 */
        /* <DEDUP_REMOVED lines=14> */
[----:B------:R-:W3:Y:S04]  /*0620*/  LDG.E R14, desc[UR20][R8.64+-0x200] ;  /* 0xfffe0014080e7981 */ /* 0x000ee8000c1e1900 */
[----:B0-----:R-:W3:Y:S02]  /*0630*/  LDG.E R17, desc[UR20][R10.64+-0x200] ;  /* 0xfffe00140a117981 */ /* 0x001ee4000c1e1900 */
        /* <DEDUP_REMOVED lines=16> */
[----:B------:R-:W-:Y:S02]  /*0740*/  UIADD3 UR10, UP0, UPT, UR10, 0x1000, URZ ;  /* 0x000010000a0a7890 */ /* 0x000fe4000ff1e0ff */
[----:B------:R-:W-:-:S02]  /*0750*/  UIADD3 UR8, UPT, UPT, UR8, 0x8, URZ ;  /* 0x0000000808087890 */ /* 0x000fc4000fffe0ff */
[----:B------:R-:W-:Y:S02]  /*0760*/  UIADD3.X UR11, UPT, UPT, URZ, UR11, URZ, UP0, !UPT ;  /* 0x0000000bff0b7290 */ /* 0x000fe400087fe4ff */
[----:B------:R-:W-:Y:S01]  /*0770*/  UISETP.NE.AND UP0, UPT, UR8, URZ, UPT ;  /* 0x000000ff0800728c */ /* 0x000fe2000bf05270 */
[----:B------:R-:W-:Y:S01]  /*0780*/  IADD3 R0, PT, PT, R0, 0x400, RZ ;  /* 0x0000040000007810 */ /* 0x000fe20007ffe0ff */
[----:B--2---:R-:W-:-:S05]  /*0790*/  FFMA R17, R14, UR19, R17 ;  /* 0x000000130e117c23 */ /* 0x004fca0008000011 */
[----:B------:R3:W-:Y:S02]  /*07a0*/  STG.E desc[UR20][R12.64+0x600], R17 ;  /* 0x000600110c007986 */ /* 0x0007e4000c101914 */
[----:B------:R-:W-:Y:S05]  /*07b0*/  BRA.U UP0, `(.L_x_24) ;  /* 0xfffffffd002c7547 */ /* 0x000fea000b83ffff */
[----:B------:R-:W0:Y:S02]  /*07c0*/  LDC R10, c[0x0][0x384] ;  /* 0x0000e100ff0a7b82 */ /* 0x000e240000000800 */
[----:B0-----:R-:W-:-:S07]  /*07d0*/  LOP3.LUT R10, R10, 0x7ffffff8, RZ, 0xc0, !PT ;  /* 0x7ffffff80a0a7812 */ /* 0x001fce00078ec0ff */
.L_x_23:
[----:B------:R-:W0:Y:S02]  /*07e0*/  LDC R0, c[0x0][0x384] ;  /* 0x0000e100ff007b82 */ /* 0x000e240000000800 */
[----:B0-----:R-:W-:-:S13]  /*07f0*/  LOP3.LUT P0, R3, R0, 0x7, RZ, 0xc0, !PT ;  /* 0x0000000700037812 */ /* 0x001fda000780c0ff */
[----:B------:R-:W-:Y:S05]  /*0800*/  @!P0 EXIT ;  /* 0x000000000000894d */ /* 0x000fea0003800000 */
[----:B------:R-:W0:Y:S01]  /*0810*/  LDCU.64 UR4, c[0x0][0x3a8] ;  /* 0x00007500ff0477ac */ /* 0x000e220008000a00 */
[C---:B------:R-:W-:Y:S01]  /*0820*/  SHF.L.U32 R2, R0.reuse, 0x7, RZ ;  /* 0x0000000700027819 */ /* 0x040fe200000006ff */
[----:B------:R-:W1:Y:S01]  /*0830*/  S2R R11, SR_TID.X ;  /* 0x00000000000b7919 */ /* 0x000e620000002100 */
[----:B------:R-:W-:Y:S01]  /*0840*/  ISETP.GE.U32.AND P0, PT, R3, 0x4, PT ;  /* 0x000000040300780c */ /* 0x000fe20003f06070 */
[----:B------:R-:W2:Y:S01]  /*0850*/  LDCU.64 UR6, c[0x0][0x398] ;  /* 0x00007300ff0677ac */ /* 0x000ea20008000a00 */
[----:B------:R-:W-:Y:S01]  /*0860*/  LOP3.LUT R16, R0, 0x3, RZ, 0xc0, !PT ;  /* 0x0000000300107812 */ /* 0x000fe200078ec0ff */
[----:B------:R-:W-:-:S03]  /*0870*/  IMAD R2, R2, UR18, RZ ;  /* 0x0000001202027c24 */ /* 0x000fc6000f8e02ff */
[----:B------:R-:W-:Y:S01]  /*0880*/  ISETP.NE.AND P1, PT, R16, RZ, PT ;  /* 0x000000ff1000720c */ /* 0x000fe20003f25270 */
[----:B------:R-:W-:-:S03]  /*0890*/  IMAD.WIDE R4, R2, 0x4, RZ ;  /* 0x0000000402047825 */ /* 0x000fc600078e02ff */
[C---:B0-----:R-:W-:Y:S02]  /*08a0*/  IADD3 R2, P2, PT, R4.reuse, UR4, RZ ;  /* 0x0000000404027c10 */ /* 0x041fe4000ff5e0ff */
[----:B--2---:R-:W-:Y:S02]  /*08b0*/  IADD3 R4, P3, PT, R4, UR6, RZ ;  /* 0x0000000604047c10 */ /* 0x004fe4000ff7e0ff */
[C---:B------:R-:W-:Y:S02]  /*08c0*/  IADD3.X R3, PT, PT, R5.reuse, UR5, RZ, P2, !PT ;  /* 0x0000000505037c10 */ /* 0x040fe400097fe4ff */
[----:B------:R-:W-:Y:S01]  /*08d0*/  IADD3.X R5, PT, PT, R5, UR7, RZ, P3, !PT ;  /* 0x0000000705057c10 */ /* 0x000fe20009ffe4ff */
[----:B------:R-:W-:Y:S08]  /*08e0*/  @!P0 BRA `(.L_x_25) ;  /* 0x00000000005c8947 */ /* 0x000ff00003800000 */
[----:B-1-3--:R-:W-:Y:S01]  /*08f0*/  IMAD R13, R10, 0x80, R11 ;  /* 0x000000800a0d7824 */ /* 0x00afe200078e020b */
[----:B------:R-:W0:Y:S03]  /*0900*/  LDCU UR4, c[0x0][0x388] ;  /* 0x00007100ff0477ac */ /* 0x000e260008000800 */
[----:B------:R-:W-:-:S04]  /*0910*/  IMAD.WIDE R8, R13, 0x4, R4 ;  /* 0x000000040d087825 */ /* 0x000fc800078e0204 */
[----:B------:R-:W-:Y:S01]  /*0920*/  IMAD.WIDE R6, R13, 0x4, R2 ;  /* 0x000000040d067825 */ /* 0x000fe200078e0202 */
[----:B------:R-:W0:Y:S04]  /*0930*/  LDG.E R14, desc[UR20][R8.64] ;  /* 0x00000014080e7981 */ /* 0x000e28000c1e1900 */
[----:B------:R-:W0:Y:S01]  /*0940*/  LDG.E R15, desc[UR20][R6.64] ;  /* 0x00000014060f7981 */ /* 0x000e22000c1e1900 */
[----:B------:R-:W-:-:S05]  /*0950*/  MOV R12, 0x4 ;  /* 0x00000004000c7802 */ /* 0x000fca0000000f00 */
[----:B------:R-:W-:-:S04]  /*0960*/  IMAD.WIDE R12, R13, R12, UR16 ;  /* 0x000000100d0c7e25 */ /* 0x000fc8000f8e020c */
        /* <DEDUP_REMOVED lines=15> */
.L_x_25:
[----:B------:R-:W-:Y:S05]  /*0a60*/  @!P1 EXIT ;  /* 0x000000000000994d */ /* 0x000fea0003800000 */
[----:B------:R-:W-:Y:S02]  /*0a70*/  ISETP.NE.AND P0, PT, R16, 0x1, PT ;  /* 0x000000011000780c */ /* 0x000fe40003f05270 */
[----:B------:R-:W-:-:S04]  /*0a80*/  LOP3.LUT R0, R0, 0x1, RZ, 0xc0, !PT ;  /* 0x0000000100007812 */ /* 0x000fc800078ec0ff */
[----:B------:R-:W-:-:S07]  /*0a90*/  ISETP.NE.U32.AND P1, PT, R0, 0x1, PT ;  /* 0x000000010000780c */ /* 0x000fce0003f25070 */
[----:B------:R-:W-:Y:S06]  /*0aa0*/  @!P0 BRA `(.L_x_26) ;  /* 0x00000000003c8947 */ /* 0x000fec0003800000 */
[----:B01-3--:R-:W-:Y:S01]  /*0ab0*/  IMAD R13, R10, 0x80, R11 ;  /* 0x000000800a0d7824 */ /* 0x00bfe200078e020b */
[----:B------:R-:W0:Y:S03]  /*0ac0*/  LDCU UR4, c[0x0][0x388] ;  /* 0x00007100ff0477ac */ /* 0x000e260008000800 */
[----:B------:R-:W-:-:S04]  /*0ad0*/  IMAD.WIDE R6, R13, 0x4, R4 ;  /* 0x000000040d067825 */ /* 0x000fc800078e0204 */
[----:B------:R-:W-:Y:S01]  /*0ae0*/  IMAD.WIDE R8, R13, 0x4, R2 ;  /* 0x000000040d087825 */ /* 0x000fe200078e0202 */
[----:B------:R-:W0:Y:S04]  /*0af0*/  LDG.E R0, desc[UR20][R6.64] ;  /* 0x0000001406007981 */ /* 0x000e28000c1e1900 */
[----:B------:R-:W0:Y:S01]  /*0b00*/  LDG.E R15, desc[UR20][R8.64] ;  /* 0x00000014080f7981 */ /* 0x000e22000c1e1900 */
[----:B------:R-:W-:-:S05]  /*0b10*/  HFMA2 R12, -RZ, RZ, 0, 2.384185791015625e-07 ;  /* 0x00000004ff0c7431 */ /* 0x000fca00000001ff */
[----:B------:R-:W-:-:S04]  /*0b20*/  IMAD.WIDE R12, R13, R12, UR16 ;  /* 0x000000100d0c7e25 */ /* 0x000fc8000f8e020c */
[----:B0-----:R-:W-:-:S05]  /*0b30*/  FFMA R15, R0, UR4, R15 ;  /* 0x00000004000f7c23 */ /* 0x001fca000800000f */
[----:B------:R2:W-:Y:S04]  /*0b40*/  STG.E desc[UR20][R12.64], R15 ;  /* 0x0000000f0c007986 */ /* 0x0005e8000c101914 */
[----:B------:R-:W3:Y:S04]  /*0b50*/  LDG.E R0, desc[UR20][R6.64+0x200] ;  /* 0x0002001406007981 */ /* 0x000ee8000c1e1900 */
[----:B------:R-:W3:Y:S01]  /*0b60*/  LDG.E R17, desc[UR20][R8.64+0x200] ;  /* 0x0002001408117981 */ /* 0x000ee2000c1e1900 */
[----:B------:R-:W-:Y:S01]  /*0b70*/  IADD3 R10, PT, PT, R10, 0x2, RZ ;  /* 0x000000020a0a7810 */ /* 0x000fe20007ffe0ff */
[----:B---3--:R-:W-:-:S05]  /*0b80*/  FFMA R17, R0, UR4, R17 ;  /* 0x0000000400117c23 */ /* 0x008fca0008000011 */
[----:B------:R2:W-:Y:S02]  /*0b90*/  STG.E desc[UR20][R12.64+0x200], R17 ;  /* 0x000200110c007986 */ /* 0x0005e4000c101914 */
.L_x_26:
[----:B------:R-:W-:Y:S05]  /*0ba0*/  @P1 EXIT ;  /* 0x000000000000194d */ /* 0x000fea0003800000 */
[----:B-1----:R-:W-:Y:S01]  /*0bb0*/  IMAD R7, R10, 0x80, R11 ;  /* 0x000000800a077824 */ /* 0x002fe200078e020b */
[----:B------:R-:W1:Y:S03]  /*0bc0*/  LDCU UR4, c[0x0][0x388] ;  /* 0x00007100ff0477ac */ /* 0x000e660008000800 */
[----:B------:R-:W-:-:S04]  /*0bd0*/  IMAD.WIDE R4, R7, 0x4, R4 ;  /* 0x0000000407047825 */ /* 0x000fc800078e0204 */
[----:B------:R-:W-:Y:S02]  /*0be0*/  IMAD.WIDE R2, R7, 0x4, R2 ;  /* 0x0000000407027825 */ /* 0x000fe400078e0202 */
[----:B------:R-:W1:Y:S04]  /*0bf0*/  LDG.E R4, desc[UR20][R4.64] ;  /* 0x0000001404047981 */ /* 0x000e68000c1e1900 */
[----:B------:R-:W1:Y:S01]  /*0c00*/  LDG.E R3, desc[UR20][R2.64] ;  /* 0x0000001402037981 */ /* 0x000e62000c1e1900 */
[----:B------:R-:W-:-:S05]  /*0c10*/  MOV R6, 0x4 ;  /* 0x0000000400067802 */ /* 0x000fca0000000f00 */
[----:B------:R-:W-:-:S04]  /*0c20*/  IMAD.WIDE R6, R7, R6, UR16 ;  /* 0x0000001007067e25 */ /* 0x000fc8000f8e0206 */
[----:B-1----:R-:W-:-:S05]  /*0c30*/  FFMA R9, R4, UR4, R3 ;  /* 0x0000000404097c23 */ /* 0x002fca0008000003 */
[----:B------:R-:W-:Y:S01]  /*0c40*/  STG.E desc[UR20][R6.64], R9 ;  /* 0x0000000906007986 */ /* 0x000fe2000c101914 */
[----:B------:R-:W-:Y:S05]  /*0c50*/  EXIT ;  /* 0x000000000000794d */ /* 0x000fea0003800000 */
.L_x_22:
[----:B------:R-:W0:Y:S02]  /*0c60*/  LDC R6, c[0x0][0x384] ;  /* 0x0000e100ff067b82 */ /* 0x000e240000000800 */
[----:B0-----:R-:W-:-:S13]  /*0c70*/  ISETP.GE.AND P0, PT, R6, 0x1, PT ;  /* 0x000000010600780c */ /* 0x001fda0003f06270 */
[----:B------:R-:W-:Y:S05]  /*0c80*/  @!P0 EXIT ;  /* 0x000000000000894d */ /* 0x000fea0003800000 */
[----:B------:R-:W0:Y:S01]  /*0c90*/  LDCU.64 UR4, c[0x0][0x398] ;  /* 0x00007300ff0477ac */ /* 0x000e220008000a00 */
[C---:B------:R-:W-:Y:S01]  /*0ca0*/  SHF.L.U32 R2, R6.reuse, 0x7, RZ ;  /* 0x0000000706027819 */ /* 0x040fe200000006ff */
[----:B------:R-:W1:Y:S01]  /*0cb0*/  S2R R0, SR_TID.X ;  /* 0x0000000000007919 */ /* 0x000e620000002100 */
[----:B------:R-:W-:Y:S01]  /*0cc0*/  HFMA2 R7, -RZ, RZ, 0, 0 ;  /* 0x00000000ff077431 */ /* 0x000fe200000001ff */
[----:B------:R-:W2:Y:S01]  /*0cd0*/  LDCU.64 UR6, c[0x0][0x3a8] ;  /* 0x00007500ff0677ac */ /* 0x000ea20008000a00 */
[----:B------:R-:W-:Y:S01]  /*0ce0*/  LOP3.LUT R20, R6, 0x7, RZ, 0xc0, !PT ;  /* 0x0000000706147812 */ /* 0x000fe200078ec0ff */
[----:B------:R-:W-:-:S04]  /*0cf0*/  IMAD R2, R2, UR18, RZ ;  /* 0x0000001202027c24 */ /* 0x000fc8000f8e02ff */
[----:B------:R-:W-:-:S03]  /*0d00*/  IMAD.WIDE R4, R2, 0x4, RZ ;  /* 0x0000000402047825 */ /* 0x000fc600078e02ff */
[----:B0-----:R-:W-:-:S04]  /*0d10*/  IADD3 R2, P0, PT, R4, UR4, RZ ;  /* 0x0000000404027c10 */ /* 0x001fc8000ff1e0ff */
[----:B------:R-:W-:Y:S02]  /*0d20*/  IADD3.X R3, PT, PT, R5, UR5, RZ, P0, !PT ;  /* 0x0000000505037c10 */ /* 0x000fe400087fe4ff */
[----:B------:R-:W-:Y:S02]  /*0d30*/  ISETP.GE.U32.AND P0, PT, R6, 0x8, PT ;  /* 0x000000080600780c */ /* 0x000fe40003f06070 */
[----:B--2---:R-:W-:-:S04]  /*0d40*/  IADD3 R4, P1, PT, R4, UR6, RZ ;  /* 0x0000000604047c10 */ /* 0x004fc8000ff3e0ff */
[----:B------:R-:W-:-:S07]  /*0d50*/  IADD3.X R5, PT, PT, R5, UR7, RZ, P1, !PT ;  /* 0x0000000705057c10 */ /* 0x000fce0008ffe4ff */
[----:B-1----:R-:W-:Y:S05]  /*0d60*/  @!P0 BRA `(.L_x_27) ;  /* 0x0000000400208947 */ /* 0x002fea0003800000 */
[----:B------:R-:W-:Y:S01]  /*0d70*/  LOP3.LUT R7, R6, 0x7ffffff8, RZ, 0xc0, !PT ;  /* 0x7ffffff806077812 */ /* 0x000fe200078ec0ff */
[----:B------:R-:W-:Y:S01]  /*0d80*/  IMAD.MOV.U32 R6, RZ, RZ, RZ ;  /* 0x000000ffff067224 */ /* 0x000fe200078e00ff */
[----:B------:R-:W0:Y:S06]  /*0d90*/  LDCU UR4, c[0x0][0x388] ;  /* 0x00007100ff0477ac */ /* 0x000e2c0008000800 */
.L_x_30:
[----:B-1----:R-:W-:-:S04]  /*0da0*/  LEA R13, R6, R0, 0x7 ;  /* 0x00000000060d7211 */ /* 0x002fc800078e38ff */
[----:B------:R-:W-:-:S13]  /*0db0*/  ISETP.GE.AND P0, PT, R13, UR12, PT ;  /* 0x0000000c0d007c0c */ /* 0x000fda000bf06270 */
[C---:B------:R-:W-:Y:S01]  /*0dc0*/  @!P0 IMAD.WIDE.U32 R14, R13.reuse, 0x4, R2 ;  /* 0x000000040d0e8825 */ /* 0x040fe200078e0002 */
[----:B------:R-:W1:Y:S03]  /*0dd0*/  @!P0 LDC R21, c[0x0][0x388] ;  /* 0x0000e200ff158b82 */ /* 0x000e660000000800 */
[C---:B------:R-:W-:Y:S02]  /*0de0*/  @!P0 IMAD.WIDE.U32 R18, R13.reuse, 0x4, R4 ;  /* 0x000000040d128825 */ /* 0x040fe400078e0004 */
[----:B------:R-:W1:Y:S04]  /*0df0*/  @!P0 LDG.E R14, desc[UR20][R14.64] ;  /* 0x000000140e0e8981 */ /* 0x000e68000c1e1900 */
[----:B------:R2:W1:Y:S01]  /*0e00*/  @!P0 LDG.E R19, desc[UR20][R18.64] ;  /* 0x0000001412138981 */ /* 0x000462000c1e1900 */
[----:B------:R-:W-:-:S02]  /*0e10*/  IADD3 R23, PT, PT, R13, 0x80, RZ ;  /* 0x000000800d177810 */ /* 0x000fc40007ffe0ff */
[----:B------:R-:W-:Y:S02]  /*0e20*/  MOV R16, 0x4 ;  /* 0x0000000400107802 */ /* 0x000fe40000000f00 */
[C---:B------:R-:W-:Y:S01]  /*0e30*/  ISETP.GE.AND P1, PT, R23.reuse, UR12, PT ;  /* 0x0000000c17007c0c */ /* 0x040fe2000bf26270 */
[----:B------:R-:W-:-:S04]  /*0e40*/  IMAD.WIDE R8, R23, 0x4, R2 ;  /* 0x0000000417087825 */ /* 0x000fc800078e0202 */
[----:B------:R-:W-:-:S04]  /*0e50*/  @!P0 IMAD.WIDE.U32 R16, R13, R16, UR16 ;  /* 0x000000100d108e25 */ /* 0x000fc8000f8e0010 */
[----:B------:R-:W-:-:S04]  /*0e60*/  IMAD.WIDE R10, R23, 0x4, R4 ;  /* 0x00000004170a7825 */ /* 0x000fc800078e0204 */
[----:B--2---:R-:W2:Y:S01]  /*0e70*/  @!P1 LDC R18, c[0x0][0x388] ;  /* 0x0000e200ff129b82 */ /* 0x004ea20000000800 */
[----:B-1----:R-:W-:-:S05]  /*0e80*/  @!P0 FFMA R21, R14, R21, R19 ;  /* 0x000000150e158223 */ /* 0x002fca0000000013 */
[----:B------:R1:W-:Y:S04]  /*0e90*/  @!P0 STG.E desc[UR20][R16.64], R21 ;  /* 0x0000001510008986 */ /* 0x0003e8000c101914 */
[----:B------:R-:W2:Y:S04]  /*0ea0*/  @!P1 LDG.E R12, desc[UR20][R8.64] ;  /* 0x00000014080c9981 */ /* 0x000ea8000c1e1900 */
[----:B------:R-:W2:Y:S01]  /*0eb0*/  @!P1 LDG.E R19, desc[UR20][R10.64] ;  /* 0x000000140a139981 */ /* 0x000ea2000c1e1900 */
[----:B------:R-:W-:-:S05]  /*0ec0*/  VIADD R14, R13, 0x100 ;  /* 0x000001000d0e7836 */ /* 0x000fca0000000000 */
[----:B------:R-:W-:Y:S01]  /*0ed0*/  ISETP.GE.AND P0, PT, R14, UR12, PT ;  /* 0x0000000c0e007c0c */ /* 0x000fe2000bf06270 */
[----:B------:R-:W-:-:S05]  /*0ee0*/  HFMA2 R14, -RZ, RZ, 0, 2.384185791015625e-07 ;  /* 0x00000004ff0e7431 */ /* 0x000fca00000001ff */
[----:B------:R-:W-:-:S04]  /*0ef0*/  IMAD.WIDE R14, R23, R14, UR16 ;  /* 0x00000010170e7e25 */ /* 0x000fc8000f8e020e */
[----:B--2---:R-:W-:-:S03]  /*0f00*/  @!P1 FFMA R19, R12, R18, R19 ;  /* 0x000000120c139223 */ /* 0x004fc60000000013 */
[----:B------:R-:W2:Y:S02]  /*0f10*/  @!P0 LDC R18, c[0x0][0x388] ;  /* 0x0000e200ff128b82 */ /* 0x000ea40000000800 */
[----:B------:R3:W-:Y:S04]  /*0f20*/  @!P1 STG.E desc[UR20][R14.64], R19 ;  /* 0x000000130e009986 */ /* 0x0007e8000c101914 */
[----:B------:R-:W2:Y:S04]  /*0f30*/  @!P0 LDG.E R12, desc[UR20][R8.64+0x200] ;  /* 0x00020014080c8981 */ /* 0x000ea8000c1e1900 */
[----:B-1----:R-:W2:Y:S01]  /*0f40*/  @!P0 LDG.E R17, desc[UR20][R10.64+0x200] ;  /* 0x000200140a118981 */ /* 0x002ea2000c1e1900 */
[----:B------:R-:W-:-:S04]  /*0f50*/  IADD3 R16, PT, PT, R13, 0x180, RZ ;  /* 0x000001800d107810 */ /* 0x000fc80007ffe0ff */
[----:B------:R-:W-:Y:S01]  /*0f60*/  ISETP.GE.AND P1, PT, R16, UR12, PT ;  /* 0x0000000c10007c0c */ /* 0x000fe2000bf26270 */
[----:B--2---:R-:W-:-:S12]  /*0f70*/  @!P0 FFMA R17, R12, R18, R17 ;  /* 0x000000120c118223 */ /* 0x004fd80000000011 */
[----:B------:R-:W1:Y:S01]  /*0f80*/  @!P1 LDC R18, c[0x0][0x388] ;  /* 0x0000e200ff129b82 */ /* 0x000e620000000800 */
[----:B------:R2:W-:Y:S04]  /*0f90*/  @!P0 STG.E desc[UR20][R14.64+0x200], R17 ;  /* 0x000200110e008986 */ /* 0x0005e8000c101914 */
[----:B------:R-:W1:Y:S04]  /*0fa0*/  @!P1 LDG.E R12, desc[UR20][R8.64+0x400] ;  /* 0x00040014080c9981 */ /* 0x000e68000c1e1900 */
[----:B------:R-:W1:Y:S01]  /*0fb0*/  @!P1 LDG.E R21, desc[UR20][R10.64+0x400] ;  /* 0x000400140a159981 */ /* 0x000e62000c1e1900 */
[----:B------:R-:W-:-:S04]  /*0fc0*/  IADD3 R16, PT, PT, R13, 0x200, RZ ;  /* 0x000002000d107810 */ /* 0x000fc80007ffe0ff */
[----:B------:R-:W-:Y:S01]  /*0fd0*/  ISETP.GE.AND P0, PT, R16, UR12, PT ;  /* 0x0000000c10007c0c */ /* 0x000fe2000bf06270 */
[----:B------:R-:W-:Y:S02]  /*0fe0*/  VIADD R16, R13, 0x280 ;  /* 0x000002800d107836 */ /* 0x000fe40000000000 */
[----:B-1----:R-:W-:-:S10]  /*0ff0*/  @!P1 FFMA R21, R12, R18, R21 ;  /* 0x000000120c159223 */ /* 0x002fd40000000015 */
[----:B------:R-:W1:Y:S01]  /*1000*/  @!P0 LDC R18, c[0x0][0x388] ;  /* 0x0000e200ff128b82 */ /* 0x000e620000000800 */
[----:B------:R4:W-:Y:S04]  /*1010*/  @!P1 STG.E desc[UR20][R14.64+0x400], R21 ;  /* 0x000400150e009986 */ /* 0x0009e8000c101914 */
[----:B------:R-:W1:Y:S04]  /*1020*/  @!P0 LDG.E R12, desc[UR20][R8.64+0x600] ;  /* 0x00060014080c8981 */ /* 0x000e68000c1e1900 */
[----:B---3--:R-:W1:Y:S01]  /*1030*/  @!P0 LDG.E R19, desc[UR20][R10.64+0x600] ;  /* 0x000600140a138981 */ /* 0x008e62000c1e1900 */
[----:B------:R-:W-:-:S02]  /*1040*/  ISETP.GE.AND P1, PT, R16, UR12, PT ;  /* 0x0000000c10007c0c */ /* 0x000fc4000bf26270 */
[----:B------:R-:W-:Y:S01]  /*1050*/  IADD3 R16, PT, PT, R13, 0x300, RZ ;  /* 0x000003000d107810 */ /* 0x000fe20007ffe0ff */
[----:B-1----:R-:W-:-:S10]  /*1060*/  @!P0 FFMA R19, R12, R18, R19 ;  /* 0x000000120c138223 */ /* 0x002fd40000000013 */
[----:B------:R-:W1:Y:S01]  /*1070*/  @!P1 LDC R18, c[0x0][0x388] ;  /* 0x0000e200ff129b82 */ /* 0x000e620000000800 */
[----:B------:R3:W-:Y:S04]  /*1080*/  @!P0 STG.E desc[UR20][R14.64+0x600], R19 ;  /* 0x000600130e008986 */ /* 0x0007e8000c101914 */
[----:B------:R-:W1:Y:S04]  /*1090*/  @!P1 LDG.E R12, desc[UR20][R8.64+0x800] ;  /* 0x00080014080c9981 */ /* 0x000e68000c1e1900 */
[----:B--2---:R-:W1:Y:S01]  /*10a0*/  @!P1 LDG.E R17, desc[UR20][R10.64+0x800] ;  /* 0x000800140a119981 */ /* 0x004e62000c1e1900 */
[----:B------:R-:W-:-:S13]  /*10b0*/  ISETP.GE.AND P0, PT, R16, UR12, PT ;  /* 0x0000000c10007c0c */ /* 0x000fda000bf06270 */
[----:B------:R-:W2:Y:S01]  /*10c0*/  @!P0 LDC R16, c[0x0][0x388] ;  /* 0x0000e200ff108b82 */ /* 0x000ea20000000800 */
[----:B-1----:R-:W-:-:S05]  /*10d0*/  @!P1 FFMA R17, R12, R18, R17 ;  /* 0x000000120c119223 */ /* 0x002fca0000000011 */
[----:B------:R3:W-:Y:S04]  /*10e0*/  @!P1 STG.E desc[UR20][R14.64+0x800], R17 ;  /* 0x000800110e009986 */ /* 0x0007e8000c101914 */
[----:B------:R-:W2:Y:S04]  /*10f0*/  @!P0 LDG.E R12, desc[UR20][R8.64+0xa00] ;  /* 0x000a0014080c8981 */ /* 0x000ea8000c1e1900 */
[----:B----4-:R-:W2:Y:S01]  /*1100*/  @!P0 LDG.E R21, desc[UR20][R10.64+0xa00] ;  /* 0x000a00140a158981 */ /* 0x010ea2000c1e1900 */
[----:B------:R-:W-:Y:S01]  /*1110*/  IADD3 R13, PT, PT, R13, 0x380, RZ ;  /* 0x000003800d0d7810 */ /* 0x000fe20007ffe0ff */
[----:B------:R-:W-:Y:S01]  /*1120*/  BSSY.RECONVERGENT B0, `(.L_x_28) ;  /* 0x000000b000007945 */ /* 0x000fe20003800200 */
[----:B------:R-:W-:-:S04]  /*1130*/  IADD3 R6, PT, PT, R6, 0x8, RZ ;  /* 0x0000000806067810 */ /* 0x000fc80007ffe0ff */
[----:B------:R-:W-:Y:S01]  /*1140*/  ISETP.NE.AND P1, PT, R6, R7, PT ;  /* 0x000000070600720c */ /* 0x000fe20003f25270 */
[----:B--2---:R-:W-:-:S05]  /*1150*/  @!P0 FFMA R21, R12, R16, R21 ;  /* 0x000000100c158223 */ /* 0x004fca0000000015 */
[----:B------:R3:W-:Y:S01]  /*1160*/  @!P0 STG.E desc[UR20][R14.64+0xa00], R21 ;  /* 0x000a00150e008986 */ /* 0x0007e2000c101914 */
[----:B------:R-:W-:-:S13]  /*1170*/  ISETP.GE.AND P0, PT, R13, UR12, PT ;  /* 0x0000000c0d007c0c */ /* 0x000fda000bf06270 */
[----:B---3--:R-:W-:Y:S05]  /*1180*/  @P0 BRA `(.L_x_29) ;  /* 0x0000000000100947 */ /* 0x008fea0003800000 */
[----:B------:R-:W0:Y:S04]  /*1190*/  LDG.E R8, desc[UR20][R8.64+0xc00] ;  /* 0x000c001408087981 */ /* 0x000e28000c1e1900 */
[----:B------:R-:W0:Y:S02]  /*11a0*/  LDG.E R11, desc[UR20][R10.64+0xc00] ;  /* 0x000c00140a0b7981 */ /* 0x000e24000c1e1900 */
[----:B0-----:R-:W-:-:S05]  /*11b0*/  FFMA R13, R8, UR4, R11 ;  /* 0x00000004080d7c23 */ /* 0x001fca000800000b */
[----:B------:R1:W-:Y:S02]  /*11c0*/  STG.E desc[UR20][R14.64+0xc00], R13 ;  /* 0x000c000d0e007986 */ /* 0x0003e4000c101914 */
.L_x_29:
[----:B0-----:R-:W-:Y:S05]  /*11d0*/  BSYNC.RECONVERGENT B0 ;  /* 0x0000000000007941 */ /* 0x001fea0003800200 */
.L_x_28:
[----:B------:R-:W-:Y:S05]  /*11e0*/  @P1 BRA `(.L_x_30) ;  /* 0xfffffff800ec1947 */ /* 0x000fea000383ffff */
.L_x_27:
[----:B------:R-:W-:-:S13]  /*11f0*/  ISETP.NE.AND P0, PT, R20, RZ, PT ;  /* 0x000000ff1400720c */ /* 0x000fda0003f05270 */
[----:B------:R-:W-:Y:S05]  /*1200*/  @!P0 EXIT ;  /* 0x000000000000894d */ /* 0x000fea0003800000 */
[----:B------:R-:W0:Y:S01]  /*1210*/  LDC R6, c[0x0][0x384] ;  /* 0x0000e100ff067b82 */ /* 0x000e220000000800 */
[----:B------:R-:W-:Y:S02]  /*1220*/  ISETP.GE.U32.AND P1, PT, R20, 0x4, PT ;  /* 0x000000041400780c */ /* 0x000fe40003f26070 */
[----:B0-----:R-:W-:-:S04]  /*1230*/  LOP3.LUT R22, R6, 0x3, RZ, 0xc0, !PT ;  /* 0x0000000306167812 */ /* 0x001fc800078ec0ff */
[----:B------:R-:W-:-:S07]  /*1240*/  ISETP.NE.AND P0, PT, R22, RZ, PT ;  /* 0x000000ff1600720c */ /* 0x000fce0003f05270 */
[----:B------:R-:W-:Y:S06]  /*1250*/  @!P1 BRA `(.L_x_31) ;  /* 0x0000000000b49947 */ /* 0x000fec0003800000 */
[----:B------:R-:W-:-:S05]  /*1260*/  IMAD R9, R7, 0x80, R0 ;  /* 0x0000008007097824 */ /* 0x000fca00078e0200 */
[----:B------:R-:W-:-:S13]  /*1270*/  ISETP.GE.AND P1, PT, R9, UR12, PT ;  /* 0x0000000c09007c0c */ /* 0x000fda000bf26270 */
[C---:B-1----:R-:W-:Y:S01]  /*1280*/  @!P1 IMAD.WIDE R12, R9.reuse, 0x4, R2 ;  /* 0x00000004090c9825 */ /* 0x042fe200078e0202 */
[----:B------:R-:W0:Y:S03]  /*1290*/  @!P1 LDC R23, c[0x0][0x388] ;  /* 0x0000e200ff179b82 */ /* 0x000e260000000800 */
[C---:B------:R-:W-:Y:S02]  /*12a0*/  @!P1 IMAD.WIDE R14, R9.reuse, 0x4, R4 ;  /* 0x00000004090e9825 */ /* 0x040fe400078e0204 */
[----:B------:R-:W0:Y:S04]  /*12b0*/  @!P1 LDG.E R12, desc[UR20][R12.64] ;  /* 0x000000140c0c9981 */ /* 0x000e28000c1e1900 */
[----:B------:R-:W0:Y:S01]  /*12c0*/  @!P1 LDG.E R15, desc[UR20][R14.64] ;  /* 0x000000140e0f9981 */ /* 0x000e22000c1e1900 */
[----:B------:R-:W-:-:S02]  /*12d0*/  IADD3 R21, PT, PT, R9, 0x80, RZ ;  /* 0x0000008009157810 */ /* 0x000fc40007ffe0ff */
[----:B------:R-:W-:Y:S02]  /*12e0*/  MOV R10, 0x4 ;  /* 0x00000004000a7802 */ /* 0x000fe40000000f00 */
[----:B------:R-:W-:-:S03]  /*12f0*/  ISETP.GE.AND P2, PT, R21, UR12, PT ;  /* 0x0000000c15007c0c */ /* 0x000fc6000bf46270 */
[----:B------:R-:W-:-:S10]  /*1300*/  @!P1 IMAD.WIDE R10, R9, R10, UR16 ;  /* 0x00000010090a9e25 */ /* 0x000fd4000f8e020a */
[C---:B------:R-:W-:Y:S01]  /*1310*/  @!P2 IMAD.WIDE R16, R21.reuse, 0x4, R2 ;  /* 0x000000041510a825 */ /* 0x040fe200078e0202 */
[----:B------:R-:W1:Y:S03]  /*1320*/  @!P2 LDC R25, c[0x0][0x388] ;  /* 0x0000e200ff19ab82 */ /* 0x000e660000000800 */
[----:B------:R-:W-:-:S04]  /*1330*/  @!P2 IMAD.WIDE R18, R21, 0x4, R4 ;  /* 0x000000041512a825 */ /* 0x000fc800078e0204 */
[----:B0-----:R-:W-:-:S05]  /*1340*/  @!P1 FFMA R23, R12, R23, R15 ;  /* 0x000000170c179223 */ /* 0x001fca000000000f */
[----:B------:R0:W-:Y:S04]  /*1350*/  @!P1 STG.E desc[UR20][R10.64], R23 ;  /* 0x000000170a009986 */ /* 0x0001e8000c101914 */
[----:B------:R-:W1:Y:S04]  /*1360*/  @!P2 LDG.E R16, desc[UR20][R16.64] ;  /* 0x000000141010a981 */ /* 0x000e68000c1e1900 */
[----:B------:R-:W1:Y:S01]  /*1370*/  @!P2 LDG.E R19, desc[UR20][R18.64] ;  /* 0x000000141213a981 */ /* 0x000e62000c1e1900 */
[----:B------:R-:W-:Y:S01]  /*1380*/  IADD3 R27, PT, PT, R9, 0x100, RZ ;  /* 0x00000100091b7810 */ /* 0x000fe20007ffe0ff */
[----:B------:R-:W-:-:S03]  /*1390*/  IMAD.MOV.U32 R12, RZ, RZ, 0x4 ;  /* 0x00000004ff0c7424 */ /* 0x000fc600078e00ff */
[----:B------:R-:W-:Y:S01]  /*13a0*/  ISETP.GE.AND P1, PT, R27, UR12, PT ;  /* 0x0000000c1b007c0c */ /* 0x000fe2000bf26270 */
[----:B------:R-:W-:-:S12]  /*13b0*/  @!P2 IMAD.WIDE R12, R21, R12, UR16 ;  /* 0x00000010150cae25 */ /* 0x000fd8000f8e020c */
[----:B------:R-:W-:-:S04]  /*13c0*/  @!P1 IMAD.WIDE R14, R27, 0x4, R2 ;  /* 0x000000041b0e9825 */ /* 0x000fc800078e0202 */
[----:B------:R-:W-:-:S04]  /*13d0*/  @!P1 IMAD.WIDE R20, R27, 0x4, R4 ;  /* 0x000000041b149825 */ /* 0x000fc800078e0204 */
[----:B-1----:R-:W-:Y:S02]  /*13e0*/  @!P2 FFMA R25, R16, R25, R19 ;  /* 0x000000191019a223 */ /* 0x002fe40000000013 */
[----:B------:R-:W1:Y:S03]  /*13f0*/  @!P1 LDC R19, c[0x0][0x388] ;  /* 0x0000e200ff139b82 */ /* 0x000e660000000800 */
[----:B------:R2:W-:Y:S04]  /*1400*/  @!P2 STG.E desc[UR20][R12.64], R25 ;  /* 0x000000190c00a986 */ /* 0x0005e8000c101914 */
[----:B------:R3:W1:Y:S04]  /*1410*/  @!P1 LDG.E R14, desc[UR20][R14.64] ;  /* 0x000000140e0e9981 */ /* 0x000668000c1e1900 */
[----:B------:R-:W1:Y:S01]  /*1420*/  @!P1 LDG.E R21, desc[UR20][R20.64] ;  /* 0x0000001414159981 */ /* 0x000e62000c1e1900 */
[----:B0-----:R-:W-:Y:S01]  /*1430*/  IADD3 R23, PT, PT, R9, 0x180, RZ ;  /* 0x0000018009177810 */ /* 0x001fe20007ffe0ff */
[----:B------:R-:W-:-:S03]  /*1440*/  HFMA2 R8, -RZ, RZ, 0, 2.384185791015625e-07 ;  /* 0x00000004ff087431 */ /* 0x000fc600000001ff */
[----:B------:R-:W-:Y:S02]  /*1450*/  ISETP.GE.AND P2, PT, R23, UR12, PT ;  /* 0x0000000c17007c0c */ /* 0x000fe4000bf46270 */
[----:B------:R-:W-:-:S11]  /*1460*/  @!P1 IMAD.WIDE R8, R27, R8, UR16 ;  /* 0x000000101b089e25 */ /* 0x000fd6000f8e0208 */
[C---:B------:R-:W-:Y:S01]  /*1470*/  @!P2 IMAD.WIDE R10, R23.reuse, 0x4, R2 ;  /* 0x00000004170aa825 */ /* 0x040fe200078e0202 */
[----:B---3--:R-:W0:Y:S03]  /*1480*/  @!P2 LDC R15, c[0x0][0x388] ;  /* 0x0000e200ff0fab82 */ /* 0x008e260000000800 */
[----:B------:R-:W-:-:S04]  /*1490*/  @!P2 IMAD.WIDE R16, R23, 0x4, R4 ;  /* 0x000000041710a825 */ /* 0x000fc800078e0204 */
[----:B-1----:R-:W-:-:S05]  /*14a0*/  @!P1 FFMA R19, R14, R19, R21 ;  /* 0x000000130e139223 */ /* 0x002fca0000000015 */
[----:B------:R3:W-:Y:S04]  /*14b0*/  @!P1 STG.E desc[UR20][R8.64], R19 ;  /* 0x0000001308009986 */ /* 0x0007e8000c101914 */
[----:B------:R-:W0:Y:S04]  /*14c0*/  @!P2 LDG.E R10, desc[UR20][R10.64] ;  /* 0x000000140a0aa981 */ /* 0x000e28000c1e1900 */
[----:B------:R-:W0:Y:S01]  /*14d0*/  @!P2 LDG.E R17, desc[UR20][R16.64] ;  /* 0x000000141011a981 */ /* 0x000e22000c1e1900 */
[----:B--2---:R-:W-:Y:S01]  /*14e0*/  MOV R12, 0x4 ;  /* 0x00000004000c7802 */ /* 0x004fe20000000f00 */
[----:B------:R-:W-:-:S04]  /*14f0*/  VIADD R7, R7, 0x4 ;  /* 0x0000000407077836 */ /* 0x000fc80000000000 */
[----:B------:R-:W-:-:S04]  /*1500*/  @!P2 IMAD.WIDE R12, R23, R12, UR16 ;  /* 0x00000010170cae25 */ /* 0x000fc8000f8e020c */
[----:B0-----:R-:W-:-:S05]  /*1510*/  @!P2 FFMA R15, R10, R15, R17 ;  /* 0x0000000f0a0fa223 */ /* 0x001fca0000000011 */
[----:B------:R3:W-:Y:S02]  /*1520*/  @!P2 STG.E desc[UR20][R12.64], R15 ;  /* 0x0000000f0c00a986 */ /* 0x0007e4000c101914 */
.L_x_31:
[----:B------:R-:W-:Y:S05]  /*1530*/  @!P0 EXIT ;  /* 0x000000000000894d */ /* 0x000fea0003800000 */
[----:B------:R-:W-:Y:S02]  /*1540*/  ISETP.NE.AND P0, PT, R22, 0x1, PT ;  /* 0x000000011600780c */ /* 0x000fe40003f05270 */
[----:B------:R-:W-:-:S04]  /*1550*/  LOP3.LUT R6, R6, 0x1, RZ, 0xc0, !PT ;  /* 0x0000000106067812 */ /* 0x000fc800078ec0ff */
[----:B------:R-:W-:-:S07]  /*1560*/  ISETP.NE.U32.AND P2, PT, R6, 0x1, PT ;  /* 0x000000010600780c */ /* 0x000fce0003f45070 */
[----:B------:R-:W-:Y:S06]  /*1570*/  @!P0 BRA `(.L_x_32) ;  /* 0x00000000005c8947 */ /* 0x000fec0003800000 */
[----:B-1-3--:R-:W-:-:S04]  /*1580*/  LEA R13, R7, R0, 0x7 ;  /* 0x00000000070d7211 */ /* 0x00afc800078e38ff */
[----:B------:R-:W-:-:S13]  /*1590*/  ISETP.GE.AND P0, PT, R13, UR12, PT ;  /* 0x0000000c0d007c0c */ /* 0x000fda000bf06270 */
[C---:B------:R-:W-:Y:S01]  /*15a0*/  @!P0 IMAD.WIDE R8, R13.reuse, 0x4, R2 ;  /* 0x000000040d088825 */ /* 0x040fe200078e0202 */
[----:B------:R-:W0:Y:S03]  /*15b0*/  @!P0 LDC R19, c[0x0][0x388] ;  /* 0x0000e200ff138b82 */ /* 0x000e260000000800 */
[C---:B------:R-:W-:Y:S02]  /*15c0*/  @!P0 IMAD.WIDE R10, R13.reuse, 0x4, R4 ;  /* 0x000000040d0a8825 */ /* 0x040fe400078e0204 */
[----:B------:R-:W0:Y:S04]  /*15d0*/  @!P0 LDG.E R8, desc[UR20][R8.64] ;  /* 0x0000001408088981 */ /* 0x000e28000c1e1900 */
[----:B------:R-:W0:Y:S01]  /*15e0*/  @!P0 LDG.E R11, desc[UR20][R10.64] ;  /* 0x000000140a0b8981 */ /* 0x000e22000c1e1900 */
[----:B------:R-:W-:Y:S01]  /*15f0*/  IADD3 R21, PT, PT, R13, 0x80, RZ ;  /* 0x000000800d157810 */ /* 0x000fe20007ffe0ff */
[----:B------:R-:W-:-:S03]  /*1600*/  HFMA2 R12, -RZ, RZ, 0, 2.384185791015625e-07 ;  /* 0x00000004ff0c7431 */ /* 0x000fc600000001ff */
[----:B------:R-:W-:Y:S02]  /*1610*/  ISETP.GE.AND P1, PT, R21, UR12, PT ;  /* 0x0000000c15007c0c */ /* 0x000fe4000bf26270 */
[----:B------:R-:W-:-:S11]  /*1620*/  @!P0 IMAD.WIDE R12, R13, R12, UR16 ;  /* 0x000000100d0c8e25 */ /* 0x000fd6000f8e020c */
[----:B------:R-:W-:-:S04]  /*1630*/  @!P1 IMAD.WIDE R14, R21, 0x4, R2 ;  /* 0x00000004150e9825 */ /* 0x000fc800078e0202 */
[----:B------:R-:W-:-:S04]  /*1640*/  @!P1 IMAD.WIDE R16, R21, 0x4, R4 ;  /* 0x0000000415109825 */ /* 0x000fc800078e0204 */
[----:B0-----:R-:W-:Y:S02]  /*1650*/  @!P0 FFMA R19, R8, R19, R11 ;  /* 0x0000001308138223 */ /* 0x001fe4000000000b */
[----:B------:R-:W0:Y:S03]  /*1660*/  @!P1 LDC R11, c[0x0][0x388] ;  /* 0x0000e200ff0b9b82 */ /* 0x000e260000000800 */
[----:B------:R2:W-:Y:S04]  /*1670*/  @!P0 STG.E desc[UR20][R12.64], R19 ;  /* 0x000000130c008986 */ /* 0x0005e8000c101914 */
[----:B------:R-:W0:Y:S04]  /*1680*/  @!P1 LDG.E R14, desc[UR20][R14.64] ;  /* 0x000000140e0e9981 */ /* 0x000e28000c1e1900 */
[----:B------:R-:W0:Y:S01]  /*1690*/  @!P1 LDG.E R17, desc[UR20][R16.64] ;  /* 0x0000001410119981 */ /* 0x000e22000c1e1900 */
[----:B------:R-:W-:Y:S01]  /*16a0*/  IMAD.MOV.U32 R8, RZ, RZ, 0x4 ;  /* 0x00000004ff087424 */ /* 0x000fe200078e00ff */
[----:B------:R-:W-:-:S03]  /*16b0*/  IADD3 R7, PT, PT, R7, 0x2, RZ ;  /* 0x0000000207077810 */ /* 0x000fc60007ffe0ff */
[----:B------:R-:W-:-:S04]  /*16c0*/  @!P1 IMAD.WIDE R8, R21, R8, UR16 ;  /* 0x0000001015089e25 */ /* 0x000fc8000f8e0208 */
[----:B0-----:R-:W-:-:S05]  /*16d0*/  @!P1 FFMA R11, R14, R11, R17 ;  /* 0x0000000b0e0b9223 */ /* 0x001fca0000000011 */
[----:B------:R2:W-:Y:S02]  /*16e0*/  @!P1 STG.E desc[UR20][R8.64], R11 ;  /* 0x0000000b08009986 */ /* 0x0005e4000c101914 */
.L_x_32:
[----:B------:R-:W-:Y:S05]  /*16f0*/  @P2 EXIT ;  /* 0x000000000000294d */ /* 0x000fea0003800000 */
[----:B------:R-:W-:-:S04]  /*1700*/  LEA R7, R7, R0, 0x7 ;  /* 0x0000000007077211 */ /* 0x000fc800078e38ff */
[----:B------:R-:W-:-:S13]  /*1710*/  ISETP.GE.AND P0, PT, R7, UR12, PT ;  /* 0x0000000c07007c0c */ /* 0x000fda000bf06270 */
[----:B------:R-:W-:Y:S05]  /*1720*/  @P0 EXIT ;  /* 0x000000000000094d */ /* 0x000fea0003800000 */
[C---:B------:R-:W-:Y:S01]  /*1730*/  IMAD.WIDE R2, R7.reuse, 0x4, R2 ;  /* 0x0000000407027825 */ /* 0x040fe200078e0202 */
[----:B------:R-:W2:Y:S03]  /*1740*/  LDCU UR4, c[0x0][0x388] ;  /* 0x00007100ff0477ac */ /* 0x000ea60008000800 */
[----:B------:R-:W-:Y:S02]  /*1750*/  IMAD.WIDE R4, R7, 0x4, R4 ;  /* 0x0000000407047825 */ /* 0x000fe400078e0204 */
[----:B------:R-:W2:Y:S04]  /*1760*/  LDG.E R2, desc[UR20][R2.64] ;  /* 0x0000001402027981 */ /* 0x000ea8000c1e1900 */
[----:B------:R-:W2:Y:S01]  /*1770*/  LDG.E R5, desc[UR20][R4.64] ;  /* 0x0000001404057981 */ /* 0x000ea2000c1e1900 */
[----:B------:R-:W-:-:S05]  /*1780*/  MOV R6, 0x4 ;  /* 0x0000000400067802 */ /* 0x000fca0000000f00 */
[----:B------:R-:W-:-:S04]  /*1790*/  IMAD.WIDE R6, R7, R6, UR16 ;  /* 0x0000001007067e25 */ /* 0x000fc8000f8e0206 */
[----:B--23--:R-:W-:-:S05]  /*17a0*/  FFMA R9, R2, UR4, R5 ;  /* 0x0000000402097c23 */ /* 0x00cfca0008000005 */
[----:B------:R-:W-:Y:S01]  /*17b0*/  STG.E desc[UR20][R6.64], R9 ;  /* 0x0000000906007986 */ /* 0x000fe2000c101914 */
[----:B------:R-:W-:Y:S05]  /*17c0*/  EXIT ;  /* 0x000000000000794d */ /* 0x000fea0003800000 */
.L_x_33:
        /* <DEDUP_REMOVED lines=11> */
.L_x_152:


//--------------------- .text._ZN3cub18CUB_300001_SM_10006detail9transform16transform_kernelINS2_10policy_hubILb0EN4cuda3std3__45tupleIJN6thrust24THRUST_300001_SM_1000_NS6detail15normal_iteratorINSA_10device_ptrIfEEEESF_EEEE10policy1000ElNS7_4plusIfEESF_JPfSL_EEEvT0_iT1_T2_DpNS2_10kernel_argIT3_EE --------------------------
	.section	.text._ZN3cub18CUB_300001_SM_10006detail9transform16transform_kernelINS2_10policy_hubILb0EN4cuda3std3__45tupleIJN6thrust24THRUST_300001_SM_1000_NS6detail15normal_iteratorINSA_10device_ptrIfEEEESF_EEEE10policy1000ElNS7_4plusIfEESF_JPfSL_EEEvT0_iT1_T2_DpNS2_10kernel_argIT3_EE,"ax",@progbits
	.align	128
        .global         _ZN3cub18CUB_300001_SM_10006detail9transform16transform_kernelINS2_10policy_hubILb0EN4cuda3std3__45tupleIJN6thrust24THRUST_300001_SM_1000_NS6detail15normal_iteratorINSA_10device_ptrIfEEEESF_EEEE10policy1000ElNS7_4plusIfEESF_JPfSL_EEEvT0_iT1_T2_DpNS2_10kernel_argIT3_EE
        .type           _ZN3cub18CUB_300001_SM_10006detail9transform16transform_kernelINS2_10policy_hubILb0EN4cuda3std3__45tupleIJN6thrust24THRUST_300001_SM_1000_NS6detail15normal_iteratorINSA_10device_ptrIfEEEESF_EEEE10policy1000ElNS7_4plusIfEESF_JPfSL_EEEvT0_iT1_T2_DpNS2_10kernel_argIT3_EE,@function
        .size           _ZN3cub18CUB_300001_SM_10006detail9transform16transform_kernelINS2_10policy_hubILb0EN4cuda3std3__45tupleIJN6thrust24THRUST_300001_SM_1000_NS6detail15normal_iteratorINSA_10device_ptrIfEEEESF_EEEE10policy1000ElNS7_4plusIfEESF_JPfSL_EEEvT0_iT1_T2_DpNS2_10kernel_argIT3_EE,(.L_x_147 - _ZN3cub18CUB_300001_SM_10006detail9transform16transform_kernelINS2_10policy_hubILb0EN4cuda3std3__45tupleIJN6thrust24THRUST_300001_SM_1000_NS6detail15normal_iteratorINSA_10device_ptrIfEEEESF_EEEE10policy1000ElNS7_4plusIfEESF_JPfSL_EEEvT0_iT1_T2_DpNS2_10kernel_argIT3_EE)
        .other          _ZN3cub18CUB_300001_SM_10006detail9transform16transform_kernelINS2_10policy_hubILb0EN4cuda3std3__45tupleIJN6thrust24THRUST_300001_SM_1000_NS6detail15normal_iteratorINSA_10device_ptrIfEEEESF_EEEE10policy1000ElNS7_4plusIfEESF_JPfSL_EEEvT0_iT1_T2_DpNS2_10kernel_argIT3_EE,@"STO_CUDA_ENTRY STV_DEFAULT"
_ZN3cub18CUB_300001_SM_10006detail9transform16transform_kernelINS2_10policy_hubILb0EN4cuda3std3__45tupleIJN6thrust24THRUST_300001_SM_1000_NS6detail15normal_iteratorINSA_10device_ptrIfEEEESF_EEEE10policy1000ElNS7_4plusIfEESF_JPfSL_EEEvT0_iT1_T2_DpNS2_10kernel_argIT3_EE:
.text._ZN3cub18CUB_300001_SM_10006detail9transform16transform_kernelINS2_10policy_hubILb0EN4cuda3std3__45tupleIJN6thrust24THRUST_300001_SM_1000_NS6detail15normal_iteratorINSA_10device_ptrIfEEEESF_EEEE10policy1000ElNS7_4plusIfEESF_JPfSL_EEEvT0_iT1_T2_DpNS2_10kernel_argIT3_EE:
[----:B------:R-:W-:Y:S01]  /*0000*/  LDC R1, c[0x0][0x37c] ;  /* 0x0000df00ff017b82 */ /* 0x000fe20000000800 */
[----:B------:R-:W1:Y:S07]  /*0010*/  LDCU UR24, c[0x0][0x388] ;  /* 0x00007100ff1877ac */ /* 0x000e6e0008000800 */
[----:B------:R-:W2:Y:S01]  /*0020*/  S2UR UR5, SR_CTAID.X ;  /* 0x00000000000579c3 */ /* 0x000ea20000002500 */
[----:B------:R-:W3:Y:S01]  /*0030*/  LDCU UR7, c[0x0][0x370] ;  /* 0x00006e00ff0777ac */ /* 0x000ee20008000800 */
[----:B------:R-:W4:Y:S06]  /*0040*/  LDCU.64 UR22, c[0x0][0x358] ;  /* 0x00006b00ff1677ac */ /* 0x000f2c0008000a00 */
[----:B------:R-:W5:Y:S01]  /*0050*/  LDC.64 R2, c[0x0][0x380] ;  /* 0x0000e000ff027b82 */ /* 0x000f620000000a00 */
[----:B-1----:R-:W-:-:S04]  /*0060*/  USHF.L.U32 UR19, UR24, 0x7, URZ ;  /* 0x0000000718137899 */ /* 0x002fc800080006ff */
[----:B------:R-:W-:Y:S02]  /*0070*/  USHF.R.S32.HI UR8, URZ, 0x1f, UR19 ;  /* 0x0000001fff087899 */ /* 0x000fe40008011413 */
[----:B--2---:R-:W-:Y:S02]  /*0080*/  UIMAD.WIDE.U32 UR20, UR19, UR5, URZ ;  /* 0x00000005131472a5 */ /* 0x004fe4000f8e00ff */
[----:B------:R-:W-:Y:S02]  /*0090*/  UIMAD UR6, UR8, UR5, URZ ;  /* 0x00000005080672a4 */ /* 0x000fe4000f8e02ff */
[----:B------:R-:W-:Y:S02]  /*00a0*/  UIADD3 UR4, UPT, UPT, UR5, 0x2, URZ ;  /* 0x0000000205047890 */ /* 0x000fe4000fffe0ff */
[----:B------:R-:W-:Y:S02]  /*00b0*/  UIADD3 UR6, UPT, UPT, UR21, UR6, URZ ;  /* 0x0000000615067290 */ /* 0x000fe4000fffe0ff */
[----:B---3--:R-:W-:Y:S01]  /*00c0*/  UISETP.GE.U32.AND UP0, UPT, UR4, UR7, UPT ;  /* 0x000000070400728c */ /* 0x008fe2000bf06070 */
[----:B-----5:R-:W-:-:S03]  /*00d0*/  IADD3 R0, P0, PT, R2, -UR20, RZ ;  /* 0x8000001402007c10 */ /* 0x020fc6000ff1e0ff */
[----:B------:R-:W-:Y:S01]  /*00e0*/  UISETP.EQ.OR UP0, UPT, UR5, URZ, UP0 ;  /* 0x000000ff0500728c */ /* 0x000fe20008702670 */
[----:B------:R-:W-:Y:S02]  /*00f0*/  IADD3.X R2, PT, PT, R3, ~UR6, RZ, P0, !PT ;  /* 0x8000000603027c10 */ /* 0x000fe400087fe4ff */
[----:B------:R-:W-:-:S04]  /*0100*/  ISETP.LT.U32.AND P0, PT, R0, UR19, PT ;  /* 0x0000001300007c0c */ /* 0x000fc8000bf01070 */
[----:B------:R-:W-:-:S04]  /*0110*/  ISETP.LT.AND.EX P0, PT, R2, UR8, PT, P0 ;  /* 0x0000000802007c0c */ /* 0x000fc8000bf01300 */
[----:B------:R-:W-:Y:S01]  /*0120*/  SEL R0, R0, UR19, P0 ;  /* 0x0000001300007c07 */ /* 0x000fe20008000000 */
[----:B----4-:R-:W-:Y:S08]  /*0130*/  BRA.U UP0, `(.L_x_34) ;  /* 0x0000000100e47547 */ /* 0x010ff0000b800000 */
[----:B------:R-:W1:Y:S01]  /*0140*/  S2R R2, SR_TID.X ;  /* 0x0000000000027919 */ /* 0x000e620000002100 */
[----:B------:R-:W-:Y:S01]  /*0150*/  ELECT P0, URZ, PT ;  /* 0x0000000000ff782f */ /* 0x000fe20003800000 */
[----:B------:R-:W-:Y:S03]  /*0160*/  BSSY.RECONVERGENT B0, `(.L_x_35) ;  /* 0x000002e000007945 */ /* 0x000fe60003800200 */
[----:B-1----:R-:W-:-:S13]  /*0170*/  ISETP.GT.U32.OR P0, PT, R2, 0x1f, !P0 ;  /* 0x0000001f0200780c */ /* 0x002fda0004704470 */
[----:B------:R-:W-:Y:S05]  /*0180*/  @P0 BRA `(.L_x_36) ;  /* 0x0000000000ac0947 */ /* 0x000fea0003800000 */
[----:B------:R-:W1:Y:S01]  /*0190*/  S2UR UR18, SR_CgaCtaId ;  /* 0x00000000001279c3 */ /* 0x000e620000008800 */
[----:B------:R-:W2:Y:S01]  /*01a0*/  LDCU UR15, c[0x0][0x3a0] ;  /* 0x00007400ff0f77ac */ /* 0x000ea20008000800 */
[----:B------:R-:W3:Y:S01]  /*01b0*/  LDCU UR17, c[0x0][0x3b0] ;  /* 0x00007600ff1177ac */ /* 0x000ee20008000800 */
[----:B------:R-:W-:Y:S01]  /*01c0*/  ULEA UR14, UR24, 0xf, 0x9 ;  /* 0x0000000f180e7891 */ /* 0x000fe2000f8e48ff */
[----:B------:R-:W-:Y:S01]  /*01d0*/  UMOV UR7, 0x400 ;  /* 0x0000040000077882 */ /* 0x000fe20000000000 */
[----:B------:R-:W-:Y:S01]  /*01e0*/  UMOV UR10, 0x1 ;  /* 0x00000001000a7882 */ /* 0x000fe20000000000 */
[----:B------:R-:W4:Y:S01]  /*01f0*/  LDCU.64 UR4, c[0x0][0x398] ;  /* 0x00007300ff0477ac */ /* 0x000f220008000a00 */
[----:B------:R-:W-:-:S04]  /*0200*/  UIADD3 UR10, UPT, UPT, -UR10, 0x100000, URZ ;  /* 0x001000000a0a7890 */ /* 0x000fc8000fffe1ff */
[----:B------:R-:W-:Y:S02]  /*0210*/  USHF.L.U32 UR11, UR10, 0xb, URZ ;  /* 0x0000000b0a0b7899 */ /* 0x000fe400080006ff */
[----:B------:R-:W-:Y:S02]  /*0220*/  USHF.L.U32 UR10, UR10, 0x1, URZ ;  /* 0x000000010a0a7899 */ /* 0x000fe400080006ff */
[----:B--2---:R-:W-:Y:S01]  /*0230*/  UIADD3 UR15, UPT, UPT, UR14, UR15, URZ ;  /* 0x0000000f0e0f7290 */ /* 0x004fe2000fffe0ff */
[----:B------:R-:W2:Y:S01]  /*0240*/  LDCU.64 UR12, c[0x0][0x3a8] ;  /* 0x00007500ff0c77ac */ /* 0x000ea20008000a00 */
[----:B---3--:R-:W-:Y:S02]  /*0250*/  UIADD3 UR14, UPT, UPT, UR14, UR17, URZ ;  /* 0x000000110e0e7290 */ /* 0x008fe4000fffe0ff */
[----:B-1----:R-:W-:Y:S02]  /*0260*/  ULEA UR17, UR18, UR7, 0x18 ;  /* 0x0000000712117291 */ /* 0x002fe4000f8ec0ff */
[----:B------:R-:W-:-:S02]  /*0270*/  UIADD3 UR16, UPT, UPT, UR7, 0x80, URZ ;  /* 0x0000008007107890 */ /* 0x000fc4000fffe0ff */
[----:B------:R-:W-:Y:S02]  /*0280*/  USHF.L.U64.HI UR9, UR20, 0x2, UR6 ;  /* 0x0000000214097899 */ /* 0x000fe40008010206 */
[----:B------:R-:W-:Y:S02]  /*0290*/  USHF.L.U32 UR8, UR20, 0x2, URZ ;  /* 0x0000000214087899 */ /* 0x000fe400080006ff */
[----:B------:R-:W-:Y:S02]  /*02a0*/  ULOP3.LUT UR15, UR15, 0xfffffff0, URZ, 0xc0, !UPT ;  /* 0xfffffff00f0f7892 */ /* 0x000fe4000f8ec0ff */
[----:B------:R-:W-:Y:S01]  /*02b0*/  ULOP3.LUT UR14, UR14, 0xfffffff0, URZ, 0xc0, !UPT ;  /* 0xfffffff00e0e7892 */ /* 0x000fe2000f8ec0ff */
[----:B------:R-:W1:Y:S02]  /*02c0*/  FENCE.VIEW.ASYNC.S ;  /* 0x00000000000073c6 */ /* 0x000e640000000000 */
[----:B-1----:R1:W3:Y:S02]  /*02d0*/  SYNCS.EXCH.64 URZ, [UR17], UR10 ;  /* 0x0000000a11ff75b2 */ /* 0x0022e40008000100 */
[----:B------:R-:W-:Y:S01]  /*02e0*/  @!PT LDS RZ, [RZ] ;  /* 0x00000000fffff984 */ /* 0x000fe20000000800 */
[----:B------:R-:W-:Y:S01]  /*02f0*/  @!PT LDS RZ, [RZ] ;  /* 0x00000000fffff984 */ /* 0x000fe20000000800 */
[----:B------:R-:W-:Y:S01]  /*0300*/  @!PT LDS RZ, [RZ] ;  /* 0x00000000fffff984 */ /* 0x000fe20000000800 */
[----:B------:R-:W-:Y:S01]  /*0310*/  @!PT LDS RZ, [RZ] ;  /* 0x00000000fffff984 */ /* 0x000fe20000000800 */
[----:B---3--:R3:W-:Y:S06]  /*0320*/  MEMBAR.ALL.CTA ;  /* 0x0000000000007992 */ /* 0x0087ec0000008000 */
[----:B---3--:R-:W3:Y:S01]  /*0330*/  FENCE.VIEW.ASYNC.S ;  /* 0x00000000000073c6 */ /* 0x008ee20000000000 */
[----:B------:R-:W-:-:S02]  /*0340*/  ULEA UR16, UR18, UR16, 0x18 ;  /* 0x0000001012107291 */ /* 0x000fc4000f8ec0ff */
[----:B----4-:R-:W-:Y:S02]  /*0350*/  UIADD3.64 UR4, UPT, UPT, UR8, UR4, URZ ;  /* 0x0000000408047297 */ /* 0x010fe4000fffe0ff */
[----:B------:R-:W-:Y:S02]  /*0360*/  USHF.R.U32.HI UR7, URZ, 0x4, UR15 ;  /* 0x00000004ff077899 */ /* 0x000fe4000801160f */
[----:B--2---:R-:W-:Y:S02]  /*0370*/  UIADD3.64 UR8, UPT, UPT, UR8, UR12, URZ ;  /* 0x0000000c08087297 */ /* 0x004fe4000fffe0ff */
[----:B------:R-:W-:Y:S02]  /*0380*/  UIADD3 UR15, UPT, UPT, UR15, UR14, URZ ;  /* 0x0000000e0f0f7290 */ /* 0x000fe4000fffe0ff */
[----:B------:R-:W-:Y:S02]  /*0390*/  ULEA UR12, UR24, UR16, 0x9 ;  /* 0x00000010180c7291 */ /* 0x000fe4000f8e48ff */
[----:B------:R-:W-:-:S02]  /*03a0*/  USHF.R.U32.HI UR14, URZ, 0x4, UR14 ;  /* 0x00000004ff0e7899 */ /* 0x000fc4000801160e */
[----:B------:R-:W-:Y:S01]  /*03b0*/  UPRMT UR7, UR7, 0x5410, URZ ;  /* 0x0000541007077896 */ /* 0x000fe200080000ff */
[----:B------:R-:W-:Y:S01]  /*03c0*/  IMAD.U32 R2, RZ, RZ, UR15 ;  /* 0x0000000fff027e24 */ /* 0x000fe2000f8e00ff */
[----:B------:R-:W-:Y:S02]  /*03d0*/  UIADD3 UR12, UPT, UPT, UR12, 0x80, URZ ;  /* 0x000000800c0c7890 */ /* 0x000fe4000fffe0ff */
[----:B------:R-:W-:Y:S01]  /*03e0*/  UPRMT UR14, UR14, 0x5410, URZ ;  /* 0x000054100e0e7896 */ /* 0x000fe200080000ff */
[----:B------:R-:W-:-:S04]  /*03f0*/  UMOV UR13, UR17 ;  /* 0x00000011000d7c82 */ /* 0x000fc80008000000 */
[----:B---3--:R1:W-:Y:S04]  /*0400*/  UBLKCP.S.G [UR16], [UR4], UR7 ;  /* 0x00000010040073ba */ /* 0x0083e80008000207 */
[----:B------:R1:W-:Y:S01]  /*0410*/  UBLKCP.S.G [UR12], [UR8], UR14 ;  /* 0x0000000c080073ba */ /* 0x0003e2000800020e */
[----:B------:R1:W-:Y:S01]  /*0420*/  SYNCS.ARRIVE.TRANS64 RZ, [UR17], R2 ;  /* 0x00000002ffff79a7 */ /* 0x0003e20008000011 */
[----:B------:R-:W-:Y:S01]  /*0430*/  NOP ;  /* 0x0000000000007918 */ /* 0x000fe20000000000 */
.L_x_36:
[----:B-1----:R-:W-:Y:S05]  /*0440*/  BSYNC.RECONVERGENT B0 ;  /* 0x0000000000007941 */ /* 0x002fea0003800200 */
.L_x_35:
[----:B------:R-:W1:Y:S08]  /*0450*/  S2UR UR5, SR_CgaCtaId ;  /* 0x00000000000579c3 */ /* 0x000e700000008800 */
[----:B------:R-:W-:Y:S01]  /*0460*/  BAR.SYNC.DEFER_BLOCKING 0x0 ;  /* 0x0000000000007b1d */ /* 0x000fe20000010000 */
[----:B------:R-:W-:-:S05]  /*0470*/  SHF.L.U32 R2, RZ, 0x1f, RZ ;  /* 0x0000001fff027819 */ /* 0x000fca00000006ff */
[----:B------:R-:W-:Y:S02]  /*0480*/  UMOV UR4, 0x400 ;  /* 0x0000040000047882 */ /* 0x000fe40000000000 */
[----:B-1----:R-:W-:-:S12]  /*0490*/  ULEA UR4, UR5, UR4, 0x18 ;  /* 0x0000000405047291 */ /* 0x002fd8000f8ec0ff */
.L_x_37:
[----:B------:R-:W1:Y:S02]  /*04a0*/  SYNCS.PHASECHK.TRANS64.TRYWAIT P0, [UR4], R2 ;  /* 0x00000002ff0075a7 */ /* 0x000e640008001104 */
[----:B-1----:R-:W-:Y:S05]  /*04b0*/  @!P0 BRA `(.L_x_37) ;  /* 0xfffffffc00f88947 */ /* 0x002fea000383ffff */
[----:B------:R-:W-:Y:S05]  /*04c0*/  BRA `(.L_x_38) ;  /* 0x0000001400407947 */ /* 0x000fea0003800000 */
.L_x_34:
[----:B------:R-:W1:Y:S01]  /*04d0*/  S2R R3, SR_TID.Y ;  /* 0x0000000000037919 */ /* 0x000e620000002200 */
[----:B------:R-:W2:Y:S01]  /*04e0*/  LDCU UR9, c[0x0][0x360] ;  /* 0x00006c00ff0977ac */ /* 0x000ea20008000800 */
[----:B------:R-:W-:Y:S01]  /*04f0*/  IMAD.SHL.U32 R4, R0, 0x4, RZ ;  /* 0x0000000400047824 */ /* 0x000fe200078e00ff */
[----:B------:R-:W-:Y:S01]  /*0500*/  BSSY.RECONVERGENT B0, `(.L_x_39) ;  /* 0x00000aa000007945 */ /* 0x000fe20003800200 */
[----:B------:R-:W1:Y:S01]  /*0510*/  S2R R6, SR_TID.Z ;  /* 0x0000000000067919 */ /* 0x000e620000002300 */
[----:B------:R-:W2:Y:S01]  /*0520*/  LDCU UR10, c[0x0][0x364] ;  /* 0x00006c80ff0a77ac */ /* 0x000ea20008000800 */
[----:B------:R-:W3:Y:S01]  /*0530*/  LDC R2, c[0x0][0x368] ;  /* 0x0000da00ff027b82 */ /* 0x000ee20000000800 */
[----:B------:R-:W-:Y:S01]  /*0540*/  SHF.R.S32.HI R5, RZ, 0x1f, R4 ;  /* 0x0000001fff057819 */ /* 0x000fe20000011404 */
[----:B------:R-:W4:Y:S03]  /*0550*/  S2R R8, SR_TID.X ;  /* 0x0000000000087919 */ /* 0x000f260000002100 */
[----:B------:R-:W-:-:S02]  /*0560*/  SHF.R.U64 R4, R4, 0x2, R5 ;  /* 0x0000000204047819 */ /* 0x000fc40000001205 */
[----:B------:R-:W-:Y:S01]  /*0570*/  SHF.R.U32.HI R5, RZ, 0x2, R5 ;  /* 0x00000002ff057819 */ /* 0x000fe20000011605 */
[----:B--2---:R-:W-:Y:S02]  /*0580*/  UIMAD UR4, UR9, UR10, URZ ;  /* 0x0000000a090472a4 */ /* 0x004fe4000f8e02ff */
[----:B-1----:R-:W-:Y:S02]  /*0590*/  IMAD R3, R6, UR10, R3 ;  /* 0x0000000a06037c24 */ /* 0x002fe4000f8e0203 */
[----:B------:R-:W-:Y:S02]  /*05a0*/  IMAD.MOV.U32 R6, RZ, RZ, RZ ;  /* 0x000000ffff067224 */ /* 0x000fe400078e00ff */
[----:B----4-:R-:W-:Y:S02]  /*05b0*/  IMAD R3, R3, UR9, R8 ;  /* 0x0000000903037c24 */ /* 0x010fe4000f8e0208 */
[----:B---3--:R-:W-:Y:S01]  /*05c0*/  IMAD R8, R2, UR4, RZ ;  /* 0x0000000402087c24 */ /* 0x008fe2000f8e02ff */
[----:B------:R-:W-:-:S02]  /*05d0*/  UMOV UR4, URZ ;  /* 0x000000ff00047c82 */ /* 0x000fc40008000000 */
[----:B------:R-:W-:-:S04]  /*05e0*/  ISETP.GT.U32.AND P0, PT, R4, R3, PT ;  /* 0x000000030400720c */ /* 0x000fc80003f04070 */
[----:B------:R-:W-:-:S13]  /*05f0*/  ISETP.GT.U32.AND.EX P0, PT, R5, RZ, PT, P0 ;  /* 0x000000ff0500720c */ /* 0x000fda0003f04100 */
[----:B------:R-:W-:Y:S05]  /*0600*/  @!P0 BRA `(.L_x_40) ;  /* 0x0000000800648947 */ /* 0x000fea0003800000 */
[----:B------:R-:W-:Y:S01]  /*0610*/  IMAD.IADD R9, R8, 0x1, R3 ;  /* 0x0000000108097824 */ /* 0x000fe200078e0203 */
[----:B------:R-:W-:Y:S01]  /*0620*/  BSSY.RECONVERGENT B1, `(.L_x_41) ;  /* 0x0000024000017945 */ /* 0x000fe20003800200 */
[----:B------:R-:W-:-:S03]  /*0630*/  IMAD.MOV.U32 R12, RZ, RZ, -0x1 ;  /* 0xffffffffff0c7424 */ /* 0x000fc600078e00ff */
[CC--:B------:R-:W-:Y:S02]  /*0640*/  ISETP.GT.U32.AND P1, PT, R4.reuse, R9.reuse, PT ;  /* 0x000000090400720c */ /* 0x0c0fe40003f24070 */
[CC--:B------:R-:W-:Y:S02]  /*0650*/  ISETP.GT.U32.AND P0, PT, R4.reuse, R9.reuse, PT ;  /* 0x000000090400720c */ /* 0x0c0fe40003f04070 */
[C---:B------:R-:W-:Y:S02]  /*0660*/  ISETP.GT.U32.AND.EX P1, PT, R5.reuse, RZ, PT, P1 ;  /* 0x000000ff0500720c */ /* 0x040fe40003f24110 */
[----:B------:R-:W-:Y:S02]  /*0670*/  ISETP.GT.U32.AND.EX P0, PT, R5, RZ, PT, P0 ;  /* 0x000000ff0500720c */ /* 0x000fe40003f04100 */
[----:B------:R-:W-:Y:S02]  /*0680*/  SEL R10, R4, R9, P1 ;  /* 0x00000009040a7207 */ /* 0x000fe40000800000 */
[----:B------:R-:W-:-:S02]  /*0690*/  SEL R7, RZ, 0x1, !P0 ;  /* 0x00000001ff077807 */ /* 0x000fc40004000000 */
[----:B------:R-:W-:Y:S02]  /*06a0*/  SEL R11, R5, RZ, P1 ;  /* 0x000000ff050b7207 */ /* 0x000fe40000800000 */
[----:B------:R-:W-:-:S04]  /*06b0*/  IADD3 R14, P0, P1, R10, -R7, -R9 ;  /* 0x800000070a0e7210 */ /* 0x000fc8000791e809 */
[----:B------:R-:W-:-:S04]  /*06c0*/  IADD3.X R15, PT, PT, R11, -0x1, R12, P0, P1 ;  /* 0xffffffff0b0f7810 */ /* 0x000fc800007e240c */
[----:B------:R-:W-:-:S13]  /*06d0*/  ISETP.NE.U32.AND P0, PT, R15, RZ, PT ;  /* 0x000000ff0f00720c */ /* 0x000fda0003f05070 */
[----:B------:R-:W-:Y:S05]  /*06e0*/  @P0 BRA `(.L_x_42) ;  /* 0x0000000000500947 */ /* 0x000fea0003800000 */
[----:B------:R-:W1:Y:S01]  /*06f0*/  I2F.U32.RP R9, R8 ;  /* 0x0000000800097306 */ /* 0x000e620000209000 */
[----:B------:R-:W-:Y:S01]  /*0700*/  IMAD.MOV R13, RZ, RZ, -R8 ;  /* 0x000000ffff0d7224 */ /* 0x000fe200078e0a08 */
[----:B------:R-:W-:-:S06]  /*0710*/  ISETP.NE.U32.AND P2, PT, R8, RZ, PT ;  /* 0x000000ff0800720c */ /* 0x000fcc0003f45070 */
[----:B-1----:R-:W1:Y:S02]  /*0720*/  MUFU.RCP R9, R9 ;  /* 0x0000000900097308 */ /* 0x002e640000001000 */
[----:B-1----:R-:W-:-:S06]  /*0730*/  VIADD R10, R9, 0xffffffe ;  /* 0x0ffffffe090a7836 */ /* 0x002fcc0000000000 */
[----:B------:R1:W2:Y:S02]  /*0740*/  F2I.FTZ.U32.TRUNC.NTZ R11, R10 ;  /* 0x0000000a000b7305 */ /* 0x0002a4000021f000 */
[----:B-1----:R-:W-:Y:S02]  /*0750*/  IMAD.MOV.U32 R10, RZ, RZ, RZ ;  /* 0x000000ffff0a7224 */ /* 0x002fe400078e00ff */
[----:B--2---:R-:W-:-:S04]  /*0760*/  IMAD R13, R13, R11, RZ ;  /* 0x0000000b0d0d7224 */ /* 0x004fc800078e02ff */
[----:B------:R-:W-:-:S06]  /*0770*/  IMAD.HI.U32 R11, R11, R13, R10 ;  /* 0x0000000d0b0b7227 */ /* 0x000fcc00078e000a */
[----:B------:R-:W-:-:S04]  /*0780*/  IMAD.HI.U32 R10, R11, R14, RZ ;  /* 0x0000000e0b0a7227 */ /* 0x000fc800078e00ff */
[----:B------:R-:W-:-:S04]  /*0790*/  IMAD.MOV R11, RZ, RZ, -R10 ;  /* 0x000000ffff0b7224 */ /* 0x000fc800078e0a0a */
[----:B------:R-:W-:-:S05]  /*07a0*/  IMAD R11, R8, R11, R14 ;  /* 0x0000000b080b7224 */ /* 0x000fca00078e020e */
[----:B------:R-:W-:-:S13]  /*07b0*/  ISETP.GE.U32.AND P0, PT, R11, R8, PT ;  /* 0x000000080b00720c */ /* 0x000fda0003f06070 */
[----:B------:R-:W-:Y:S02]  /*07c0*/  @P0 IMAD.IADD R11, R11, 0x1, -R8 ;  /* 0x000000010b0b0824 */ /* 0x000fe400078e0a08 */
[----:B------:R-:W-:-:S03]  /*07d0*/  @P0 VIADD R10, R10, 0x1 ;  /* 0x000000010a0a0836 */ /* 0x000fc60000000000 */
[----:B------:R-:W-:Y:S01]  /*07e0*/  ISETP.GE.U32.AND P1, PT, R11, R8, PT ;  /* 0x000000080b00720c */ /* 0x000fe20003f26070 */
[----:B------:R-:W-:-:S12]  /*07f0*/  IMAD.MOV.U32 R11, RZ, RZ, RZ ;  /* 0x000000ffff0b7224 */ /* 0x000fd800078e00ff */
[----:B------:R-:W-:Y:S02]  /*0800*/  @P1 IADD3 R10, PT, PT, R10, 0x1, RZ ;  /* 0x000000010a0a1810 */ /* 0x000fe40007ffe0ff */
[----:B------:R-:W-:Y:S01]  /*0810*/  @!P2 LOP3.LUT R10, RZ, R8, RZ, 0x33, !PT ;  /* 0x00000008ff0aa212 */ /* 0x000fe200078e33ff */
[----:B------:R-:W-:Y:S06]  /*0820*/  BRA `(.L_x_43) ;  /* 0x00000000000c7947 */ /* 0x000fec0003800000 */
.L_x_42:
[----:B------:R-:W-:Y:S01]  /*0830*/  IMAD.MOV.U32 R9, RZ, RZ, R14 ;  /* 0x000000ffff097224 */ /* 0x000fe200078e000e */
[----:B------:R-:W-:-:S07]  /*0840*/  MOV R14, 0x860 ;  /* 0x00000860000e7802 */ /* 0x000fce0000000f00 */
[----:B------:R-:W-:Y:S05]  /*0850*/  CALL.REL.NOINC `($__internal_0_$__cuda_sm20_div_u64) ;  /* 0x0000001400707944 */ /* 0x000fea0003c00000 */
.L_x_43:
[----:B------:R-:W-:Y:S05]  /*0860*/  BSYNC.RECONVERGENT B1 ;  /* 0x0000000000017941 */ /* 0x000fea0003800200 */
.L_x_41:
[----:B------:R-:W-:Y:S01]  /*0870*/  IADD3 R9, P0, PT, R10, R7, RZ ;  /* 0x000000070a097210 */ /* 0x000fe20007f1e0ff */
[----:B------:R-:W1:Y:S01]  /*0880*/  LDC R13, c[0x0][0x3a0] ;  /* 0x0000e800ff0d7b82 */ /* 0x000e620000000800 */
[----:B------:R-:W-:Y:S01]  /*0890*/  BSSY.RECONVERGENT B1, `(.L_x_44) ;  /* 0x0000033000017945 */ /* 0x000fe20003800200 */
[----:B------:R-:W-:Y:S01]  /*08a0*/  IMAD.MOV.U32 R29, RZ, RZ, R3 ;  /* 0x000000ffff1d7224 */ /* 0x000fe200078e0003 */
[C---:B------:R-:W-:Y:S01]  /*08b0*/  LOP3.LUT R7, R9.reuse, 0x3, RZ, 0xc0, !PT ;  /* 0x0000000309077812 */ /* 0x040fe200078ec0ff */
[----:B------:R-:W-:Y:S01]  /*08c0*/  IMAD.X R10, RZ, RZ, R11, P0 ;  /* 0x000000ffff0a7224 */ /* 0x000fe200000e060b */
[----:B------:R-:W-:Y:S02]  /*08d0*/  ISETP.GE.U32.AND P0, PT, R9, 0x3, PT ;  /* 0x000000030900780c */ /* 0x000fe40003f06070 */
[----:B------:R-:W-:Y:S02]  /*08e0*/  ISETP.NE.U32.AND P1, PT, R7, 0x3, PT ;  /* 0x000000030700780c */ /* 0x000fe40003f25070 */
[----:B------:R-:W-:Y:S01]  /*08f0*/  ISETP.GE.U32.AND.EX P0, PT, R10, RZ, PT, P0 ;  /* 0x000000ff0a00720c */ /* 0x000fe20003f06100 */
[----:B------:R-:W-:Y:S01]  /*0900*/  IMAD.MOV.U32 R10, RZ, RZ, R6 ;  /* 0x000000ffff0a7224 */ /* 0x000fe200078e0006 */
[----:B------:R-:W-:-:S02]  /*0910*/  ISETP.NE.AND.EX P1, PT, RZ, RZ, PT, P1 ;  /* 0x000000ffff00720c */ /* 0x000fc40003f25310 */
[----:B-1----:R-:W-:-:S11]  /*0920*/  SHF.R.S32.HI R11, RZ, 0x1f, R13 ;  /* 0x0000001fff0b7819 */ /* 0x002fd6000001140d */
[----:B------:R-:W-:Y:S05]  /*0930*/  @!P1 BRA `(.L_x_45) ;  /* 0x0000000000a09947 */ /* 0x000fea0003800000 */
[----:B------:R-:W1:Y:S01]  /*0940*/  S2UR UR7, SR_CgaCtaId ;  /* 0x00000000000779c3 */ /* 0x000e620000008800 */
[----:B------:R-:W2:Y:S01]  /*0950*/  LDCU.64 UR12, c[0x0][0x398] ;  /* 0x00007300ff0c77ac */ /* 0x000ea20008000a00 */
[C---:B------:R-:W-:Y:S01]  /*0960*/  IMAD.SHL.U32 R7, R3.reuse, 0x4, RZ ;  /* 0x0000000403077824 */ /* 0x040fe200078e00ff */
[----:B------:R-:W-:Y:S01]  /*0970*/  MOV R29, R3 ;  /* 0x00000003001d7202 */ /* 0x000fe20000000f00 */
[----:B------:R-:W-:Y:S01]  /*0980*/  IMAD.U32 R14, RZ, RZ, UR20 ;  /* 0x00000014ff0e7e24 */ /* 0x000fe2000f8e00ff */
[----:B------:R-:W-:Y:S01]  /*0990*/  UMOV UR5, 0x400 ;  /* 0x0000040000057882 */ /* 0x000fe20000000000 */
[----:B------:R-:W-:Y:S01]  /*09a0*/  IMAD.U32 R15, RZ, RZ, UR21 ;  /* 0x00000015ff0f7e24 */ /* 0x000fe2000f8e00ff */
[----:B------:R-:W-:Y:S01]  /*09b0*/  SHF.L.U64.HI R15, R3, 0x2, R6 ;  /* 0x00000002030f7819 */ /* 0x000fe20000010206 */
[----:B------:R-:W-:Y:S01]  /*09c0*/  IMAD.U32 R12, RZ, RZ, UR6 ;  /* 0x00000006ff0c7e24 */ /* 0x000fe2000f8e00ff */
[----:B------:R-:W-:Y:S01]  /*09d0*/  LEA R10, P1, R14, R7, 0x2 ;  /* 0x000000070e0a7211 */ /* 0x000fe200078210ff */
[----:B------:R-:W-:Y:S01]  /*09e0*/  VIADD R9, R9, 0x1 ;  /* 0x0000000109097836 */ /* 0x000fe20000000000 */
[----:B------:R-:W-:Y:S01]  /*09f0*/  UIADD3 UR5, UPT, UPT, UR5, 0x80, URZ ;  /* 0x0000008005057890 */ /* 0x000fe2000fffe0ff */
[----:B------:R-:W-:Y:S01]  /*0a00*/  IMAD R7, R2, UR10, RZ ;  /* 0x0000000a02077c24 */ /* 0x000fe2000f8e02ff */
[----:B------:R-:W-:-:S02]  /*0a10*/  LEA.HI.X R14, R14, R15, R12, 0x2, P1 ;  /* 0x0000000f0e0e7211 */ /* 0x000fc400008f140c */
[----:B------:R-:W-:Y:S01]  /*0a20*/  LOP3.LUT R9, R9, 0x3, RZ, 0xc0, !PT ;  /* 0x0000000309097812 */ /* 0x000fe200078ec0ff */
[----:B------:R-:W-:Y:S01]  /*0a30*/  IMAD R7, R7, UR9, RZ ;  /* 0x0000000907077c24 */ /* 0x000fe2000f8e02ff */
[----:B--2---:R-:W-:Y:S01]  /*0a40*/  IADD3 R17, P1, P2, R10, UR12, R13 ;  /* 0x0000000c0a117c10 */ /* 0x004fe2000fa3e00d */
[----:B------:R-:W-:-:S03]  /*0a50*/  IMAD.MOV.U32 R10, RZ, RZ, R6 ;  /* 0x000000ffff0a7224 */ /* 0x000fc600078e0006 */
[----:B------:R-:W-:Y:S01]  /*0a60*/  IADD3.X R18, PT, PT, R14, UR13, R11, P1, P2 ;  /* 0x0000000d0e127c10 */ /* 0x000fe20008fe440b */
[----:B-1----:R-:W-:Y:S01]  /*0a70*/  ULEA UR5, UR7, UR5, 0x18 ;  /* 0x0000000507057291 */ /* 0x002fe2000f8ec0ff */
[----:B------:R-:W-:-:S05]  /*0a80*/  IADD3 R9, P1, PT, RZ, -R9, RZ ;  /* 0x80000009ff097210 */ /* 0x000fca0007f3e0ff */
[----:B------:R-:W-:Y:S02]  /*0a90*/  VIADD R12, R13, UR5 ;  /* 0x000000050d0c7c36 */ /* 0x000fe40008000000 */
[----:B------:R-:W-:Y:S02]  /*0aa0*/  IMAD.X R16, RZ, RZ, -0x1, P1 ;  /* 0xffffffffff107424 */ /* 0x000fe400008e06ff */
[----:B------:R-:W-:-:S07]  /*0ab0*/  IMAD R12, R3, 0x4, R12 ;  /* 0x00000004030c7824 */ /* 0x000fce00078e020c */
.L_x_46:
[----:B------:R-:W-:Y:S01]  /*0ac0*/  IADD3 R9, P1, PT, R9, 0x1, RZ ;  /* 0x0000000109097810 */ /* 0x000fe20007f3e0ff */
[----:B------:R-:W-:Y:S01]  /*0ad0*/  IMAD.MOV.U32 R14, RZ, RZ, R17 ;  /* 0x000000ffff0e7224 */ /* 0x000fe200078e0011 */
[C---:B------:R-:W-:Y:S01]  /*0ae0*/  IADD3 R29, P2, PT, R8.reuse, R29, RZ ;  /* 0x0000001d081d7210 */ /* 0x040fe20007f5e0ff */
[----:B------:R-:W-:Y:S01]  /*0af0*/  IMAD.MOV.U32 R15, RZ, RZ, R18 ;  /* 0x000000ffff0f7224 */ /* 0x000fe200078e0012 */
[C---:B------:R-:W-:Y:S01]  /*0b00*/  LEA R17, P3, R8.reuse, R17, 0x2 ;  /* 0x0000001108117211 */ /* 0x040fe200078610ff */
[----:B------:R-:W-:Y:S01]  /*0b10*/  IMAD.X R16, RZ, RZ, R16, P1 ;  /* 0x000000ffff107224 */ /* 0x000fe200008e0610 */
[----:B------:R-:W-:Y:S01]  /*0b20*/  ISETP.NE.U32.AND P1, PT, R9, RZ, PT ;  /* 0x000000ff0900720c */ /* 0x000fe20003f25070 */
[----:B------:R-:W-:Y:S01]  /*0b30*/  IMAD.X R10, RZ, RZ, R10, P2 ;  /* 0x000000ffff0a7224 */ /* 0x000fe200010e060a */
[----:B------:R-:W-:Y:S01]  /*0b40*/  @!PT LDS RZ, [RZ] ;  /* 0x00000000fffff984 */ /* 0x000fe20000000800 */
[----:B------:R-:W-:Y:S01]  /*0b50*/  @!PT LDS RZ, [RZ] ;  /* 0x00000000fffff984 */ /* 0x000fe20000000800 */
[----:B------:R-:W-:Y:S01]  /*0b60*/  @!PT LDS RZ, [RZ] ;  /* 0x00000000fffff984 */ /* 0x000fe20000000800 */
[----:B------:R1:W-:Y:S01]  /*0b70*/  LDGSTS.E [R12], desc[UR22][R14.64] ;  /* 0x000000000e0c7fae */ /* 0x0003e2000b9a1016 */
[----:B------:R-:W-:Y:S02]  /*0b80*/  LEA.HI.X R18, R8, R18, RZ, 0x2, P3 ;  /* 0x0000001208127211 */ /* 0x000fe400018f14ff */
[----:B------:R-:W-:Y:S01]  /*0b90*/  ISETP.NE.AND.EX P1, PT, R16, RZ, PT, P1 ;  /* 0x000000ff1000720c */ /* 0x000fe20003f25310 */
[----:B-1----:R-:W-:-:S12]  /*0ba0*/  IMAD R12, R7, 0x4, R12 ;  /* 0x00000004070c7824 */ /* 0x002fd800078e020c */
[----:B------:R-:W-:Y:S05]  /*0bb0*/  @P1 BRA `(.L_x_46) ;  /* 0xfffffffc00c01947 */ /* 0x000fea000383ffff */
.L_x_45:
[----:B------:R-:W-:Y:S05]  /*0bc0*/  BSYNC.RECONVERGENT B1 ;  /* 0x0000000000017941 */ /* 0x000fea0003800200 */
.L_x_44:
[----:B------:R-:W-:Y:S05]  /*0bd0*/  @!P0 BRA `(.L_x_40) ;  /* 0x0000000000f08947 */ /* 0x000fea0003800000 */
[----:B------:R-:W1:Y:S01]  /*0be0*/  S2UR UR8, SR_CgaCtaId ;  /* 0x00000000000879c3 */ /* 0x000e620000008800 */
[----:B------:R-:W2:Y:S01]  /*0bf0*/  LDCU.64 UR12, c[0x0][0x398] ;  /* 0x00007300ff0c77ac */ /* 0x000ea20008000a00 */
[C---:B------:R-:W-:Y:S01]  /*0c00*/  IMAD.SHL.U32 R9, R29.reuse, 0x4, RZ ;  /* 0x000000041d097824 */ /* 0x040fe200078e00ff */
[----:B------:R-:W-:Y:S01]  /*0c10*/  MOV R14, UR20 ;  /* 0x00000014000e7c02 */ /* 0x000fe20008000f00 */
[----:B------:R-:W-:Y:S01]  /*0c20*/  IMAD.U32 R15, RZ, RZ, UR21 ;  /* 0x00000015ff0f7e24 */ /* 0x000fe2000f8e00ff */
[C---:B------:R-:W-:Y:S01]  /*0c30*/  SHF.L.U64.HI R15, R29.reuse, 0x2, R10 ;  /* 0x000000021d0f7819 */ /* 0x040fe2000001020a */
[----:B------:R-:W-:Y:S01]  /*0c40*/  IMAD.U32 R12, RZ, RZ, UR6 ;  /* 0x00000006ff0c7e24 */ /* 0x000fe2000f8e00ff */
[----:B------:R-:W-:Y:S01]  /*0c50*/  LEA R9, P0, R14, R9, 0x2 ;  /* 0x000000090e097211 */ /* 0x000fe200078010ff */
[----:B------:R-:W-:Y:S01]  /*0c60*/  UMOV UR7, 0x400 ;  /* 0x0000040000077882 */ /* 0x000fe20000000000 */
[----:B------:R-:W-:Y:S01]  /*0c70*/  IMAD.SHL.U32 R18, R8, 0x4, RZ ;  /* 0x0000000408127824 */ /* 0x000fe200078e00ff */
[----:B------:R-:W-:Y:S01]  /*0c80*/  UIADD3 UR7, UPT, UPT, UR7, 0x80, URZ ;  /* 0x0000008007077890 */ /* 0x000fe2000fffe0ff */
[----:B------:R-:W-:Y:S01]  /*0c90*/  LEA.HI.X R12, R14, R15, R12, 0x2, P0 ;  /* 0x0000000f0e0c7211 */ /* 0x000fe200000f140c */
[----:B------:R-:W-:Y:S01]  /*0ca0*/  IMAD R24, R2, UR10, RZ ;  /* 0x0000000a02187c24 */ /* 0x000fe2000f8e02ff */
[----:B------:R-:W-:Y:S01]  /*0cb0*/  IADD3 R14, P0, PT, R29, UR20, RZ ;  /* 0x000000141d0e7c10 */ /* 0x000fe2000ff1e0ff */
[----:B------:R-:W-:Y:S01]  /*0cc0*/  UMOV UR5, URZ ;  /* 0x000000ff00057c82 */ /* 0x000fe20008000000 */
[----:B------:R-:W-:Y:S01]  /*0cd0*/  SHF.R.U32.HI R19, RZ, 0x1e, R8 ;  /* 0x0000001eff137819 */ /* 0x000fe20000011608 */
[----:B------:R-:W-:Y:S01]  /*0ce0*/  IMAD R24, R24, UR9, RZ ;  /* 0x0000000918187c24 */ /* 0x000fe2000f8e02ff */
[----:B------:R-:W-:-:S02]  /*0cf0*/  IADD3.X R15, PT, PT, R10, UR6, RZ, P0, !PT ;  /* 0x000000060a0f7c10 */ /* 0x000fc400087fe4ff */
[----:B--2---:R-:W-:Y:S02]  /*0d00*/  IADD3 R7, P1, PT, R13, UR12, RZ ;  /* 0x0000000c0d077c10 */ /* 0x004fe4000ff3e0ff */
[C---:B------:R-:W-:Y:S01]  /*0d10*/  SHF.L.U64.HI R15, R14.reuse, 0x2, R15 ;  /* 0x000000020e0f7819 */ /* 0x040fe2000001020f */
[----:B------:R-:W-:Y:S01]  /*0d20*/  IMAD.SHL.U32 R14, R14, 0x4, RZ ;  /* 0x000000040e0e7824 */ /* 0x000fe200078e00ff */
[----:B------:R-:W-:Y:S01]  /*0d30*/  IADD3.X R11, PT, PT, R11, UR13, RZ, P1, !PT ;  /* 0x0000000d0b0b7c10 */ /* 0x000fe20008ffe4ff */
[----:B-1----:R-:W-:Y:S01]  /*0d40*/  ULEA UR7, UR8, UR7, 0x18 ;  /* 0x0000000708077291 */ /* 0x002fe2000f8ec0ff */
[-C--:B------:R-:W-:Y:S01]  /*0d50*/  IADD3 R22, P1, PT, R18, R9.reuse, RZ ;  /* 0x0000000912167210 */ /* 0x080fe20007f3e0ff */
[C---:B------:R-:W-:Y:S01]  /*0d60*/  IMAD.WIDE.U32 R14, R8.reuse, 0xc, R14 ;  /* 0x0000000c080e7825 */ /* 0x040fe200078e000e */
[----:B------:R-:W-:-:S03]  /*0d70*/  LEA R20, P0, R8, R9, 0x3 ;  /* 0x0000000908147211 */ /* 0x000fc600078018ff */
[----:B------:R-:W-:Y:S01]  /*0d80*/  VIADD R16, R13, UR7 ;  /* 0x000000070d107c36 */ /* 0x000fe20008000000 */
[----:B------:R-:W-:Y:S01]  /*0d90*/  LEA.HI.X R26, R8, R12, RZ, 0x3, P0 ;  /* 0x0000000c081a7211 */ /* 0x000fe200000f1cff */
[----:B------:R-:W-:Y:S02]  /*0da0*/  IMAD.X R28, R19, 0x1, R12, P1 ;  /* 0x00000001131c7824 */ /* 0x000fe400008e060c */
[----:B------:R-:W-:Y:S02]  /*0db0*/  IMAD R13, R29, 0x4, R16 ;  /* 0x000000041d0d7824 */ /* 0x000fe400078e0210 */
[----:B------:R-:W-:Y:S02]  /*0dc0*/  VIADD R23, R15, UR5 ;  /* 0x000000050f177c36 */ /* 0x000fe40008000000 */
[C-C-:B------:R-:W-:Y:S02]  /*0dd0*/  IMAD R21, R24.reuse, 0x4, R13.reuse ;  /* 0x0000000418157824 */ /* 0x140fe400078e020d */
[----:B------:R-:W-:-:S02]  /*0de0*/  IMAD R25, R24, 0x8, R13 ;  /* 0x0000000818197824 */ /* 0x000fc400078e020d */
[----:B------:R-:W-:-:S07]  /*0df0*/  IMAD R27, R24, 0xc, R13 ;  /* 0x0000000c181b7824 */ /* 0x000fce00078e020d */
.L_x_47:
[----:B------:R-:W-:-:S04]  /*0e00*/  IADD3 R16, P0, PT, R7, R9, RZ ;  /* 0x0000000907107210 */ /* 0x000fc80007f1e0ff */
[----:B------:R-:W-:-:S05]  /*0e10*/  IADD3.X R17, PT, PT, R11, R12, RZ, P0, !PT ;  /* 0x0000000c0b117210 */ /* 0x000fca00007fe4ff */
[----:B------:R-:W-:Y:S01]  /*0e20*/  @!PT LDS RZ, [RZ] ;  /* 0x00000000fffff984 */ /* 0x000fe20000000800 */
[----:B------:R-:W-:Y:S01]  /*0e30*/  @!PT LDS RZ, [RZ] ;  /* 0x00000000fffff984 */ /* 0x000fe20000000800 */
[----:B------:R-:W-:Y:S01]  /*0e40*/  @!PT LDS RZ, [RZ] ;  /* 0x00000000fffff984 */ /* 0x000fe20000000800 */
[----:B------:R1:W-:Y:S02]  /*0e50*/  LDGSTS.E [R13], desc[UR22][R16.64] ;  /* 0x00000000100d7fae */ /* 0x0003e4000b9a1016 */
[----:B-1----:R-:W-:Y:S01]  /*0e60*/  IADD3 R16, P0, PT, R7, R22, RZ ;  /* 0x0000001607107210 */ /* 0x002fe20007f1e0ff */
[----:B------:R-:W-:-:S04]  /*0e70*/  IMAD R13, R24, 0x10, R13 ;  /* 0x00000010180d7824 */ /* 0x000fc800078e020d */
[----:B------:R-:W-:-:S05]  /*0e80*/  IMAD.X R17, R11, 0x1, R28, P0 ;  /* 0x000000010b117824 */ /* 0x000fca00000e061c */
[----:B------:R1:W-:Y:S02]  /*0e90*/  LDGSTS.E [R21], desc[UR22][R16.64] ;  /* 0x0000000010157fae */ /* 0x0003e4000b9a1016 */
[----:B-1----:R-:W-:Y:S01]  /*0ea0*/  IADD3 R16, P0, PT, R7, R20, RZ ;  /* 0x0000001407107210 */ /* 0x002fe20007f1e0ff */
[----:B------:R-:W-:-:S04]  /*0eb0*/  IMAD R21, R24, 0x10, R21 ;  /* 0x0000001018157824 */ /* 0x000fc800078e0215 */
[----:B------:R-:W-:-:S05]  /*0ec0*/  IMAD.X R17, R11, 0x1, R26, P0 ;  /* 0x000000010b117824 */ /* 0x000fca00000e061a */
[----:B------:R1:W-:Y:S02]  /*0ed0*/  LDGSTS.E [R25], desc[UR22][R16.64] ;  /* 0x0000000010197fae */ /* 0x0003e4000b9a1016 */
[----:B-1----:R-:W-:Y:S01]  /*0ee0*/  IADD3 R16, P0, PT, R7, R14, RZ ;  /* 0x0000000e07107210 */ /* 0x002fe20007f1e0ff */
[----:B------:R-:W-:Y:S01]  /*0ef0*/  IMAD R25, R24, 0x10, R25 ;  /* 0x0000001018197824 */ /* 0x000fe200078e0219 */
[----:B------:R-:W-:-:S03]  /*0f00*/  LEA R7, P1, R8, R7, 0x4 ;  /* 0x0000000708077211 */ /* 0x000fc600078220ff */
[----:B------:R-:W-:Y:S01]  /*0f10*/  IMAD.X R17, R11, 0x1, R23, P0 ;  /* 0x000000010b117824 */ /* 0x000fe200000e0617 */
[----:B------:R-:W-:Y:S02]  /*0f20*/  IADD3 R29, P0, PT, R18, R29, RZ ;  /* 0x0000001d121d7210 */ /* 0x000fe40007f1e0ff */
[----:B------:R-:W-:Y:S02]  /*0f30*/  LEA.HI.X R11, R8, R11, RZ, 0x4, P1 ;  /* 0x0000000b080b7211 */ /* 0x000fe400008f24ff */
[----:B------:R1:W-:Y:S01]  /*0f40*/  LDGSTS.E [R27], desc[UR22][R16.64] ;  /* 0x00000000101b7fae */ /* 0x0003e2000b9a1016 */
[----:B------:R-:W-:Y:S01]  /*0f50*/  IMAD.X R10, R19, 0x1, R10, P0 ;  /* 0x00000001130a7824 */ /* 0x000fe200000e060a */
[----:B------:R-:W-:-:S04]  /*0f60*/  ISETP.GE.U32.AND P0, PT, R29, R4, PT ;  /* 0x000000041d00720c */ /* 0x000fc80003f06070 */
[----:B------:R-:W-:Y:S01]  /*0f70*/  ISETP.GE.U32.AND.EX P0, PT, R10, R5, PT, P0 ;  /* 0x000000050a00720c */ /* 0x000fe20003f06100 */
[----:B-1----:R-:W-:-:S12]  /*0f80*/  IMAD R27, R24, 0x10, R27 ;  /* 0x00000010181b7824 */ /* 0x002fd800078e021b */
[----:B------:R-:W-:Y:S05]  /*0f90*/  @!P0 BRA `(.L_x_47) ;  /* 0xfffffffc00988947 */ /* 0x000fea000383ffff */
.L_x_40:
[----:B------:R-:W-:Y:S05]  /*0fa0*/  BSYNC.RECONVERGENT B0 ;  /* 0x0000000000007941 */ /* 0x000fea0003800200 */
.L_x_39:
[----:B------:R-:W-:Y:S01]  /*0fb0*/  ISETP.GT.U32.AND P0, PT, R4, R3, PT ;  /* 0x000000030400720c */ /* 0x000fe20003f04070 */
[----:B------:R-:W0:Y:S01]  /*0fc0*/  LDGDEPBAR ;  /* 0x00000000000079af */ /* 0x000e220000000000 */
[----:B------:R-:W-:Y:S02]  /*0fd0*/  BSSY.RECONVERGENT B0, `(.L_x_48) ;  /* 0x000009c000007945 */ /* 0x000fe40003800200 */
[----:B------:R-:W-:-:S13]  /*0fe0*/  ISETP.GT.U32.AND.EX P0, PT, R5, R6, PT, P0 ;  /* 0x000000060500720c */ /* 0x000fda0003f04100 */
        /* <DEDUP_REMOVED lines=17> */
[----:B------:R-:W-:Y:S01]  /*1100*/  ISETP.NE.U32.AND P2, PT, R8, RZ, PT ;  /* 0x000000ff0800720c */ /* 0x000fe20003f45070 */
[----:B------:R-:W-:-:S05]  /*1110*/  IMAD.MOV.U32 R10, RZ, RZ, RZ ;  /* 0x000000ffff0a7224 */ /* 0x000fca00078e00ff */
[----:B-1----:R-:W1:Y:S02]  /*1120*/  MUFU.RCP R13, R13 ;  /* 0x0000000d000d7308 */ /* 0x002e640000001000 */
[----:B-1----:R-:W-:-:S06]  /*1130*/  IADD3 R11, PT, PT, R13, 0xffffffe, RZ ;  /* 0x0ffffffe0d0b7810 */ /* 0x002fcc0007ffe0ff */
[----:B------:R-:W1:Y:S02]  /*1140*/  F2I.FTZ.U32.TRUNC.NTZ R11, R11 ;  /* 0x0000000b000b7305 */ /* 0x000e64000021f000 */
[----:B-1----:R-:W-:-:S04]  /*1150*/  IMAD R9, R9, R11, RZ ;  /* 0x0000000b09097224 */ /* 0x002fc800078e02ff */
[----:B------:R-:W-:-:S04]  /*1160*/  IMAD.HI.U32 R9, R11, R9, R10 ;  /* 0x000000090b097227 */ /* 0x000fc800078e000a */
[----:B------:R-:W-:Y:S02]  /*1170*/  IMAD.MOV.U32 R11, RZ, RZ, RZ ;  /* 0x000000ffff0b7224 */ /* 0x000fe400078e00ff */
[----:B------:R-:W-:-:S04]  /*1180*/  IMAD.HI.U32 R10, R9, R12, RZ ;  /* 0x0000000c090a7227 */ /* 0x000fc800078e00ff */
[----:B------:R-:W-:-:S04]  /*1190*/  IMAD.MOV R9, RZ, RZ, -R10 ;  /* 0x000000ffff097224 */ /* 0x000fc800078e0a0a */
[----:B------:R-:W-:-:S05]  /*11a0*/  IMAD R9, R8, R9, R12 ;  /* 0x0000000908097224 */ /* 0x000fca00078e020c */
[----:B------:R-:W-:-:S13]  /*11b0*/  ISETP.GE.U32.AND P0, PT, R9, R8, PT ;  /* 0x000000080900720c */ /* 0x000fda0003f06070 */
[----:B------:R-:W-:Y:S02]  /*11c0*/  @P0 IMAD.IADD R9, R9, 0x1, -R8 ;  /* 0x0000000109090824 */ /* 0x000fe400078e0a08 */
[----:B------:R-:W-:-:S03]  /*11d0*/  @P0 VIADD R10, R10, 0x1 ;  /* 0x000000010a0a0836 */ /* 0x000fc60000000000 */
[----:B------:R-:W-:-:S13]  /*11e0*/  ISETP.GE.U32.AND P1, PT, R9, R8, PT ;  /* 0x000000080900720c */ /* 0x000fda0003f26070 */
[----:B------:R-:W-:Y:S01]  /*11f0*/  @P1 VIADD R10, R10, 0x1 ;  /* 0x000000010a0a1836 */ /* 0x000fe20000000000 */
[----:B------:R-:W-:Y:S01]  /*1200*/  @!P2 LOP3.LUT R10, RZ, R8, RZ, 0x33, !PT ;  /* 0x00000008ff0aa212 */ /* 0x000fe200078e33ff */
[----:B------:R-:W-:Y:S06]  /*1210*/  BRA `(.L_x_52) ;  /* 0x00000000000c7947 */ /* 0x000fec0003800000 */
.L_x_51:
[----:B------:R-:W-:Y:S01]  /*1220*/  IMAD.MOV.U32 R9, RZ, RZ, R12 ;  /* 0x000000ffff097224 */ /* 0x000fe200078e000c */
[----:B------:R-:W-:-:S07]  /*1230*/  MOV R14, 0x1250 ;  /* 0x00001250000e7802 */ /* 0x000fce0000000f00 */
[----:B------:R-:W-:Y:S05]  /*1240*/  CALL.REL.NOINC `($__internal_0_$__cuda_sm20_div_u64) ;  /* 0x0000000800f47944 */ /* 0x000fea0003c00000 */
.L_x_52:
[----:B------:R-:W-:Y:S05]  /*1250*/  BSYNC.RECONVERGENT B1 ;  /* 0x0000000000017941 */ /* 0x000fea0003800200 */
.L_x_50:
[----:B------:R-:W-:Y:S01]  /*1260*/  IADD3 R7, P0, PT, R10, R7, RZ ;  /* 0x000000070a077210 */ /* 0x000fe20007f1e0ff */
[----:B------:R-:W1:Y:S01]  /*1270*/  LDC R12, c[0x0][0x3b0] ;  /* 0x0000ec00ff0c7b82 */ /* 0x000e620000000800 */
[----:B------:R-:W-:Y:S02]  /*1280*/  BSSY.RECONVERGENT B1, `(.L_x_53) ;  /* 0x0000031000017945 */ /* 0x000fe40003800200 */
[C---:B------:R-:W-:Y:S01]  /*1290*/  LOP3.LUT R9, R7.reuse, 0x3, RZ, 0xc0, !PT ;  /* 0x0000000307097812 */ /* 0x040fe200078ec0ff */
[----:B------:R-:W-:Y:S01]  /*12a0*/  IMAD.X R10, RZ, RZ, R11, P0 ;  /* 0x000000ffff0a7224 */ /* 0x000fe200000e060b */
[----:B------:R-:W-:Y:S02]  /*12b0*/  ISETP.GE.U32.AND P0, PT, R7, 0x3, PT ;  /* 0x000000030700780c */ /* 0x000fe40003f06070 */
[----:B------:R-:W-:Y:S02]  /*12c0*/  ISETP.NE.U32.AND P1, PT, R9, 0x3, PT ;  /* 0x000000030900780c */ /* 0x000fe40003f25070 */
[----:B------:R-:W-:-:S02]  /*12d0*/  ISETP.GE.U32.AND.EX P0, PT, R10, RZ, PT, P0 ;  /* 0x000000ff0a00720c */ /* 0x000fc40003f06100 */
[----:B------:R-:W-:Y:S02]  /*12e0*/  ISETP.NE.AND.EX P1, PT, RZ, RZ, PT, P1 ;  /* 0x000000ffff00720c */ /* 0x000fe40003f25310 */
[----:B-1----:R-:W-:-:S11]  /*12f0*/  SHF.R.S32.HI R13, RZ, 0x1f, R12 ;  /* 0x0000001fff0d7819 */ /* 0x002fd6000001140c */
[----:B------:R-:W-:Y:S05]  /*1300*/  @!P1 BRA `(.L_x_54) ;  /* 0x0000000000a09947 */ /* 0x000fea0003800000 */
[----:B------:R-:W1:Y:S01]  /*1310*/  S2UR UR7, SR_CgaCtaId ;  /* 0x00000000000779c3 */ /* 0x000e620000008800 */
[----:B------:R-:W2:Y:S01]  /*1320*/  LDCU.64 UR12, c[0x0][0x3a8] ;  /* 0x00007500ff0c77ac */ /* 0x000ea20008000a00 */
[----:B------:R-:W-:Y:S01]  /*1330*/  IMAD.U32 R10, RZ, RZ, UR20 ;  /* 0x00000014ff0a7e24 */ /* 0x000fe2000f8e00ff */
[----:B------:R-:W-:Y:S01]  /*1340*/  SHF.L.U32 R15, R3, 0x2, RZ ;  /* 0x00000002030f7819 */ /* 0x000fe200000006ff */
[----:B------:R-:W-:Y:S01]  /*1350*/  VIADD R9, R7, 0x1 ;  /* 0x0000000107097836 */ /* 0x000fe20000000000 */
[----:B------:R-:W-:Y:S01]  /*1360*/  UMOV UR5, 0x400 ;  /* 0x0000040000057882 */ /* 0x000fe20000000000 */
[----:B------:R-:W-:Y:S01]  /*1370*/  IMAD.U32 R16, RZ, RZ, UR6 ;  /* 0x00000006ff107e24 */ /* 0x000fe2000f8e00ff */
[----:B------:R-:W-:Y:S01]  /*1380*/  UIADD3 UR5, UPT, UPT, UR5, 0x80, URZ ;  /* 0x0000008005057890 */ /* 0x000fe2000fffe0ff */
[----:B------:R-:W3:Y:S01]  /*1390*/  LDC R14, c[0x0][0x388] ;  /* 0x0000e200ff0e7b82 */ /* 0x000ee20000000800 */
[----:B------:R-:W-:Y:S01]  /*13a0*/  SHF.L.U64.HI R7, R3, 0x2, R6 ;  /* 0x0000000203077819 */ /* 0x000fe20000010206 */
[----:B------:R-:W-:Y:S01]  /*13b0*/  IMAD.U32 R11, RZ, RZ, UR21 ;  /* 0x00000015ff0b7e24 */ /* 0x000fe2000f8e00ff */
[----:B------:R-:W-:Y:S01]  /*13c0*/  LEA R15, P1, R10, R15, 0x2 ;  /* 0x0000000f0a0f7211 */ /* 0x000fe200078210ff */
[----:B------:R-:W-:Y:S01]  /*13d0*/  IMAD R11, R2, UR10, RZ ;  /* 0x0000000a020b7c24 */ /* 0x000fe2000f8e02ff */
[----:B------:R-:W-:-:S02]  /*13e0*/  LOP3.LUT R9, R9, 0x3, RZ, 0xc0, !PT ;  /* 0x0000000309097812 */ /* 0x000fc400078ec0ff */
[----:B------:R-:W-:Y:S01]  /*13f0*/  LEA.HI.X R16, R10, R7, R16, 0x2, P1 ;  /* 0x000000070a107211 */ /* 0x000fe200008f1410 */
[----:B------:R-:W-:Y:S01]  /*1400*/  IMAD R18, R11, UR9, RZ ;  /* 0x000000090b127c24 */ /* 0x000fe2000f8e02ff */
[----:B------:R-:W-:Y:S02]  /*1410*/  IADD3 R9, P3, PT, RZ, -R9, RZ ;  /* 0x80000009ff097210 */ /* 0x000fe40007f7e0ff */
[----:B--2---:R-:W-:-:S04]  /*1420*/  IADD3 R15, P1, P2, R15, UR12, R12 ;  /* 0x0000000c0f0f7c10 */ /* 0x004fc8000fa3e00c */
[----:B------:R-:W-:Y:S01]  /*1430*/  IADD3.X R16, PT, PT, R16, UR13, R13, P1, P2 ;  /* 0x0000000d10107c10 */ /* 0x000fe20008fe440d */
[----:B-1----:R-:W-:-:S06]  /*1440*/  ULEA UR5, UR7, UR5, 0x18 ;  /* 0x0000000507057291 */ /* 0x002fcc000f8ec0ff */
[----:B------:R-:W-:-:S04]  /*1450*/  VIADD R7, R12, UR5 ;  /* 0x000000050c077c36 */ /* 0x000fc80008000000 */
[----:B---3--:R-:W-:Y:S02]  /*1460*/  IMAD R10, R14, 0x200, R7 ;  /* 0x000002000e0a7824 */ /* 0x008fe400078e0207 */
[----:B------:R-:W-:Y:S02]  /*1470*/  IMAD.X R14, RZ, RZ, -0x1, P3 ;  /* 0xffffffffff0e7424 */ /* 0x000fe400018e06ff */
[----:B------:R-:W-:-:S07]  /*1480*/  IMAD R7, R3, 0x4, R10 ;  /* 0x0000000403077824 */ /* 0x000fce00078e020a */
.L_x_55:
[----:B------:R-:W-:Y:S01]  /*1490*/  IADD3 R9, P1, PT, R9, 0x1, RZ ;  /* 0x0000000109097810 */ /* 0x000fe20007f3e0ff */
[----:B------:R-:W-:Y:S01]  /*14a0*/  IMAD.MOV.U32 R10, RZ, RZ, R15 ;  /* 0x000000ffff0a7224 */ /* 0x000fe200078e000f */
[C---:B------:R-:W-:Y:S01]  /*14b0*/  IADD3 R3, P2, PT, R8.reuse, R3, RZ ;  /* 0x0000000308037210 */ /* 0x040fe20007f5e0ff */
[----:B------:R-:W-:Y:S01]  /*14c0*/  IMAD.MOV.U32 R11, RZ, RZ, R16 ;  /* 0x000000ffff0b7224 */ /* 0x000fe200078e0010 */
[----:B------:R-:W-:Y:S01]  /*14d0*/  LEA R15, P3, R8, R15, 0x2 ;  /* 0x0000000f080f7211 */ /* 0x000fe200078610ff */
[----:B------:R-:W-:Y:S01]  /*14e0*/  IMAD.X R14, RZ, RZ, R14, P1 ;  /* 0x000000ffff0e7224 */ /* 0x000fe200008e060e */
[----:B------:R-:W-:Y:S02]  /*14f0*/  ISETP.NE.U32.AND P1, PT, R9, RZ, PT ;  /* 0x000000ff0900720c */ /* 0x000fe40003f25070 */
[----:B------:R-:W-:Y:S01]  /*1500*/  @!PT LDS RZ, [RZ] ;  /* 0x00000000fffff984 */ /* 0x000fe20000000800 */
[----:B------:R-:W-:Y:S01]  /*1510*/  @!PT LDS RZ, [RZ] ;  /* 0x00000000fffff984 */ /* 0x000fe20000000800 */
[----:B------:R-:W-:Y:S01]  /*1520*/  @!PT LDS RZ, [RZ] ;  /* 0x00000000fffff984 */ /* 0x000fe20000000800 */
[----:B------:R1:W-:Y:S01]  /*1530*/  LDGSTS.E [R7+0x80], desc[UR22][R10.64] ;  /* 0x000800000a077fae */ /* 0x0003e2000b9a1016 */
[----:B------:R-:W-:Y:S02]  /*1540*/  IADD3.X R6, PT, PT, RZ, R6, RZ, P2, !PT ;  /* 0x00000006ff067210 */ /* 0x000fe400017fe4ff */
[----:B------:R-:W-:-:S02]  /*1550*/  ISETP.NE.AND.EX P1, PT, R14, RZ, PT, P1 ;  /* 0x000000ff0e00720c */ /* 0x000fc40003f25310 */
[----:B------:R-:W-:Y:S01]  /*1560*/  LEA.HI.X R16, R8, R16, RZ, 0x2, P3 ;  /* 0x0000001008107211 */ /* 0x000fe200018f14ff */
[----:B-1----:R-:W-:-:S10]  /*1570*/  IMAD R7, R18, 0x4, R7 ;  /* 0x0000000412077824 */ /* 0x002fd400078e0207 */
[----:B------:R-:W-:Y:S05]  /*1580*/  @P1 BRA `(.L_x_55) ;  /* 0xfffffffc00c01947 */ /* 0x000fea000383ffff */
.L_x_54:
[----:B------:R-:W-:Y:S05]  /*1590*/  BSYNC.RECONVERGENT B1 ;  /* 0x0000000000017941 */ /* 0x000fea0003800200 */
.L_x_53:
[----:B------:R-:W-:Y:S05]  /*15a0*/  @!P0 BRA `(.L_x_49) ;  /* 0x0000000000f88947 */ /* 0x000fea0003800000 */
[----:B------:R-:W1:Y:S01]  /*15b0*/  S2UR UR7, SR_CgaCtaId ;  /* 0x00000000000779c3 */ /* 0x000e620000008800 */
[----:B------:R-:W-:Y:S01]  /*15c0*/  UMOV UR5, 0x400 ;  /* 0x0000040000057882 */ /* 0x000fe20000000000 */
[----:B------:R-:W2:Y:S01]  /*15d0*/  LDCU.64 UR12, c[0x0][0x3a8] ;  /* 0x00007500ff0c77ac */ /* 0x000ea20008000a00 */
[C---:B------:R-:W-:Y:S01]  /*15e0*/  IADD3 R14, P0, PT, R3.reuse, UR20, RZ ;  /* 0x00000014030e7c10 */ /* 0x040fe2000ff1e0ff */
[C---:B------:R-:W-:Y:S01]  /*15f0*/  IMAD.SHL.U32 R9, R3.reuse, 0x4, RZ ;  /* 0x0000000403097824 */ /* 0x040fe200078e00ff */
[----:B------:R-:W-:Y:S01]  /*1600*/  UIADD3 UR5, UPT, UPT, UR5, 0x80, URZ ;  /* 0x0000008005057890 */ /* 0x000fe2000fffe0ff */
[----:B------:R-:W-:Y:S02]  /*1610*/  IMAD.U32 R10, RZ, RZ, UR20 ;  /* 0x00000014ff0a7e24 */ /* 0x000fe4000f8e00ff */
[----:B------:R-:W3:Y:S01]  /*1620*/  LDC R16, c[0x0][0x388] ;  /* 0x0000e200ff107b82 */ /* 0x000ee20000000800 */
[----:B------:R-:W-:Y:S01]  /*1630*/  IMAD.U32 R11, RZ, RZ, UR21 ;  /* 0x00000015ff0b7e24 */ /* 0x000fe2000f8e00ff */
[----:B------:R-:W-:Y:S01]  /*1640*/  SHF.L.U64.HI R11, R3, 0x2, R6 ;  /* 0x00000002030b7819 */ /* 0x000fe20000010206 */
[----:B------:R-:W-:Y:S01]  /*1650*/  IMAD.U32 R17, RZ, RZ, UR6 ;  /* 0x00000006ff117e24 */ /* 0x000fe2000f8e00ff */
[----:B------:R-:W-:Y:S01]  /*1660*/  LEA R9, P2, R10, R9, 0x2 ;  /* 0x000000090a097211 */ /* 0x000fe200078410ff */
[----:B------:R-:W-:-:S03]  /*1670*/  IMAD R21, R2, UR10, RZ ;  /* 0x0000000a02157c24 */ /* 0x000fc6000f8e02ff */
[----:B------:R-:W-:Y:S01]  /*1680*/  LEA.HI.X R10, R10, R11, R17, 0x2, P2 ;  /* 0x0000000b0a0a7211 */ /* 0x000fe200010f1411 */
[----:B------:R-:W-:Y:S01]  /*1690*/  IMAD R21, R21, UR9, RZ ;  /* 0x0000000915157c24 */ /* 0x000fe2000f8e02ff */
[----:B--2---:R-:W-:Y:S01]  /*16a0*/  IADD3 R7, P1, PT, R12, UR12, RZ ;  /* 0x0000000c0c077c10 */ /* 0x004fe2000ff3e0ff */
[----:B-1----:R-:W-:-:S03]  /*16b0*/  ULEA UR5, UR7, UR5, 0x18 ;  /* 0x0000000507057291 */ /* 0x002fc6000f8ec0ff */
[----:B------:R-:W-:Y:S02]  /*16c0*/  IADD3.X R11, PT, PT, R13, UR13, RZ, P1, !PT ;  /* 0x0000000d0d0b7c10 */ /* 0x000fe40008ffe4ff */
[----:B------:R-:W-:Y:S02]  /*16d0*/  SHF.R.U32.HI R13, RZ, 0x1e, R8 ;  /* 0x0000001eff0d7819 */ /* 0x000fe40000011608 */
[----:B------:R-:W-:Y:S01]  /*16e0*/  LEA R22, P1, R8, R9, 0x3 ;  /* 0x0000000908167211 */ /* 0x000fe200078218ff */
[----:B------:R-:W-:Y:S01]  /*16f0*/  VIADD R15, R12, UR5 ;  /* 0x000000050c0f7c36 */ /* 0x000fe20008000000 */
[----:B------:R-:W-:Y:S01]  /*1700*/  UMOV UR5, URZ ;  /* 0x000000ff00057c82 */ /* 0x000fe20008000000 */
[C---:B------:R-:W-:Y:S01]  /*1710*/  IMAD.SHL.U32 R12, R8.reuse, 0x4, RZ ;  /* 0x00000004080c7824 */ /* 0x040fe200078e00ff */
[----:B------:R-:W-:Y:S01]  /*1720*/  LEA.HI.X R28, R8, R10, RZ, 0x3, P1 ;  /* 0x0000000a081c7211 */ /* 0x000fe200008f1cff */
[----:B---3--:R-:W-:Y:S01]  /*1730*/  IMAD R16, R16, 0x200, R15 ;  /* 0x0000020010107824 */ /* 0x008fe200078e020f */
[----:B------:R-:W-:-:S02]  /*1740*/  IADD3.X R15, PT, PT, R6, UR6, RZ, P0, !PT ;  /* 0x00000006060f7c10 */ /* 0x000fc400087fe4ff */
[----:B------:R-:W-:Y:S01]  /*1750*/  IADD3 R20, P0, PT, R12, R9, RZ ;  /* 0x000000090c147210 */ /* 0x000fe20007f1e0ff */
[----:B------:R-:W-:Y:S01]  /*1760*/  IMAD R2, R3, 0x4, R16 ;  /* 0x0000000403027824 */ /* 0x000fe200078e0210 */
[C---:B------:R-:W-:Y:S01]  /*1770*/  SHF.L.U64.HI R15, R14.reuse, 0x2, R15 ;  /* 0x000000020e0f7819 */ /* 0x040fe2000001020f */
[----:B------:R-:W-:Y:S01]  /*1780*/  IMAD.SHL.U32 R14, R14, 0x4, RZ ;  /* 0x000000040e0e7824 */ /* 0x000fe200078e00ff */
[----:B------:R-:W-:Y:S01]  /*1790*/  IADD3.X R26, PT, PT, R13, R10, RZ, P0, !PT ;  /* 0x0000000a0d1a7210 */ /* 0x000fe200007fe4ff */
[----:B------:R-:W-:Y:S02]  /*17a0*/  IMAD R24, R21, 0x4, R2 ;  /* 0x0000000415187824 */ /* 0x000fe400078e0202 */
[----:B------:R-:W-:-:S04]  /*17b0*/  IMAD.WIDE.U32 R14, R8, 0xc, R14 ;  /* 0x0000000c080e7825 */ /* 0x000fc800078e000e */
[----:B------:R-:W-:Y:S02]  /*17c0*/  VIADD R23, R15, UR5 ;  /* 0x000000050f177c36 */ /* 0x000fe40008000000 */
[C-C-:B------:R-:W-:Y:S02]  /*17d0*/  IMAD R25, R21.reuse, 0x8, R2.reuse ;  /* 0x0000000815197824 */ /* 0x140fe400078e0202 */
[----:B------:R-:W-:-:S07]  /*17e0*/  IMAD R27, R21, 0xc, R2 ;  /* 0x0000000c151b7824 */ /* 0x000fce00078e0202 */
.L_x_56:
[----:B------:R-:W-:-:S05]  /*17f0*/  IADD3 R18, P0, PT, R7, R9, RZ ;  /* 0x0000000907127210 */ /* 0x000fca0007f1e0ff */
[----:B------:R-:W-:Y:S01]  /*1800*/  IMAD.X R19, R11, 0x1, R10, P0 ;  /* 0x000000010b137824 */ /* 0x000fe200000e060a */
[----:B------:R-:W-:-:S04]  /*1810*/  IADD3 R16, P0, PT, R7, R20, RZ ;  /* 0x0000001407107210 */ /* 0x000fc80007f1e0ff */
[----:B------:R-:W-:Y:S01]  /*1820*/  @!PT LDS RZ, [RZ] ;  /* 0x00000000fffff984 */ /* 0x000fe20000000800 */
[----:B------:R-:W-:Y:S01]  /*1830*/  @!PT LDS RZ, [RZ] ;  /* 0x00000000fffff984 */ /* 0x000fe20000000800 */
[----:B------:R-:W-:Y:S01]  /*1840*/  @!PT LDS RZ, [RZ] ;  /* 0x00000000fffff984 */ /* 0x000fe20000000800 */
[----:B------:R1:W-:Y:S01]  /*1850*/  LDGSTS.E [R2+0x80], desc[UR22][R18.64] ;  /* 0x0008000012027fae */ /* 0x0003e2000b9a1016 */
[----:B------:R-:W-:-:S05]  /*1860*/  IMAD.X R17, R11, 0x1, R26, P0 ;  /* 0x000000010b117824 */ /* 0x000fca00000e061a */
[----:B------:R2:W-:Y:S01]  /*1870*/  LDGSTS.E [R24+0x80], desc[UR22][R16.64] ;  /* 0x0008000010187fae */ /* 0x0005e2000b9a1016 */
[----:B-1----:R-:W-:Y:S01]  /*1880*/  IMAD R2, R21, 0x10, R2 ;  /* 0x0000001015027824 */ /* 0x002fe200078e0202 */
[----:B--2---:R-:W-:Y:S01]  /*1890*/  IADD3 R16, P0, PT, R7, R22, RZ ;  /* 0x0000001607107210 */ /* 0x004fe20007f1e0ff */
[----:B------:R-:W-:-:S04]  /*18a0*/  IMAD R24, R21, 0x10, R24 ;  /* 0x0000001015187824 */ /* 0x000fc800078e0218 */
[----:B------:R-:W-:Y:S01]  /*18b0*/  IMAD.X R17, R11, 0x1, R28, P0 ;  /* 0x000000010b117824 */ /* 0x000fe200000e061c */
[----:B------:R-:W-:Y:S02]  /*18c0*/  IADD3 R18, P0, PT, R7, R14, RZ ;  /* 0x0000000e07127210 */ /* 0x000fe40007f1e0ff */
[----:B------:R-:W-:Y:S02]  /*18d0*/  LEA R7, P1, R8, R7, 0x4 ;  /* 0x0000000708077211 */ /* 0x000fe400078220ff */
[----:B------:R1:W-:Y:S01]  /*18e0*/  LDGSTS.E [R25+0x80], desc[UR22][R16.64] ;  /* 0x0008000010197fae */ /* 0x0003e2000b9a1016 */
[----:B------:R-:W-:Y:S01]  /*18f0*/  IMAD.X R19, R11, 0x1, R23, P0 ;  /* 0x000000010b137824 */ /* 0x000fe200000e0617 */
[----:B------:R-:W-:Y:S02]  /*1900*/  IADD3 R3, P0, PT, R12, R3, RZ ;  /* 0x000000030c037210 */ /* 0x000fe40007f1e0ff */
[----:B------:R-:W-:Y:S02]  /*1910*/  LEA.HI.X R11, R8, R11, RZ, 0x4, P1 ;  /* 0x0000000b080b7211 */ /* 0x000fe400008f24ff */
[----:B------:R2:W-:Y:S01]  /*1920*/  LDGSTS.E [R27+0x80], desc[UR22][R18.64] ;  /* 0x00080000121b7fae */ /* 0x0005e2000b9a1016 */
[----:B------:R-:W-:Y:S01]  /*1930*/  IMAD.X R6, R13, 0x1, R6, P0 ;  /* 0x000000010d067824 */ /* 0x000fe200000e0606 */
[----:B------:R-:W-:-:S04]  /*1940*/  ISETP.GE.U32.AND P0, PT, R3, R4, PT ;  /* 0x000000040300720c */ /* 0x000fc80003f06070 */
[----:B------:R-:W-:Y:S02]  /*1950*/  ISETP.GE.U32.AND.EX P0, PT, R6, R5, PT, P0 ;  /* 0x000000050600720c */ /* 0x000fe40003f06100 */
[C---:B-1----:R-:W-:Y:S01]  /*1960*/  LEA R25, R21.reuse, R25, 0x4 ;  /* 0x0000001915197211 */ /* 0x042fe200078e20ff */
[----:B--2---:R-:W-:-:S10]  /*1970*/  IMAD R27, R21, 0x10, R27 ;  /* 0x00000010151b7824 */ /* 0x004fd400078e021b */
[----:B------:R-:W-:Y:S05]  /*1980*/  @!P0 BRA `(.L_x_56) ;  /* 0xfffffffc00988947 */ /* 0x000fea000383ffff */
.L_x_49:
[----:B------:R-:W-:Y:S05]  /*1990*/  BSYNC.RECONVERGENT B0 ;  /* 0x0000000000007941 */ /* 0x000fea0003800200 */
.L_x_48:
[----:B------:R-:W0:Y:S01]  /*19a0*/  LDGDEPBAR ;  /* 0x00000000000079af */ /* 0x000e220000000000 */
[----:B------:R-:W-:-:S04]  /*19b0*/  DEPBAR.LE SB0, 0x0 ;  /* 0x000080000000791a */ /* 0x000fc80000000000 */
[----:B------:R-:W-:Y:S06]  /*19c0*/  BAR.SYNC.DEFER_BLOCKING 0x0 ;  /* 0x0000000000007b1d */ /* 0x000fec0000010000 */
.L_x_38:
[----:B------:R-:W-:-:S13]  /*19d0*/  ISETP.NE.AND P0, PT, R0, UR19, PT ;  /* 0x0000001300007c0c */ /* 0x000fda000bf05270 */
[----:B------:R-:W-:Y:S05]  /*19e0*/  @!P0 BRA `(.L_x_57) ;  /* 0x0000000000888947 */ /* 0x000fea0003800000 */
[----:B------:R-:W1:Y:S02]  /*19f0*/  LDC R4, c[0x0][0x388] ;  /* 0x0000e200ff047b82 */ /* 0x000e640000000800 */
[----:B-1----:R-:W-:-:S13]  /*1a00*/  ISETP.GE.AND P0, PT, R4, 0x1, PT ;  /* 0x000000010400780c */ /* 0x002fda0003f06270 */
[----:B------:R-:W-:Y:S05]  /*1a10*/  @!P0 EXIT ;  /* 0x000000000000894d */ /* 0x000fea0003800000 */
[----:B------:R-:W1:Y:S01]  /*1a20*/  S2R R7, SR_CgaCtaId ;  /* 0x0000000000077919 */ /* 0x000e620000008800 */
[----:B------:R-:W2:Y:S01]  /*1a30*/  LDC R3, c[0x0][0x3b0] ;  /* 0x0000ec00ff037b82 */ /* 0x000ea20000000800 */
[----:B------:R-:W3:Y:S01]  /*1a40*/  LDCU UR7, c[0x0][0x3a0] ;  /* 0x00007400ff0777ac */ /* 0x000ee20008000800 */
[----:B------:R-:W-:Y:S01]  /*1a50*/  MOV R2, 0x400 ;  /* 0x0000040000027802 */ /* 0x000fe20000000f00 */
[----:B------:R-:W3:Y:S01]  /*1a60*/  S2R R5, SR_TID.X ;  /* 0x0000000000057919 */ /* 0x000ee20000002100 */
[----:B------:R-:W4:Y:S03]  /*1a70*/  LDCU.64 UR4, c[0x0][0x390] ;  /* 0x00007200ff0477ac */ /* 0x000f260008000a00 */
[----:B------:R-:W-:Y:S01]  /*1a80*/  VIADD R6, R2, 0x80 ;  /* 0x0000008002067836 */ /* 0x000fe20000000000 */
[----:B----4-:R-:W-:Y:S01]  /*1a90*/  ULEA UR4, UP0, UR20, UR4, 0x2 ;  /* 0x0000000414047291 */ /* 0x010fe2000f8010ff */
[----:B--2---:R-:W-:-:S02]  /*1aa0*/  IMAD R2, R4, 0x200, R3 ;  /* 0x0000020004027824 */ /* 0x004fc400078e0203 */
[----:B------:R-:W-:Y:S01]  /*1ab0*/  IMAD.MOV R4, RZ, RZ, -R4 ;  /* 0x000000ffff047224 */ /* 0x000fe200078e0a04 */
[----:B------:R-:W-:Y:S01]  /*1ac0*/  ULEA.HI.X UR5, UR20, UR5, UR6, 0x2, UP0 ;  /* 0x0000000514057291 */ /* 0x000fe200080f1406 */
[----:B-1----:R-:W-:Y:S02]  /*1ad0*/  LEA R6, R7, R6, 0x18 ;  /* 0x0000000607067211 */ /* 0x002fe400078ec0ff */
[C---:B---3--:R-:W-:Y:S01]  /*1ae0*/  LEA R3, R5.reuse, UR7, 0x2 ;  /* 0x0000000705037c11 */ /* 0x048fe2000f8e10ff */
[----:B------:R-:W-:-:S04]  /*1af0*/  IMAD R2, R5, 0x4, R2 ;  /* 0x0000000405027824 */ /* 0x000fc800078e0202 */
[----:B------:R-:W-:Y:S01]  /*1b00*/  IMAD.IADD R7, R6, 0x1, R3 ;  /* 0x0000000106077824 */ /* 0x000fe200078e0203 */
[----:B------:R-:W-:-:S07]  /*1b10*/  IADD3 R6, PT, PT, R2, 0x80, R6 ;  /* 0x0000008002067810 */ /* 0x000fce0007ffe006 */
.L_x_58:
[----:B------:R-:W-:Y:S01]  /*1b20*/  ISETP.GE.AND P0, PT, R5, R0, PT ;  /* 0x000000000500720c */ /* 0x000fe20003f06270 */
[----:B------:R-:W-:Y:S02]  /*1b30*/  IMAD.U32 R2, RZ, RZ, UR4 ;  /* 0x00000004ff027e24 */ /* 0x000fe4000f8e00ff */
[----:B------:R-:W-:Y:S02]  /*1b40*/  IMAD.U32 R3, RZ, RZ, UR5 ;  /* 0x00000005ff037e24 */ /* 0x000fe4000f8e00ff */
[----:B------:R-:W-:-:S08]  /*1b50*/  VIADD R4, R4, 0x1 ;  /* 0x0000000104047836 */ /* 0x000fd00000000000 */
[----:B------:R1:W-:Y:S01]  /*1b60*/  @!P0 LDS R8, [R7] ;  /* 0x0000000007088984 */ /* 0x0003e20000000800 */
[----:B------:R-:W-:-:S03]  /*1b70*/  @!P0 IMAD.WIDE R2, R5, 0x4, R2 ;  /* 0x0000000405028825 */ /* 0x000fc600078e0202 */
[----:B------:R2:W3:Y:S01]  /*1b80*/  @!P0 LDS R9, [R6] ;  /* 0x0000000006098984 */ /* 0x0004e20000000800 */
[----:B------:R-:W-:Y:S01]  /*1b90*/  VIADD R5, R5, 0x80 ;  /* 0x0000008005057836 */ /* 0x000fe20000000000 */
[----:B-1----:R-:W-:Y:S01]  /*1ba0*/  IADD3 R7, PT, PT, R7, 0x200, RZ ;  /* 0x0000020007077810 */ /* 0x002fe20007ffe0ff */
[----:B--2---:R-:W-:Y:S02]  /*1bb0*/  VIADD R6, R6, 0x200 ;  /* 0x0000020006067836 */ /* 0x004fe40000000000 */
[----:B---3--:R-:W-:-:S05]  /*1bc0*/  @!P0 FADD R9, R8, R9 ;  /* 0x0000000908098221 */ /* 0x008fca0000000000 */
[----:B------:R1:W-:Y:S01]  /*1bd0*/  @!P0 STG.E desc[UR22][R2.64], R9 ;  /* 0x0000000902008986 */ /* 0x0003e2000c101916 */
[----:B------:R-:W-:-:S13]  /*1be0*/  ISETP.NE.AND P0, PT, R4, RZ, PT ;  /* 0x000000ff0400720c */ /* 0x000fda0003f05270 */
[----:B-1----:R-:W-:Y:S05]  /*1bf0*/  @P0 BRA `(.L_x_58) ;  /* 0xfffffffc00c80947 */ /* 0x002fea000383ffff */
[----:B------:R-:W-:Y:S05]  /*1c00*/  EXIT ;  /* 0x000000000000794d */ /* 0x000fea0003800000 */
.L_x_57:
        /* <DEDUP_REMOVED lines=19> */
.L_x_59:
[----:B-1----:R-:W-:Y:S01]  /*1d40*/  LDS R7, [R6] ;  /* 0x0000000006077984 */ /* 0x002fe20000000800 */
[----:B------:R-:W-:Y:S01]  /*1d50*/  IADD3 R0, PT, PT, R0, 0x1, RZ ;  /* 0x0000000100007810 */ /* 0x000fe20007ffe0ff */
[----:B------:R-:W-:Y:S02]  /*1d60*/  IMAD.U32 R2, RZ, RZ, UR4 ;  /* 0x00000004ff027e24 */ /* 0x000fe4000f8e00ff */
[----:B------:R-:W1:Y:S01]  /*1d70*/  LDS R8, [R4] ;  /* 0x0000000004087984 */ /* 0x000e620000000800 */
[----:B------:R-:W-:Y:S01]  /*1d80*/  ISETP.NE.AND P0, PT, R0, RZ, PT ;  /* 0x000000ff0000720c */ /* 0x000fe20003f05270 */
[----:B------:R-:W-:Y:S02]  /*1d90*/  IMAD.U32 R3, RZ, RZ, UR5 ;  /* 0x00000005ff037e24 */ /* 0x000fe4000f8e00ff */
[----:B------:R-:W-:-:S04]  /*1da0*/  IMAD.WIDE R2, R5, 0x4, R2 ;  /* 0x0000000405027825 */ /* 0x000fc800078e0202 */
[----:B-1----:R-:W-:-:S05]  /*1db0*/  FADD R7, R7, R8 ;  /* 0x0000000807077221 */ /* 0x002fca0000000000 */
[----:B------:R1:W-:Y:S01]  /*1dc0*/  STG.E desc[UR22][R2.64], R7 ;  /* 0x0000000702007986 */ /* 0x0003e2000c101916 */
[----:B------:R-:W-:Y:S05]  /*1dd0*/  @!P0 EXIT ;  /* 0x000000000000894d */ /* 0x000fea0003800000 */
[----:B------:R-:W-:Y:S02]  /*1de0*/  VIADD R4, R4, 0x200 ;  /* 0x0000020004047836 */ /* 0x000fe40000000000 */
[----:B------:R-:W-:Y:S02]  /*1df0*/  VIADD R6, R6, 0x200 ;  /* 0x0000020006067836 */ /* 0x000fe40000000000 */
[----:B------:R-:W-:Y:S01]  /*1e00*/  VIADD R5, R5, 0x80 ;  /* 0x0000008005057836 */ /* 0x000fe20000000000 */
[----:B------:R-:W-:Y:S06]  /*1e10*/  BRA `(.L_x_59) ;  /* 0xfffffffc00c87947 */ /* 0x000fec000383ffff */
        .weak           $__internal_0_$__cuda_sm20_div_u64
        .type           $__internal_0_$__cuda_sm20_div_u64,@function
        .size           $__internal_0_$__cuda_sm20_div_u64,(.L_x_147 - $__internal_0_$__cuda_sm20_div_u64)
$__internal_0_$__cuda_sm20_div_u64:
[----:B------:R-:W-:Y:S02]  /*1e20*/  IMAD.MOV.U32 R16, RZ, RZ, R8 ;  /* 0x000000ffff107224 */ /* 0x000fe400078e0008 */
[----:B------:R-:W-:-:S04]  /*1e30*/  IMAD.U32 R17, RZ, RZ, UR4 ;  /* 0x00000004ff117e24 */ /* 0x000fc8000f8e00ff */
[----:B------:R-:W1:Y:S08]  /*1e40*/  I2F.U64.RP R16, R16 ;  /* 0x0000001000107312 */ /* 0x000e700000309000 */
[----:B-1----:R-:W1:Y:S02]  /*1e50*/  MUFU.RCP R10, R16 ;  /* 0x00000010000a7308 */ /* 0x002e640000001000 */
[----:B-1----:R-:W-:-:S06]  /*1e60*/  VIADD R10, R10, 0x1ffffffe ;  /* 0x1ffffffe0a0a7836 */ /* 0x002fcc0000000000 */
[----:B------:R-:W1:Y:S02]  /*1e70*/  F2I.U64.TRUNC R10, R10 ;  /* 0x0000000a000a7311 */ /* 0x000e64000020d800 */
[----:B-1----:R-:W-:-:S04]  /*1e80*/  IMAD.WIDE.U32 R12, R10, R8, RZ ;  /* 0x000000080a0c7225 */ /* 0x002fc800078e00ff */
[----:B------:R-:W-:Y:S01]  /*1e90*/  IMAD R13, R10, UR4, R13 ;  /* 0x000000040a0d7c24 */ /* 0x000fe2000f8e020d */
[----:B------:R-:W-:-:S03]  /*1ea0*/  IADD3 R19, P0, PT, RZ, -R12, RZ ;  /* 0x8000000cff137210 */ /* 0x000fc60007f1e0ff */
[----:B------:R-:W-:Y:S02]  /*1eb0*/  IMAD R13, R11, R8, R13 ;  /* 0x000000080b0d7224 */ /* 0x000fe400078e020d */
[----:B------:R-:W-:-:S04]  /*1ec0*/  IMAD.HI.U32 R12, R10, R19, RZ ;  /* 0x000000130a0c7227 */ /* 0x000fc800078e00ff */
[----:B------:R-:W-:Y:S02]  /*1ed0*/  IMAD.X R21, RZ, RZ, ~R13, P0 ;  /* 0x000000ffff157224 */ /* 0x000fe400000e0e0d */
[----:B------:R-:W-:Y:S02]  /*1ee0*/  IMAD.MOV.U32 R13, RZ, RZ, R10 ;  /* 0x000000ffff0d7224 */ /* 0x000fe400078e000a */
[-C--:B------:R-:W-:Y:S02]  /*1ef0*/  IMAD R17, R11, R21.reuse, RZ ;  /* 0x000000150b117224 */ /* 0x080fe400078e02ff */
[----:B------:R-:W-:-:S04]  /*1f00*/  IMAD.WIDE.U32 R12, P0, R10, R21, R12 ;  /* 0x000000150a0c7225 */ /* 0x000fc8000780000c */
[----:B------:R-:W-:-:S04]  /*1f10*/  IMAD.HI.U32 R21, R11, R21, RZ ;  /* 0x000000150b157227 */ /* 0x000fc800078e00ff */
[----:B------:R-:W-:-:S05]  /*1f20*/  IMAD.HI.U32 R12, P1, R11, R19, R12 ;  /* 0x000000130b0c7227 */ /* 0x000fca000782000c */
[----:B------:R-:W-:Y:S01]  /*1f30*/  IADD3 R13, P2, PT, R17, R12, RZ ;  /* 0x0000000c110d7210 */ /* 0x000fe20007f5e0ff */
[----:B------:R-:W-:-:S04]  /*1f40*/  IMAD.X R12, R21, 0x1, R11, P0 ;  /* 0x00000001150c7824 */ /* 0x000fc800000e060b */
[----:B------:R-:W-:Y:S01]  /*1f50*/  IMAD.WIDE.U32 R10, R13, R8, RZ ;  /* 0x000000080d0a7225 */ /* 0x000fe200078e00ff */
[----:B------:R-:W-:-:S03]  /*1f60*/  IADD3.X R17, PT, PT, RZ, RZ, R12, P2, P1 ;  /* 0x000000ffff117210 */ /* 0x000fc600017e240c */
[----:B------:R-:W-:Y:S01]  /*1f70*/  IMAD R11, R13, UR4, R11 ;  /* 0x000000040d0b7c24 */ /* 0x000fe2000f8e020b */
[----:B------:R-:W-:-:S03]  /*1f80*/  IADD3 R19, P0, PT, RZ, -R10, RZ ;  /* 0x8000000aff137210 */ /* 0x000fc60007f1e0ff */
[----:B------:R-:W-:Y:S02]  /*1f90*/  IMAD R11, R17, R8, R11 ;  /* 0x00000008110b7224 */ /* 0x000fe400078e020b */
[----:B------:R-:W-:-:S03]  /*1fa0*/  IMAD.HI.U32 R12, R13, R19, RZ ;  /* 0x000000130d0c7227 */ /* 0x000fc600078e00ff */
[----:B------:R-:W-:-:S05]  /*1fb0*/  IADD3.X R10, PT, PT, RZ, ~R11, RZ, P0, !PT ;  /* 0x8000000bff0a7210 */ /* 0x000fca00007fe4ff */
[----:B------:R-:W-:-:S04]  /*1fc0*/  IMAD.WIDE.U32 R12, P0, R13, R10, R12 ;  /* 0x0000000a0d0c7225 */ /* 0x000fc8000780000c */
[C---:B------:R-:W-:Y:S02]  /*1fd0*/  IMAD R11, R17.reuse, R10, RZ ;  /* 0x0000000a110b7224 */ /* 0x040fe400078e02ff */
[----:B------:R-:W-:-:S04]  /*1fe0*/  IMAD.HI.U32 R12, P1, R17, R19, R12 ;  /* 0x00000013110c7227 */ /* 0x000fc8000782000c */
[----:B------:R-:W-:Y:S01]  /*1ff0*/  IMAD.HI.U32 R10, R17, R10, RZ ;  /* 0x0000000a110a7227 */ /* 0x000fe200078e00ff */
[----:B------:R-:W-:-:S03]  /*2000*/  IADD3 R12, P2, PT, R11, R12, RZ ;  /* 0x0000000c0b0c7210 */ /* 0x000fc60007f5e0ff */
[----:B------:R-:W-:Y:S02]  /*2010*/  IMAD.X R17, R10, 0x1, R17, P0 ;  /* 0x000000010a117824 */ /* 0x000fe400000e0611 */
[----:B------:R-:W-:-:S03]  /*2020*/  IMAD.HI.U32 R10, R12, R9, RZ ;  /* 0x000000090c0a7227 */ /* 0x000fc600078e00ff */
[----:B------:R-:W-:Y:S01]  /*2030*/  IADD3.X R16, PT, PT, RZ, RZ, R17, P2, P1 ;  /* 0x000000ffff107210 */ /* 0x000fe200017e2411 */
[----:B------:R-:W-:Y:S02]  /*2040*/  IMAD.MOV.U32 R11, RZ, RZ, RZ ;  /* 0x000000ffff0b7224 */ /* 0x000fe400078e00ff */
[----:B------:R-:W-:-:S04]  /*2050*/  IMAD.WIDE.U32 R10, R12, R15, R10 ;  /* 0x0000000f0c0a7225 */ /* 0x000fc800078e000a */
[C---:B------:R-:W-:Y:S02]  /*2060*/  IMAD R13, R16.reuse, R15, RZ ;  /* 0x0000000f100d7224 */ /* 0x040fe400078e02ff */
[----:B------:R-:W-:-:S04]  /*2070*/  IMAD.HI.U32 R10, P0, R16, R9, R10 ;  /* 0x00000009100a7227 */ /* 0x000fc8000780000a */
[----:B------:R-:W-:Y:S01]  /*2080*/  IMAD.HI.U32 R12, R16, R15, RZ ;  /* 0x0000000f100c7227 */ /* 0x000fe200078e00ff */
[----:B------:R-:W-:-:S03]  /*2090*/  IADD3 R13, P1, PT, R13, R10, RZ ;  /* 0x0000000a0d0d7210 */ /* 0x000fc60007f3e0ff */
[----:B------:R-:W-:Y:S02]  /*20a0*/  IMAD.X R12, RZ, RZ, R12, P0 ;  /* 0x000000ffff0c7224 */ /* 0x000fe400000e060c */
[----:B------:R-:W-:-:S04]  /*20b0*/  IMAD.WIDE.U32 R10, R13, R8, RZ ;  /* 0x000000080d0a7225 */ /* 0x000fc800078e00ff */
[----:B------:R-:W-:Y:S01]  /*20c0*/  IMAD.X R17, RZ, RZ, R12, P1 ;  /* 0x000000ffff117224 */ /* 0x000fe200008e060c */
[----:B------:R-:W-:Y:S01]  /*20d0*/  IADD3 R19, P1, PT, -R10, R9, RZ ;  /* 0x000000090a137210 */ /* 0x000fe20007f3e1ff */
[----:B------:R-:W-:-:S03]  /*20e0*/  IMAD R11, R13, UR4, R11 ;  /* 0x000000040d0b7c24 */ /* 0x000fc6000f8e020b */
[-C--:B------:R-:W-:Y:S01]  /*20f0*/  ISETP.GE.U32.AND P0, PT, R19, R8.reuse, PT ;  /* 0x000000081300720c */ /* 0x080fe20003f06070 */
[----:B------:R-:W-:-:S04]  /*2100*/  IMAD R10, R17, R8, R11 ;  /* 0x00000008110a7224 */ /* 0x000fc800078e020b */
[----:B------:R-:W-:Y:S01]  /*2110*/  IMAD.X R16, R15, 0x1, ~R10, P1 ;  /* 0x000000010f107824 */ /* 0x000fe200008e0e0a */
[----:B------:R-:W-:Y:S01]  /*2120*/  IADD3 R10, P2, PT, R13, 0x1, RZ ;  /* 0x000000010d0a7810 */ /* 0x000fe20007f5e0ff */
[----:B------:R-:W-:Y:S01]  /*2130*/  IMAD.MOV.U32 R15, RZ, RZ, 0x0 ;  /* 0x00000000ff0f7424 */ /* 0x000fe200078e00ff */
[-C--:B------:R-:W-:Y:S02]  /*2140*/  IADD3 R9, P1, PT, -R8, R19.reuse, RZ ;  /* 0x0000001308097210 */ /* 0x080fe40007f3e1ff */
[C---:B------:R-:W-:Y:S01]  /*2150*/  ISETP.GE.U32.AND.EX P0, PT, R16.reuse, UR4, PT, P0 ;  /* 0x0000000410007c0c */ /* 0x040fe2000bf06100 */
[----:B------:R-:W-:Y:S01]  /*2160*/  IMAD.X R12, RZ, RZ, R17, P2 ;  /* 0x000000ffff0c7224 */ /* 0x000fe200010e0611 */
[----:B------:R-:W-:Y:S02]  /*2170*/  IADD3.X R11, PT, PT, R16, ~UR4, RZ, P1, !PT ;  /* 0x80000004100b7c10 */ /* 0x000fe40008ffe4ff */
[----:B------:R-:W-:Y:S02]  /*2180*/  SEL R9, R9, R19, P0 ;  /* 0x0000001309097207 */ /* 0x000fe40000000000 */
[----:B------:R-:W-:-:S02]  /*2190*/  SEL R13, R10, R13, P0 ;  /* 0x0000000d0a0d7207 */ /* 0x000fc40000000000 */
[----:B------:R-:W-:Y:S02]  /*21a0*/  SEL R11, R11, R16, P0 ;  /* 0x000000100b0b7207 */ /* 0x000fe40000000000 */
[----:B------:R-:W-:Y:S02]  /*21b0*/  SEL R12, R12, R17, P0 ;  /* 0x000000110c0c7207 */ /* 0x000fe40000000000 */
[----:B------:R-:W-:Y:S02]  /*21c0*/  ISETP.GE.U32.AND P0, PT, R9, R8, PT ;  /* 0x000000080900720c */ /* 0x000fe40003f06070 */
[----:B------:R-:W-:Y:S02]  /*21d0*/  IADD3 R10, P2, PT, R13, 0x1, RZ ;  /* 0x000000010d0a7810 */ /* 0x000fe40007f5e0ff */
[----:B------:R-:W-:Y:S02]  /*21e0*/  ISETP.GE.U32.AND.EX P0, PT, R11, UR4, PT, P0 ;  /* 0x000000040b007c0c */ /* 0x000fe4000bf06100 */
[----:B------:R-:W-:Y:S01]  /*21f0*/  ISETP.NE.U32.AND P1, PT, R8, RZ, PT ;  /* 0x000000ff0800720c */ /* 0x000fe20003f25070 */
[----:B------:R-:W-:Y:S01]  /*2200*/  IMAD.X R11, RZ, RZ, R12, P2 ;  /* 0x000000ffff0b7224 */ /* 0x000fe200010e060c */
[----:B------:R-:W-:-:S02]  /*2210*/  SEL R10, R10, R13, P0 ;  /* 0x0000000d0a0a7207 */ /* 0x000fc40000000000 */
[----:B------:R-:W-:Y:S02]  /*2220*/  ISETP.NE.AND.EX P1, PT, RZ, UR4, PT, P1 ;  /* 0x00000004ff007c0c */ /* 0x000fe4000bf25310 */
[----:B------:R-:W-:Y:S02]  /*2230*/  SEL R11, R11, R12, P0 ;  /* 0x0000000c0b0b7207 */ /* 0x000fe40000000000 */
[----:B------:R-:W-:Y:S02]  /*2240*/  SEL R10, R10, 0xffffffff, P1 ;  /* 0xffffffff0a0a7807 */ /* 0x000fe40000800000 */
[----:B------:R-:W-:Y:S01]  /*2250*/  SEL R11, R11, 0xffffffff, P1 ;  /* 0xffffffff0b0b7807 */ /* 0x000fe20000800000 */
[----:B------:R-:W-:Y:S06]  /*2260*/  RET.REL.NODEC R14 `(_ZN3cub18CUB_300001_SM_10006detail9transform16transform_kernelINS2_10policy_hubILb0EN4cuda3std3__45tupleIJN6thrust24THRUST_300001_SM_1000_NS6detail15normal_iteratorINSA_10device_ptrIfEEEESF_EEEE10policy1000ElNS7_4plusIfEESF_JPfSL_EEEvT0_iT1_T2_DpNS2_10kernel_argIT3_EE) ;  /* 0xffffffdc0e647950 */ /* 0x000fec0003c3ffff */
.L_x_60:
        /* <DEDUP_REMOVED lines=9> */
.L_x_147:


//--------------------- .text._ZN3cub18CUB_300001_SM_10006detail9transform16transform_kernelINS2_10policy_hubILb0EN4cuda3std3__45tupleIJN6thrust24THRUST_300001_SM_1000_NS6detail15normal_iteratorINSA_10device_ptrIfEEEESF_EEEE10policy1000EiNS7_4plusIfEESF_JPfSL_EEEvT0_iT1_T2_DpNS2_10kernel_argIT3_EE --------------------------
	.section	.text._ZN3cub18CUB_300001_SM_10006detail9transform16transform_kernelINS2_10policy_hubILb0EN4cuda3std3__45tupleIJN6thrust24THRUST_300001_SM_1000_NS6detail15normal_iteratorINSA_10device_ptrIfEEEESF_EEEE10policy1000EiNS7_4plusIfEESF_JPfSL_EEEvT0_iT1_T2_DpNS2_10kernel_argIT3_EE,"ax",@progbits
	.align	128
        .global         _ZN3cub18CUB_300001_SM_10006detail9transform16transform_kernelINS2_10policy_hubILb0EN4cuda3std3__45tupleIJN6thrust24THRUST_300001_SM_1000_NS6detail15normal_iteratorINSA_10device_ptrIfEEEESF_EEEE10policy1000EiNS7_4plusIfEESF_JPfSL_EEEvT0_iT1_T2_DpNS2_10kernel_argIT3_EE
        .type           _ZN3cub18CUB_300001_SM_10006detail9transform16transform_kernelINS2_10policy_hubILb0EN4cuda3std3__45tupleIJN6thrust24THRUST_300001_SM_1000_NS6detail15normal_iteratorINSA_10device_ptrIfEEEESF_EEEE10policy1000EiNS7_4plusIfEESF_JPfSL_EEEvT0_iT1_T2_DpNS2_10kernel_argIT3_EE,@function
        .size           _ZN3cub18CUB_300001_SM_10006detail9transform16transform_kernelINS2_10policy_hubILb0EN4cuda3std3__45tupleIJN6thrust24THRUST_300001_SM_1000_NS6detail15normal_iteratorINSA_10device_ptrIfEEEESF_EEEE10policy1000EiNS7_4plusIfEESF_JPfSL_EEEvT0_iT1_T2_DpNS2_10kernel_argIT3_EE,(.L_x_148 - _ZN3cub18CUB_300001_SM_10006detail9transform16transform_kernelINS2_10policy_hubILb0EN4cuda3std3__45tupleIJN6thrust24THRUST_300001_SM_1000_NS6detail15normal_iteratorINSA_10device_ptrIfEEEESF_EEEE10policy1000EiNS7_4plusIfEESF_JPfSL_EEEvT0_iT1_T2_DpNS2_10kernel_argIT3_EE)
        .other          _ZN3cub18CUB_300001_SM_10006detail9transform16transform_kernelINS2_10policy_hubILb0EN4cuda3std3__45tupleIJN6thrust24THRUST_300001_SM_1000_NS6detail15normal_iteratorINSA_10device_ptrIfEEEESF_EEEE10policy1000EiNS7_4plusIfEESF_JPfSL_EEEvT0_iT1_T2_DpNS2_10kernel_argIT3_EE,@"STO_CUDA_ENTRY STV_DEFAULT"
_ZN3cub18CUB_300001_SM_10006detail9transform16transform_kernelINS2_10policy_hubILb0EN4cuda3std3__45tupleIJN6thrust24THRUST_300001_SM_1000_NS6detail15normal_iteratorINSA_10device_ptrIfEEEESF_EEEE10policy1000EiNS7_4plusIfEESF_JPfSL_EEEvT0_iT1_T2_DpNS2_10kernel_argIT3_EE:
.text._ZN3cub18CUB_300001_SM_10006detail9transform16transform_kernelINS2_10policy_hubILb0EN4cuda3std3__45tupleIJN6thrust24THRUST_300001_SM_1000_NS6detail15normal_iteratorINSA_10device_ptrIfEEEESF_EEEE10policy1000EiNS7_4plusIfEESF_JPfSL_EEEvT0_iT1_T2_DpNS2_10kernel_argIT3_EE:
[----:B------:R-:W-:Y:S08]  /*0000*/  LDC R1, c[0x0][0x37c] ;  /* 0x0000df00ff017b82 */ /* 0x000ff00000000800 */
[----:B------:R-:W1:Y:S01]  /*0010*/  S2UR UR5, SR_CTAID.X ;  /* 0x00000000000579c3 */ /* 0x000e620000002500 */
[----:B------:R-:W2:Y:S01]  /*0020*/  LDCU UR7, c[0x0][0x370] ;  /* 0x00006e00ff0777ac */ /* 0x000ea20008000800 */
[----:B------:R-:W3:Y:S01]  /*0030*/  LDCU.64 UR16, c[0x0][0x380] ;  /* 0x00007000ff1077ac */ /* 0x000ee20008000a00 */
[----:B------:R-:W4:Y:S01]  /*0040*/  LDCU.64 UR20, c[0x0][0x358] ;  /* 0x00006b00ff1477ac */ /* 0x000f220008000a00 */
[----:B---3--:R-:W-:-:S02]  /*0050*/  USHF.L.U32 UR24, UR17, 0x7, URZ ;  /* 0x0000000711187899 */ /* 0x008fc400080006ff */
[----:B-1----:R-:W-:Y:S02]  /*0060*/  UIADD3 UR4, UPT, UPT, UR5, 0x2, URZ ;  /* 0x0000000205047890 */ /* 0x002fe4000fffe0ff */
[----:B------:R-:W-:Y:S02]  /*0070*/  UIMAD UR22, UR24, UR5, URZ ;  /* 0x00000005181672a4 */ /* 0x000fe4000f8e02ff */
[----:B--2---:R-:W-:Y:S02]  /*0080*/  UISETP.GE.U32.AND UP0, UPT, UR4, UR7, UPT ;  /* 0x000000070400728c */ /* 0x004fe4000bf06070 */
[----:B------:R-:W-:Y:S02]  /*0090*/  UIADD3 UR6, UPT, UPT, -UR22, UR16, URZ ;  /* 0x0000001016067290 */ /* 0x000fe4000fffe1ff */
[----:B------:R-:W-:Y:S02]  /*00a0*/  UISETP.EQ.OR UP0, UPT, UR5, URZ, UP0 ;  /* 0x000000ff0500728c */ /* 0x000fe40008702670 */
[----:B------:R-:W-:-:S04]  /*00b0*/  UISETP.LT.AND UP1, UPT, UR24, UR6, UPT ;  /* 0x000000061800728c */ /* 0x000fc8000bf21270 */
[----:B------:R-:W-:-:S03]  /*00c0*/  USEL UR23, UR24, UR6, UP1 ;  /* 0x0000000618177287 */ /* 0x000fc60008800000 */
[----:B----4-:R-:W-:Y:S09]  /*00d0*/  BRA.U UP0, `(.L_x_61) ;  /* 0x0000000100dc7547 */ /* 0x010ff2000b800000 */
        /* <DEDUP_REMOVED lines=20> */
[----:B------:R-:W-:Y:S02]  /*0220*/  ULOP3.LUT UR13, UR13, 0xfffffff0, URZ, 0xc0, !UPT ;  /* 0xfffffff00d0d7892 */ /* 0x000fe4000f8ec0ff */
[----:B------:R-:W-:Y:S02]  /*0230*/  ULOP3.LUT UR12, UR12, 0xfffffff0, URZ, 0xc0, !UPT ;  /* 0xfffffff00c0c7892 */ /* 0x000fe4000f8ec0ff */
[----:B------:R-:W-:Y:S02]  /*0240*/  ULEA UR14, UR16, UR14, 0x18 ;  /* 0x0000000e100e7291 */ /* 0x000fe4000f8ec0ff */
[----:B------:R-:W-:Y:S01]  /*0250*/  USHF.R.U32.HI UR7, URZ, 0x4, UR13 ;  /* 0x00000004ff077899 */ /* 0x000fe2000801160d */
        /* <DEDUP_REMOVED lines=8> */
[----:B------:R-:W-:-:S02]  /*02e0*/  UIADD3 UR13, UPT, UPT, UR13, UR12, URZ ;  /* 0x0000000c0d0d7290 */ /* 0x000fc4000fffe0ff */
[----:B------:R-:W-:Y:S02]  /*02f0*/  ULEA UR16, UR17, UR14, 0x9 ;  /* 0x0000000e11107291 */ /* 0x000fe4000f8e48ff */
[----:B------:R-:W-:Y:S02]  /*0300*/  USHF.R.U32.HI UR12, URZ, 0x4, UR12 ;  /* 0x00000004ff0c7899 */ /* 0x000fe4000801160c */
[----:B----4-:R-:W-:Y:S01]  /*0310*/  UIMAD.WIDE UR4, UR22, 0x4, UR4 ;  /* 0x00000004160478a5 */ /* 0x010fe2000f8e0204 */
[----:B------:R-:W-:Y:S01]  /*0320*/  IMAD.U32 R0, RZ, RZ, UR13 ;  /* 0x0000000dff007e24 */ /* 0x000fe2000f8e00ff */
[----:B------:R-:W-:Y:S02]  /*0330*/  UPRMT UR7, UR7, 0x5410, URZ ;  /* 0x0000541007077896 */ /* 0x000fe400080000ff */
[----:B--2---:R-:W-:Y:S02]  /*0340*/  UIMAD.WIDE UR8, UR22, 0x4, UR8 ;  /* 0x00000004160878a5 */ /* 0x004fe4000f8e0208 */
[----:B------:R-:W-:-:S02]  /*0350*/  UIADD3 UR18, UPT, UPT, UR16, 0x80, URZ ;  /* 0x0000008010127890 */ /* 0x000fc4000fffe0ff */
[----:B------:R-:W-:Y:S01]  /*0360*/  UPRMT UR12, UR12, 0x5410, URZ ;  /* 0x000054100c0c7896 */ /* 0x000fe200080000ff */
[----:B------:R-:W-:Y:S02]  /*0370*/  UMOV UR19, UR15 ;  /* 0x0000000f00137c82 */ /* 0x000fe40008000000 */
[----:B---3--:R1:W-:Y:S06]  /*0380*/  UBLKCP.S.G [UR14], [UR4], UR7 ;  /* 0x0000000e040073ba */ /* 0x0083ec0008000207 */
[----:B------:R1:W-:Y:S01]  /*0390*/  UBLKCP.S.G [UR18], [UR8], UR12 ;  /* 0x00000012080073ba */ /* 0x0003e2000800020c */
[----:B------:R1:W-:Y:S01]  /*03a0*/  SYNCS.ARRIVE.TRANS64 RZ, [UR15], R0 ;  /* 0x00000000ffff79a7 */ /* 0x0003e2000800000f */
[----:B------:R-:W-:Y:S01]  /*03b0*/  NOP ;  /* 0x0000000000007918 */ /* 0x000fe20000000000 */
.L_x_63:
[----:B-1----:R-:W-:Y:S05]  /*03c0*/  BSYNC.RECONVERGENT B0 ;  /* 0x0000000000007941 */ /* 0x002fea0003800200 */
.L_x_62:
[----:B------:R-:W1:Y:S08]  /*03d0*/  S2UR UR5, SR_CgaCtaId ;  /* 0x00000000000579c3 */ /* 0x000e700000008800 */
[----:B------:R-:W-:Y:S01]  /*03e0*/  BAR.SYNC.DEFER_BLOCKING 0x0 ;  /* 0x0000000000007b1d */ /* 0x000fe20000010000 */
[----:B------:R-:W-:-:S05]  /*03f0*/  SHF.L.U32 R0, RZ, 0x1f, RZ ;  /* 0x0000001fff007819 */ /* 0x000fca00000006ff */
[----:B------:R-:W-:Y:S02]  /*0400*/  UMOV UR4, 0x400 ;  /* 0x0000040000047882 */ /* 0x000fe40000000000 */
[----:B-1----:R-:W-:-:S12]  /*0410*/  ULEA UR4, UR5, UR4, 0x18 ;  /* 0x0000000405047291 */ /* 0x002fd8000f8ec0ff */
.L_x_64:
[----:B------:R-:W1:Y:S02]  /*0420*/  SYNCS.PHASECHK.TRANS64.TRYWAIT P0, [UR4], R0 ;  /* 0x00000000ff0075a7 */ /* 0x000e640008001104 */
[----:B-1----:R-:W-:Y:S05]  /*0430*/  @!P0 BRA `(.L_x_64) ;  /* 0xfffffffc00f88947 */ /* 0x002fea000383ffff */
[----:B------:R-:W-:Y:S05]  /*0440*/  BRA `(.L_x_65) ;  /* 0x0000001400687947 */ /* 0x000fea0003800000 */
.L_x_61:
[----:B------:R-:W1:Y:S01]  /*0450*/  S2R R2, SR_TID.Y ;  /* 0x0000000000027919 */ /* 0x000e620000002200 */
[----:B------:R-:W2:Y:S01]  /*0460*/  LDCU UR10, c[0x0][0x360] ;  /* 0x00006c00ff0a77ac */ /* 0x000ea20008000800 */
[----:B------:R-:W-:Y:S01]  /*0470*/  BSSY.RECONVERGENT B0, `(.L_x_66) ;  /* 0x00000b1000007945 */ /* 0x000fe20003800200 */
[----:B------:R-:W1:Y:S01]  /*0480*/  S2R R3, SR_TID.Z ;  /* 0x0000000000037919 */ /* 0x000e620000002300 */
[----:B------:R-:W2:Y:S01]  /*0490*/  LDCU UR11, c[0x0][0x364] ;  /* 0x00006c80ff0b77ac */ /* 0x000ea20008000800 */
[----:B------:R-:W3:Y:S01]  /*04a0*/  LDC R0, c[0x0][0x368] ;  /* 0x0000da00ff007b82 */ /* 0x000ee20000000800 */
[----:B------:R-:W4:Y:S01]  /*04b0*/  S2R R5, SR_TID.X ;  /* 0x0000000000057919 */ /* 0x000f220000002100 */
[----:B------:R-:W-:Y:S02]  /*04c0*/  USHF.L.U32 UR4, UR23, 0x2, URZ ;  /* 0x0000000217047899 */ /* 0x000fe400080006ff */
[----:B------:R-:W-:Y:S02]  /*04d0*/  USHF.R.S32.HI UR12, URZ, 0x1f, UR22 ;  /* 0x0000001fff0c7899 */ /* 0x000fe40008011416 */
[----:B------:R-:W-:-:S04]  /*04e0*/  USHF.R.S32.HI UR5, URZ, 0x1f, UR4 ;  /* 0x0000001fff057899 */ /* 0x000fc80008011404 */
[----:B------:R-:W-:Y:S02]  /*04f0*/  USHF.R.U32.HI UR13, URZ, 0x2, UR5 ;  /* 0x00000002ff0d7899 */ /* 0x000fe40008011605 */
[----:B------:R-:W-:Y:S02]  /*0500*/  USHF.R.U64 UR7, UR4, 0x2, UR5 ;  /* 0x0000000204077899 */ /* 0x000fe40008001205 */
[----:B--2---:R-:W-:Y:S02]  /*0510*/  UIMAD UR4, UR10, UR11, URZ ;  /* 0x0000000b0a0472a4 */ /* 0x004fe4000f8e02ff */
[----:B-1----:R-:W-:Y:S02]  /*0520*/  IMAD R2, R3, UR11, R2 ;  /* 0x0000000b03027c24 */ /* 0x002fe4000f8e0202 */
[----:B------:R-:W-:Y:S02]  /*0530*/  IMAD.U32 R3, RZ, RZ, UR13 ;  /* 0x0000000dff037e24 */ /* 0x000fe4000f8e00ff */
[----:B----4-:R-:W-:-:S02]  /*0540*/  IMAD R2, R2, UR10, R5 ;  /* 0x0000000a02027c24 */ /* 0x010fc4000f8e0205 */
[----:B---3--:R-:W-:Y:S01]  /*0550*/  IMAD R5, R0, UR4, RZ ;  /* 0x0000000400057c24 */ /* 0x008fe2000f8e02ff */
[----:B------:R-:W-:Y:S02]  /*0560*/  UMOV UR4, URZ ;  /* 0x000000ff00047c82 */ /* 0x000fe40008000000 */
[----:B------:R-:W-:-:S04]  /*0570*/  ISETP.LT.U32.AND P0, PT, R2, UR7, PT ;  /* 0x0000000702007c0c */ /* 0x000fc8000bf01070 */
[----:B------:R-:W-:Y:S01]  /*0580*/  ISETP.GT.U32.AND.EX P0, PT, R3, RZ, PT, P0 ;  /* 0x000000ff0300720c */ /* 0x000fe20003f04100 */
[----:B------:R-:W-:-:S12]  /*0590*/  IMAD.MOV.U32 R3, RZ, RZ, RZ ;  /* 0x000000ffff037224 */ /* 0x000fd800078e00ff */
[----:B------:R-:W-:Y:S05]  /*05a0*/  @!P0 BRA `(.L_x_67) ;  /* 0x0000000800748947 */ /* 0x000fea0003800000 */
[----:B------:R-:W-:Y:S01]  /*05b0*/  IMAD.IADD R7, R5, 0x1, R2 ;  /* 0x0000000105077824 */ /* 0x000fe200078e0202 */
[----:B------:R-:W-:Y:S01]  /*05c0*/  MOV R6, UR7 ;  /* 0x0000000700067c02 */ /* 0x000fe20008000f00 */
[----:B------:R-:W-:Y:S01]  /*05d0*/  IMAD.U32 R4, RZ, RZ, UR13 ;  /* 0x0000000dff047e24 */ /* 0x000fe2000f8e00ff */
[----:B------:R-:W-:Y:S01]  /*05e0*/  BSSY.RECONVERGENT B1, `(.L_x_68) ;  /* 0x0000029000017945 */ /* 0x000fe20003800200 */
[----:B------:R-:W-:Y:S01]  /*05f0*/  IMAD.U32 R8, RZ, RZ, UR13 ;  /* 0x0000000dff087e24 */ /* 0x000fe2000f8e00ff */
[C---:B------:R-:W-:Y:S01]  /*0600*/  ISETP.LT.U32.AND P1, PT, R7.reuse, UR7, PT ;  /* 0x0000000707007c0c */ /* 0x040fe2000bf21070 */
[----:B------:R-:W-:Y:S01]  /*0610*/  IMAD.MOV.U32 R9, RZ, RZ, -0x1 ;  /* 0xffffffffff097424 */ /* 0x000fe200078e00ff */
[----:B------:R-:W-:Y:S02]  /*0620*/  ISETP.LT.U32.AND P0, PT, R7, UR7, PT ;  /* 0x0000000707007c0c */ /* 0x000fe4000bf01070 */
[----:B------:R-:W-:Y:S02]  /*0630*/  ISETP.GT.U32.AND.EX P1, PT, R4, RZ, PT, P1 ;  /* 0x000000ff0400720c */ /* 0x000fe40003f24110 */
[----:B------:R-:W-:Y:S01]  /*0640*/  ISETP.GT.U32.AND.EX P0, PT, R8, RZ, PT, P0 ;  /* 0x000000ff0800720c */ /* 0x000fe20003f04100 */
[----:B------:R-:W-:Y:S01]  /*0650*/  IMAD.U32 R8, RZ, RZ, UR13 ;  /* 0x0000000dff087e24 */ /* 0x000fe2000f8e00ff */
[----:B------:R-:W-:-:S02]  /*0660*/  SEL R6, R6, R7, P1 ;  /* 0x0000000706067207 */ /* 0x000fc40000800000 */
[----:B------:R-:W-:Y:S02]  /*0670*/  SEL R4, RZ, 0x1, !P0 ;  /* 0x00000001ff047807 */ /* 0x000fe40004000000 */
        /* <DEDUP_REMOVED lines=13> */
[----:B------:R-:W-:-:S04]  /*0750*/  IMAD.HI.U32 R7, R7, R9, R6 ;  /* 0x0000000907077227 */ /* 0x000fc800078e0006 */
[----:B------:R-:W-:Y:S02]  /*0760*/  IMAD.MOV.U32 R9, RZ, RZ, RZ ;  /* 0x000000ffff097224 */ /* 0x000fe400078e00ff */
[----:B------:R-:W-:-:S04]  /*0770*/  IMAD.HI.U32 R7, R7, R12, RZ ;  /* 0x0000000c07077227 */ /* 0x000fc800078e00ff */
[----:B------:R-:W-:-:S04]  /*0780*/  IMAD.MOV R10, RZ, RZ, -R7 ;  /* 0x000000ffff0a7224 */ /* 0x000fc800078e0a07 */
[----:B------:R-:W-:-:S05]  /*0790*/  IMAD R10, R5, R10, R12 ;  /* 0x0000000a050a7224 */ /* 0x000fca00078e020c */
[----:B------:R-:W-:-:S13]  /*07a0*/  ISETP.GE.U32.AND P0, PT, R10, R5, PT ;  /* 0x000000050a00720c */ /* 0x000fda0003f06070 */
[----:B------:R-:W-:Y:S01]  /*07b0*/  @P0 IADD3 R10, PT, PT, -R5, R10, RZ ;  /* 0x0000000a050a0210 */ /* 0x000fe20007ffe1ff */
[----:B------:R-:W-:-:S03]  /*07c0*/  @P0 VIADD R7, R7, 0x1 ;  /* 0x0000000107070836 */ /* 0x000fc60000000000 */
[----:B------:R-:W-:-:S13]  /*07d0*/  ISETP.GE.U32.AND P1, PT, R10, R5, PT ;  /* 0x000000050a00720c */ /* 0x000fda0003f26070 */
[----:B------:R-:W-:Y:S01]  /*07e0*/  @P1 VIADD R7, R7, 0x1 ;  /* 0x0000000107071836 */ /* 0x000fe20000000000 */
[----:B------:R-:W-:-:S05]  /*07f0*/  @!P2 LOP3.LUT R7, RZ, R5, RZ, 0x33, !PT ;  /* 0x00000005ff07a212 */ /* 0x000fca00078e33ff */
[----:B------:R-:W-:Y:S01]  /*0800*/  IMAD.MOV.U32 R8, RZ, RZ, R7 ;  /* 0x000000ffff087224 */ /* 0x000fe200078e0007 */
[----:B------:R-:W-:Y:S06]  /*0810*/  BRA `(.L_x_70) ;  /* 0x0000000000147947 */ /* 0x000fec0003800000 */
.L_x_69:
[----:B------:R-:W-:Y:S01]  /*0820*/  IMAD.MOV.U32 R9, RZ, RZ, R12 ;  /* 0x000000ffff097224 */ /* 0x000fe200078e000c */
[----:B------:R-:W-:-:S07]  /*0830*/  MOV R8, 0x850 ;  /* 0x0000085000087802 */ /* 0x000fce0000000f00 */
[----:B------:R-:W-:Y:S05]  /*0840*/  CALL.REL.NOINC `($__internal_1_$__cuda_sm20_div_u64) ;  /* 0x0000001400747944 */ /* 0x000fea0003c00000 */
[----:B------:R-:W-:Y:S01]  /*0850*/  IMAD.MOV.U32 R8, RZ, RZ, R6 ;  /* 0x000000ffff087224 */ /* 0x000fe200078e0006 */
[----:B------:R-:W-:-:S07]  /*0860*/  MOV R9, R7 ;  /* 0x0000000700097202 */ /* 0x000fce0000000f00 */
.L_x_70:
[----:B------:R-:W-:Y:S05]  /*0870*/  BSYNC.RECONVERGENT B1 ;  /* 0x0000000000017941 */ /* 0x000fea0003800200 */
.L_x_68:
[----:B------:R-:W-:Y:S01]  /*0880*/  IADD3 R12, P0, PT, R8, R4, RZ ;  /* 0x00000004080c7210 */ /* 0x000fe20007f1e0ff */
[----:B------:R-:W1:Y:S01]  /*0890*/  LDC R6, c[0x0][0x3a0] ;  /* 0x0000e800ff067b82 */ /* 0x000e620000000800 */
[----:B------:R-:W-:Y:S01]  /*08a0*/  BSSY.RECONVERGENT B1, `(.L_x_71) ;  /* 0x0000030000017945 */ /* 0x000fe20003800200 */
[----:B------:R-:W-:Y:S01]  /*08b0*/  IMAD.MOV.U32 R27, RZ, RZ, R2 ;  /* 0x000000ffff1b7224 */ /* 0x000fe200078e0002 */
[C---:B------:R-:W-:Y:S01]  /*08c0*/  LOP3.LUT R4, R12.reuse, 0x3, RZ, 0xc0, !PT ;  /* 0x000000030c047812 */ /* 0x040fe200078ec0ff */
[----:B------:R-:W-:Y:S01]  /*08d0*/  IMAD.X R8, RZ, RZ, R9, P0 ;  /* 0x000000ffff087224 */ /* 0x000fe200000e0609 */
[----:B------:R-:W-:Y:S02]  /*08e0*/  ISETP.GE.U32.AND P0, PT, R12, 0x3, PT ;  /* 0x000000030c00780c */ /* 0x000fe40003f06070 */
[----:B------:R-:W-:Y:S01]  /*08f0*/  ISETP.NE.U32.AND P1, PT, R4, 0x3, PT ;  /* 0x000000030400780c */ /* 0x000fe20003f25070 */
[----:B------:R-:W-:Y:S01]  /*0900*/  IMAD.MOV.U32 R4, RZ, RZ, R3 ;  /* 0x000000ffff047224 */ /* 0x000fe200078e0003 */
[----:B------:R-:W-:-:S02]  /*0910*/  ISETP.GE.U32.AND.EX P0, PT, R8, RZ, PT, P0 ;  /* 0x000000ff0800720c */ /* 0x000fc40003f06100 */
[----:B------:R-:W-:Y:S02]  /*0920*/  ISETP.NE.AND.EX P1, PT, RZ, RZ, PT, P1 ;  /* 0x000000ffff00720c */ /* 0x000fe40003f25310 */
[----:B-1----:R-:W-:-:S11]  /*0930*/  SHF.R.S32.HI R11, RZ, 0x1f, R6 ;  /* 0x0000001fff0b7819 */ /* 0x002fd60000011406 */
[----:B------:R-:W-:Y:S05]  /*0940*/  @!P1 BRA `(.L_x_72) ;  /* 0x0000000000949947 */ /* 0x000fea0003800000 */
[----:B------:R-:W1:Y:S01]  /*0950*/  S2UR UR8, SR_CgaCtaId ;  /* 0x00000000000879c3 */ /* 0x000e620000008800 */
[----:B------:R-:W2:Y:S01]  /*0960*/  LDCU.64 UR14, c[0x0][0x398] ;  /* 0x00007300ff0e77ac */ /* 0x000ea20008000a00 */
[----:B------:R-:W-:Y:S02]  /*0970*/  VIADD R12, R12, 0x1 ;  /* 0x000000010c0c7836 */ /* 0x000fe40000000000 */
[----:B------:R-:W-:Y:S01]  /*0980*/  IMAD R8, R0, UR11, RZ ;  /* 0x0000000b00087c24 */ /* 0x000fe2000f8e02ff */
[----:B------:R-:W-:Y:S01]  /*0990*/  USHF.L.U32 UR5, UR22, 0x2, URZ ;  /* 0x0000000216057899 */ /* 0x000fe200080006ff */
[----:B------:R-:W-:Y:S01]  /*09a0*/  IMAD.MOV.U32 R27, RZ, RZ, R2 ;  /* 0x000000ffff1b7224 */ /* 0x000fe200078e0002 */
[----:B------:R-:W-:Y:S01]  /*09b0*/  USHF.L.U64.HI UR9, UR22, 0x2, UR12 ;  /* 0x0000000216097899 */ /* 0x000fe2000801020c */
[----:B------:R-:W-:Y:S01]  /*09c0*/  LOP3.LUT R12, R12, 0x3, RZ, 0xc0, !PT ;  /* 0x000000030c0c7812 */ /* 0x000fe200078ec0ff */
[----:B------:R-:W-:Y:S02]  /*09d0*/  IMAD R10, R8, UR10, RZ ;  /* 0x0000000a080a7c24 */ /* 0x000fe4000f8e02ff */
[----:B------:R-:W-:Y:S01]  /*09e0*/  LEA R7, P1, R2, UR5, 0x2 ;  /* 0x0000000502077c11 */ /* 0x000fe2000f8210ff */
[----:B------:R-:W-:-:S02]  /*09f0*/  UMOV UR5, 0x400 ;  /* 0x0000040000057882 */ /* 0x000fc40000000000 */
[----:B------:R-:W-:Y:S01]  /*0a00*/  UIADD3 UR5, UPT, UPT, UR5, 0x80, URZ ;  /* 0x0000008005057890 */ /* 0x000fe2000fffe0ff */
[----:B------:R-:W-:Y:S02]  /*0a10*/  LEA.HI.X R4, R2, UR9, R3, 0x2, P1 ;  /* 0x0000000902047c11 */ /* 0x000fe400088f1403 */
[----:B------:R-:W-:Y:S02]  /*0a20*/  IADD3 R12, P1, PT, RZ, -R12, RZ ;  /* 0x8000000cff0c7210 */ /* 0x000fe40007f3e0ff */
[----:B--2---:R-:W-:-:S03]  /*0a30*/  IADD3 R14, P2, P3, R7, UR14, R6 ;  /* 0x0000000e070e7c10 */ /* 0x004fc6000fb5e006 */
[----:B------:R-:W-:Y:S01]  /*0a40*/  IMAD.X R13, RZ, RZ, -0x1, P1 ;  /* 0xffffffffff0d7424 */ /* 0x000fe200008e06ff */
[----:B------:R-:W-:Y:S01]  /*0a50*/  IADD3.X R15, PT, PT, R4, UR15, R11, P2, P3 ;  /* 0x0000000f040f7c10 */ /* 0x000fe200097e640b */
[----:B-1----:R-:W-:Y:S01]  /*0a60*/  ULEA UR5, UR8, UR5, 0x18 ;  /* 0x0000000508057291 */ /* 0x002fe2000f8ec0ff */
[----:B------:R-:W-:-:S05]  /*0a70*/  MOV R4, R3 ;  /* 0x0000000300047202 */ /* 0x000fca0000000f00 */
[----:B------:R-:W-:-:S04]  /*0a80*/  VIADD R7, R6, UR5 ;  /* 0x0000000506077c36 */ /* 0x000fc80008000000 */
[----:B------:R-:W-:-:S07]  /*0a90*/  IMAD R7, R2, 0x4, R7 ;  /* 0x0000000402077824 */ /* 0x000fce00078e0207 */
.L_x_73:
        /* <DEDUP_REMOVED lines=13> */
[----:B------:R-:W-:-:S02]  /*0b70*/  ISETP.NE.AND.EX P1, PT, R13, RZ, PT, P1 ;  /* 0x000000ff0d00720c */ /* 0x000fc40003f25310 */
[----:B-1----:R-:W-:-:S11]  /*0b80*/  LEA R7, R10, R7, 0x2 ;  /* 0x000000070a077211 */ /* 0x002fd600078e10ff */
[----:B------:R-:W-:Y:S05]  /*0b90*/  @P1 BRA `(.L_x_73) ;  /* 0xfffffffc00c01947 */ /* 0x000fea000383ffff */
.L_x_72:
[----:B------:R-:W-:Y:S05]  /*0ba0*/  BSYNC.RECONVERGENT B1 ;  /* 0x0000000000017941 */ /* 0x000fea0003800200 */
.L_x_71:
[----:B------:R-:W-:Y:S05]  /*0bb0*/  @!P0 BRA `(.L_x_67) ;  /* 0x0000000000f08947 */ /* 0x000fea0003800000 */
[----:B------:R-:W1:Y:S01]  /*0bc0*/  LDCU.64 UR14, c[0x0][0x398] ;  /* 0x00007300ff0e77ac */ /* 0x000e620008000a00 */
[----:B------:R-:W2:Y:S01]  /*0bd0*/  S2UR UR9, SR_CgaCtaId ;  /* 0x00000000000979c3 */ /* 0x000ea20000008800 */
[----:B------:R-:W-:Y:S01]  /*0be0*/  IMAD.SHL.U32 R9, R5, 0x4, RZ ;  /* 0x0000000405097824 */ /* 0x000fe200078e00ff */
[----:B------:R-:W-:Y:S01]  /*0bf0*/  UMOV UR8, 0x400 ;  /* 0x0000040000087882 */ /* 0x000fe20000000000 */
[----:B------:R-:W-:Y:S01]  /*0c00*/  IMAD R21, R0, UR11, RZ ;  /* 0x0000000b00157c24 */ /* 0x000fe2000f8e02ff */
[----:B------:R-:W-:Y:S01]  /*0c10*/  UIADD3 UR8, UPT, UPT, UR8, 0x80, URZ ;  /* 0x0000008008087890 */ /* 0x000fe2000fffe0ff */
[----:B------:R-:W-:Y:S02]  /*0c20*/  UMOV UR5, URZ ;  /* 0x000000ff00057c82 */ /* 0x000fe40008000000 */
[----:B------:R-:W-:Y:S01]  /*0c30*/  IMAD R21, R21, UR10, RZ ;  /* 0x0000000a15157c24 */ /* 0x000fe2000f8e02ff */
[----:B-1----:R-:W-:Y:S01]  /*0c40*/  IADD3 R25, P0, PT, R6, UR14, RZ ;  /* 0x0000000e06197c10 */ /* 0x002fe2000ff1e0ff */
[----:B------:R-:W-:-:S03]  /*0c50*/  USHF.L.U64.HI UR14, UR22, 0x2, UR12 ;  /* 0x00000002160e7899 */ /* 0x000fc6000801020c */
[----:B------:R-:W-:Y:S01]  /*0c60*/  IADD3.X R7, PT, PT, R11, UR15, RZ, P0, !PT ;  /* 0x0000000f0b077c10 */ /* 0x000fe200087fe4ff */
[----:B------:R-:W-:Y:S02]  /*0c70*/  USHF.L.U32 UR15, UR22, 0x2, URZ ;  /* 0x00000002160f7899 */ /* 0x000fe400080006ff */
[C---:B------:R-:W-:Y:S01]  /*0c80*/  IADD3 R8, P0, PT, R27.reuse, UR22, RZ ;  /* 0x000000161b087c10 */ /* 0x040fe2000ff1e0ff */
[----:B--2---:R-:W-:Y:S01]  /*0c90*/  ULEA UR8, UR9, UR8, 0x18 ;  /* 0x0000000809087291 */ /* 0x004fe2000f8ec0ff */
[----:B------:R-:W-:Y:S02]  /*0ca0*/  SHF.R.U32.HI R11, RZ, 0x1e, R5 ;  /* 0x0000001eff0b7819 */ /* 0x000fe40000011605 */
[----:B------:R-:W-:Y:S01]  /*0cb0*/  IADD3.X R15, PT, PT, R4, UR12, RZ, P0, !PT ;  /* 0x0000000c040f7c10 */ /* 0x000fe200087fe4ff */
[----:B------:R-:W-:Y:S01]  /*0cc0*/  IMAD.SHL.U32 R14, R8, 0x4, RZ ;  /* 0x00000004080e7824 */ /* 0x000fe200078e00ff */
[----:B------:R-:W-:Y:S01]  /*0cd0*/  LEA R10, P0, R27, UR15, 0x2 ;  /* 0x0000000f1b0a7c11 */ /* 0x000fe2000f8010ff */
[----:B------:R-:W-:Y:S01]  /*0ce0*/  VIADD R6, R6, UR8 ;  /* 0x0000000806067c36 */ /* 0x000fe20008000000 */
[----:B------:R-:W-:-:S02]  /*0cf0*/  SHF.L.U64.HI R15, R8, 0x2, R15 ;  /* 0x00000002080f7819 */ /* 0x000fc4000001020f */
[C---:B------:R-:W-:Y:S01]  /*0d00*/  LEA.HI.X R12, R27.reuse, UR14, R4, 0x2, P0 ;  /* 0x0000000e1b0c7c11 */ /* 0x040fe200080f1404 */
[----:B------:R-:W-:Y:S01]  /*0d10*/  IMAD R8, R27, 0x4, R6 ;  /* 0x000000041b087824 */ /* 0x000fe200078e0206 */
[-C--:B------:R-:W-:Y:S01]  /*0d20*/  IADD3 R20, P1, PT, R9, R10.reuse, RZ ;  /* 0x0000000a09147210 */ /* 0x080fe20007f3e0ff */
[C---:B------:R-:W-:Y:S01]  /*0d30*/  IMAD.WIDE.U32 R14, R5.reuse, 0xc, R14 ;  /* 0x0000000c050e7825 */ /* 0x040fe200078e000e */
[----:B------:R-:W-:Y:S02]  /*0d40*/  LEA R13, P0, R5, R10, 0x3 ;  /* 0x0000000a050d7211 */ /* 0x000fe400078018ff */
[----:B------:R-:W-:Y:S01]  /*0d50*/  LEA R22, R21, R8, 0x2 ;  /* 0x0000000815167211 */ /* 0x000fe200078e10ff */
[----:B------:R-:W-:Y:S01]  /*0d60*/  IMAD.X R26, R11, 0x1, R12, P1 ;  /* 0x000000010b1a7824 */ /* 0x000fe200008e060c */
[----:B------:R-:W-:Y:S01]  /*0d70*/  LEA.HI.X R24, R5, R12, RZ, 0x3, P0 ;  /* 0x0000000c05187211 */ /* 0x000fe200000f1cff */
[----:B------:R-:W-:Y:S02]  /*0d80*/  VIADD R28, R15, UR5 ;  /* 0x000000050f1c7c36 */ /* 0x000fe40008000000 */
[----:B------:R-:W-:-:S02]  /*0d90*/  IMAD R23, R21, 0x8, R8 ;  /* 0x0000000815177824 */ /* 0x000fc400078e0208 */
[----:B------:R-:W-:-:S07]  /*0da0*/  IMAD R6, R21, 0xc, R8 ;  /* 0x0000000c15067824 */ /* 0x000fce00078e0208 */
.L_x_74:
[----:B------:R-:W-:-:S05]  /*0db0*/  IADD3 R18, P0, PT, R25, R10, RZ ;  /* 0x0000000a19127210 */ /* 0x000fca0007f1e0ff */
[----:B------:R-:W-:Y:S01]  /*0dc0*/  IMAD.X R19, R7, 0x1, R12, P0 ;  /* 0x0000000107137824 */ /* 0x000fe200000e060c */
[----:B------:R-:W-:-:S04]  /*0dd0*/  IADD3 R16, P0, PT, R25, R20, RZ ;  /* 0x0000001419107210 */ /* 0x000fc80007f1e0ff */
[----:B------:R-:W-:Y:S01]  /*0de0*/  @!PT LDS RZ, [RZ] ;  /* 0x00000000fffff984 */ /* 0x000fe20000000800 */
[----:B------:R-:W-:Y:S01]  /*0df0*/  @!PT LDS RZ, [RZ] ;  /* 0x00000000fffff984 */ /* 0x000fe20000000800 */
[----:B------:R-:W-:Y:S01]  /*0e00*/  @!PT LDS RZ, [RZ] ;  /* 0x00000000fffff984 */ /* 0x000fe20000000800 */
[----:B------:R1:W-:Y:S01]  /*0e10*/  LDGSTS.E [R8], desc[UR20][R18.64] ;  /* 0x0000000012087fae */ /* 0x0003e2000b9a1014 */
[----:B------:R-:W-:-:S05]  /*0e20*/  IMAD.X R17, R7, 0x1, R26, P0 ;  /* 0x0000000107117824 */ /* 0x000fca00000e061a */
[----:B------:R2:W-:Y:S01]  /*0e30*/  LDGSTS.E [R22], desc[UR20][R16.64] ;  /* 0x0000000010167fae */ /* 0x0005e2000b9a1014 */
[----:B-1----:R-:W-:Y:S01]  /*0e40*/  IMAD R8, R21, 0x10, R8 ;  /* 0x0000001015087824 */ /* 0x002fe200078e0208 */
[----:B--2---:R-:W-:Y:S01]  /*0e50*/  IADD3 R16, P0, PT, R25, R13, RZ ;  /* 0x0000000d19107210 */ /* 0x004fe20007f1e0ff */
[----:B------:R-:W-:-:S04]  /*0e60*/  IMAD R22, R21, 0x10, R22 ;  /* 0x0000001015167824 */ /* 0x000fc800078e0216 */
[----:B------:R-:W-:Y:S01]  /*0e70*/  IMAD.X R17, R7, 0x1, R24, P0 ;  /* 0x0000000107117824 */ /* 0x000fe200000e0618 */
[----:B------:R-:W-:-:S04]  /*0e80*/  IADD3 R18, P0, PT, R25, R14, RZ ;  /* 0x0000000e19127210 */ /* 0x000fc80007f1e0ff */
[----:B------:R1:W-:Y:S01]  /*0e90*/  LDGSTS.E [R23], desc[UR20][R16.64] ;  /* 0x0000000010177fae */ /* 0x0003e2000b9a1014 */
[----:B------:R-:W-:Y:S01]  /*0ea0*/  IMAD.X R19, R7, 0x1, R28, P0 ;  /* 0x0000000107137824 */ /* 0x000fe200000e061c */
[----:B------:R-:W-:-:S04]  /*0eb0*/  IADD3 R27, P0, PT, R9, R27, RZ ;  /* 0x0000001b091b7210 */ /* 0x000fc80007f1e0ff */
[----:B------:R2:W-:Y:S01]  /*0ec0*/  LDGSTS.E [R6], desc[UR20][R18.64] ;  /* 0x0000000012067fae */ /* 0x0005e2000b9a1014 */
[----:B------:R-:W-:Y:S01]  /*0ed0*/  IMAD.X R4, R11, 0x1, R4, P0 ;  /* 0x000000010b047824 */ /* 0x000fe200000e0604 */
[----:B------:R-:W-:-:S04]  /*0ee0*/  ISETP.GE.U32.AND P0, PT, R27, UR7, PT ;  /* 0x000000071b007c0c */ /* 0x000fc8000bf06070 */
[----:B------:R-:W-:Y:S01]  /*0ef0*/  ISETP.GE.U32.AND.EX P0, PT, R4, UR13, PT, P0 ;  /* 0x0000000d04007c0c */ /* 0x000fe2000bf06100 */
[----:B-1----:R-:W-:Y:S01]  /*0f00*/  IMAD.MOV.U32 R16, RZ, RZ, R25 ;  /* 0x000000ffff107224 */ /* 0x002fe200078e0019 */
[----:B------:R-:W-:Y:S02]  /*0f10*/  MOV R17, R7 ;  /* 0x0000000700117202 */ /* 0x000fe40000000f00 */
[C---:B------:R-:W-:Y:S01]  /*0f20*/  LEA R23, R21.reuse, R23, 0x4 ;  /* 0x0000001715177211 */ /* 0x040fe200078e20ff */
[----:B--2---:R-:W-:Y:S02]  /*0f30*/  IMAD R6, R21, 0x10, R6 ;  /* 0x0000001015067824 */ /* 0x004fe400078e0206 */
[----:B------:R-:W-:-:S04]  /*0f40*/  IMAD.WIDE.U32 R16, R5, 0x10, R16 ;  /* 0x0000001005107825 */ /* 0x000fc800078e0010 */
[----:B------:R-:W-:Y:S02]  /*0f50*/  IMAD.MOV.U32 R25, RZ, RZ, R16 ;  /* 0x000000ffff197224 */ /* 0x000fe400078e0010 */
[----:B------:R-:W-:Y:S01]  /*0f60*/  IMAD.MOV.U32 R7, RZ, RZ, R17 ;  /* 0x000000ffff077224 */ /* 0x000fe200078e0011 */
[----:B------:R-:W-:Y:S06]  /*0f70*/  @!P0 BRA `(.L_x_74) ;  /* 0xfffffffc008c8947 */ /* 0x000fec000383ffff */
.L_x_67:
[----:B------:R-:W-:Y:S05]  /*0f80*/  BSYNC.RECONVERGENT B0 ;  /* 0x0000000000007941 */ /* 0x000fea0003800200 */
.L_x_66:
[----:B------:R-:W-:Y:S01]  /*0f90*/  IMAD.U32 R4, RZ, RZ, UR13 ;  /* 0x0000000dff047e24 */ /* 0x000fe2000f8e00ff */
[----:B------:R-:W-:Y:S01]  /*0fa0*/  ISETP.LT.U32.AND P0, PT, R2, UR7, PT ;  /* 0x0000000702007c0c */ /* 0x000fe2000bf01070 */
[----:B------:R-:W0:Y:S01]  /*0fb0*/  LDGDEPBAR ;  /* 0x00000000000079af */ /* 0x000e220000000000 */
[----:B------:R-:W-:Y:S02]  /*0fc0*/  BSSY.RECONVERGENT B0, `(.L_x_75) ;  /* 0x000009f000007945 */ /* 0x000fe40003800200 */
[----:B------:R-:W-:-:S13]  /*0fd0*/  ISETP.GT.U32.AND.EX P0, PT, R4, R3, PT, P0 ;  /* 0x000000030400720c */ /* 0x000fda0003f04100 */
[----:B------:R-:W-:Y:S05]  /*0fe0*/  @!P0 BRA `(.L_x_76) ;  /* 0x0000000800708947 */ /* 0x000fea0003800000 */
[----:B------:R-:W-:Y:S01]  /*0ff0*/  IMAD.IADD R9, R5, 0x1, R2 ;  /* 0x0000000105097824 */ /* 0x000fe200078e0202 */
[----:B------:R-:W-:Y:S01]  /*1000*/  MOV R6, UR7 ;  /* 0x0000000700067c02 */ /* 0x000fe20008000f00 */
[----:B------:R-:W-:Y:S01]  /*1010*/  IMAD.U32 R4, RZ, RZ, UR13 ;  /* 0x0000000dff047e24 */ /* 0x000fe2000f8e00ff */
[----:B------:R-:W-:Y:S01]  /*1020*/  BSSY.RECONVERGENT B1, `(.L_x_77) ;  /* 0x0000027000017945 */ /* 0x000fe20003800200 */
[----:B------:R-:W-:Y:S01]  /*1030*/  IMAD.U32 R7, RZ, RZ, UR13 ;  /* 0x0000000dff077e24 */ /* 0x000fe2000f8e00ff */
[C---:B------:R-:W-:Y:S01]  /*1040*/  ISETP.LT.U32.AND P0, PT, R9.reuse, UR7, PT ;  /* 0x0000000709007c0c */ /* 0x040fe2000bf01070 */
[----:B------:R-:W-:Y:S01]  /*1050*/  IMAD.U32 R10, RZ, RZ, UR13 ;  /* 0x0000000dff0a7e24 */ /* 0x000fe2000f8e00ff */
[----:B------:R-:W-:Y:S02]  /*1060*/  ISETP.LT.U32.AND P1, PT, R9, UR7, PT ;  /* 0x0000000709007c0c */ /* 0x000fe4000bf21070 */
[----:B------:R-:W-:Y:S02]  /*1070*/  ISETP.GT.U32.AND.EX P0, PT, R4, RZ, PT, P0 ;  /* 0x000000ff0400720c */ /* 0x000fe40003f04100 */
[----:B------:R-:W-:Y:S01]  /*1080*/  ISETP.GT.U32.AND.EX P1, PT, R7, RZ, PT, P1 ;  /* 0x000000ff0700720c */ /* 0x000fe20003f24110 */
[----:B------:R-:W-:Y:S01]  /*1090*/  IMAD.MOV.U32 R7, RZ, RZ, -0x1 ;  /* 0xffffffffff077424 */ /* 0x000fe200078e00ff */
        /* <DEDUP_REMOVED lines=12> */
[----:B-1----:R-:W-:-:S06]  /*1160*/  VIADD R7, R10, 0xffffffe ;  /* 0x0ffffffe0a077836 */ /* 0x002fcc0000000000 */
[----:B------:R-:W1:Y:S02]  /*1170*/  F2I.FTZ.U32.TRUNC.NTZ R7, R7 ;  /* 0x0000000700077305 */ /* 0x000e64000021f000 */
[----:B-1----:R-:W-:-:S04]  /*1180*/  IMAD R11, R11, R7, RZ ;  /* 0x000000070b0b7224 */ /* 0x002fc800078e02ff */
[----:B------:R-:W-:-:S06]  /*1190*/  IMAD.HI.U32 R6, R7, R11, R6 ;  /* 0x0000000b07067227 */ /* 0x000fcc00078e0006 */
[----:B------:R-:W-:-:S05]  /*11a0*/  IMAD.HI.U32 R8, R6, R9, RZ ;  /* 0x0000000906087227 */ /* 0x000fca00078e00ff */
[----:B------:R-:W-:-:S05]  /*11b0*/  IADD3 R6, PT, PT, -R8, RZ, RZ ;  /* 0x000000ff08067210 */ /* 0x000fca0007ffe1ff */
[----:B------:R-:W-:Y:S02]  /*11c0*/  IMAD R6, R5, R6, R9 ;  /* 0x0000000605067224 */ /* 0x000fe400078e0209 */
[----:B------:R-:W-:-:S03]  /*11d0*/  IMAD.MOV.U32 R9, RZ, RZ, RZ ;  /* 0x000000ffff097224 */ /* 0x000fc600078e00ff */
[----:B------:R-:W-:-:S13]  /*11e0*/  ISETP.GE.U32.AND P0, PT, R6, R5, PT ;  /* 0x000000050600720c */ /* 0x000fda0003f06070 */
[----:B------:R-:W-:Y:S02]  /*11f0*/  @P0 IMAD.IADD R6, R6, 0x1, -R5 ;  /* 0x0000000106060824 */ /* 0x000fe400078e0a05 */
[----:B------:R-:W-:-:S03]  /*1200*/  @P0 VIADD R8, R8, 0x1 ;  /* 0x0000000108080836 */ /* 0x000fc60000000000 */
[----:B------:R-:W-:-:S13]  /*1210*/  ISETP.GE.U32.AND P1, PT, R6, R5, PT ;  /* 0x000000050600720c */ /* 0x000fda0003f26070 */
[----:B------:R-:W-:Y:S01]  /*1220*/  @P1 VIADD R8, R8, 0x1 ;  /* 0x0000000108081836 */ /* 0x000fe20000000000 */
[----:B------:R-:W-:Y:S01]  /*1230*/  @!P2 LOP3.LUT R8, RZ, R5, RZ, 0x33, !PT ;  /* 0x00000005ff08a212 */ /* 0x000fe200078e33ff */
[----:B------:R-:W-:Y:S06]  /*1240*/  BRA `(.L_x_79) ;  /* 0x0000000000107947 */ /* 0x000fec0003800000 */
.L_x_78:
[----:B------:R-:W-:-:S07]  /*1250*/  MOV R8, 0x1270 ;  /* 0x0000127000087802 */ /* 0x000fce0000000f00 */
[----:B------:R-:W-:Y:S05]  /*1260*/  CALL.REL.NOINC `($__internal_1_$__cuda_sm20_div_u64) ;  /* 0x0000000800ec7944 */ /* 0x000fea0003c00000 */
[----:B------:R-:W-:Y:S01]  /*1270*/  IMAD.MOV.U32 R8, RZ, RZ, R6 ;  /* 0x000000ffff087224 */ /* 0x000fe200078e0006 */
[----:B------:R-:W-:-:S07]  /*1280*/  MOV R9, R7 ;  /* 0x0000000700097202 */ /* 0x000fce0000000f00 */
.L_x_79:
[----:B------:R-:W-:Y:S05]  /*1290*/  BSYNC.RECONVERGENT B1 ;  /* 0x0000000000017941 */ /* 0x000fea0003800200 */
.L_x_77:
[----:B------:R-:W-:Y:S01]  /*12a0*/  IADD3 R4, P0, PT, R8, R4, RZ ;  /* 0x0000000408047210 */ /* 0x000fe20007f1e0ff */
[----:B------:R-:W1:Y:S01]  /*12b0*/  LDC R6, c[0x0][0x3b0] ;  /* 0x0000ec00ff067b82 */ /* 0x000e620000000800 */
[----:B------:R-:W-:Y:S02]  /*12c0*/  BSSY.RECONVERGENT B1, `(.L_x_80) ;  /* 0x0000031000017945 */ /* 0x000fe40003800200 */
[C---:B------:R-:W-:Y:S01]  /*12d0*/  LOP3.LUT R7, R4.reuse, 0x3, RZ, 0xc0, !PT ;  /* 0x0000000304077812 */ /* 0x040fe200078ec0ff */
[----:B------:R-:W-:Y:S01]  /*12e0*/  IMAD.X R8, RZ, RZ, R9, P0 ;  /* 0x000000ffff087224 */ /* 0x000fe200000e0609 */
[----:B------:R-:W-:Y:S02]  /*12f0*/  ISETP.GE.U32.AND P0, PT, R4, 0x3, PT ;  /* 0x000000030400780c */ /* 0x000fe40003f06070 */
[----:B------:R-:W-:Y:S02]  /*1300*/  ISETP.NE.U32.AND P1, PT, R7, 0x3, PT ;  /* 0x000000030700780c */ /* 0x000fe40003f25070 */
[----:B------:R-:W-:Y:S01]  /*1310*/  ISETP.GE.U32.AND.EX P0, PT, R8, RZ, PT, P0 ;  /* 0x000000ff0800720c */ /* 0x000fe20003f06100 */
[----:B------:R-:W-:Y:S01]  /*1320*/  IMAD.U32 R8, RZ, RZ, UR22 ;  /* 0x00000016ff087e24 */ /* 0x000fe2000f8e00ff */
[----:B------:R-:W-:-:S04]  /*1330*/  ISETP.NE.AND.EX P1, PT, RZ, RZ, PT, P1 ;  /* 0x000000ffff00720c */ /* 0x000fc80003f25310 */
[----:B------:R-:W-:Y:S02]  /*1340*/  SHF.R.S32.HI R8, RZ, 0x1f, R8 ;  /* 0x0000001fff087819 */ /* 0x000fe40000011408 */
[----:B-1----:R-:W-:-:S07]  /*1350*/  SHF.R.S32.HI R16, RZ, 0x1f, R6 ;  /* 0x0000001fff107819 */ /* 0x002fce0000011406 */
[----:B------:R-:W-:Y:S05]  /*1360*/  @!P1 BRA `(.L_x_81) ;  /* 0x0000000000989947 */ /* 0x000fea0003800000 */
[----:B------:R-:W1:Y:S01]  /*1370*/  S2UR UR8, SR_CgaCtaId ;  /* 0x00000000000879c3 */ /* 0x000e620000008800 */
[----:B------:R-:W2:Y:S01]  /*1380*/  LDCU.64 UR14, c[0x0][0x3a8] ;  /* 0x00007500ff0e77ac */ /* 0x000ea20008000a00 */
[----:B------:R-:W-:Y:S02]  /*1390*/  IMAD.U32 R7, RZ, RZ, UR22 ;  /* 0x00000016ff077e24 */ /* 0x000fe4000f8e00ff */
[----:B------:R-:W-:Y:S01]  /*13a0*/  VIADD R9, R4, 0x1 ;  /* 0x0000000104097836 */ /* 0x000fe20000000000 */
[----:B------:R-:W-:Y:S01]  /*13b0*/  UMOV UR5, 0x400 ;  /* 0x0000040000057882 */ /* 0x000fe20000000000 */
[----:B------:R-:W-:Y:S01]  /*13c0*/  USHF.L.U32 UR9, UR22, 0x2, URZ ;  /* 0x0000000216097899 */ /* 0x000fe200080006ff */
[----:B------:R-:W-:Y:S01]  /*13d0*/  SHF.L.U64.HI R4, R7, 0x2, R8 ;  /* 0x0000000207047819 */ /* 0x000fe20000010208 */
[----:B------:R-:W3:Y:S01]  /*13e0*/  LDC R11, c[0x0][0x384] ;  /* 0x0000e100ff0b7b82 */ /* 0x000ee20000000800 */
[----:B------:R-:W-:Y:S01]  /*13f0*/  UIADD3 UR5, UPT, UPT, UR5, 0x80, URZ ;  /* 0x0000008005057890 */ /* 0x000fe2000fffe0ff */
[----:B------:R-:W-:Y:S01]  /*1400*/  LOP3.LUT R9, R9, 0x3, RZ, 0xc0, !PT ;  /* 0x0000000309097812 */ /* 0x000fe200078ec0ff */
[----:B------:R-:W-:Y:S01]  /*1410*/  IMAD R10, R0, UR11, RZ ;  /* 0x0000000b000a7c24 */ /* 0x000fe2000f8e02ff */
[----:B------:R-:W-:-:S02]  /*1420*/  LEA R7, P1, R2, UR9, 0x2 ;  /* 0x0000000902077c11 */ /* 0x000fc4000f8210ff */
[----:B------:R-:W-:Y:S01]  /*1430*/  IADD3 R9, P3, PT, RZ, -R9, RZ ;  /* 0x80000009ff097210 */ /* 0x000fe20007f7e0ff */
[----:B------:R-:W-:Y:S01]  /*1440*/  IMAD R14, R10, UR10, RZ ;  /* 0x0000000a0a0e7c24 */ /* 0x000fe2000f8e02ff */
[----:B------:R-:W-:Y:S02]  /*1450*/  LEA.HI.X R13, R2, R4, R3, 0x2, P1 ;  /* 0x00000004020d7211 */ /* 0x000fe400008f1403 */
[----:B--2---:R-:W-:-:S04]  /*1460*/  IADD3 R12, P1, P2, R7, UR14, R6 ;  /* 0x0000000e070c7c10 */ /* 0x004fc8000fa3e006 */
[----:B------:R-:W-:Y:S01]  /*1470*/  IADD3.X R13, PT, PT, R13, UR15, R16, P1, P2 ;  /* 0x0000000f0d0d7c10 */ /* 0x000fe20008fe4410 */
[----:B-1----:R-:W-:-:S06]  /*1480*/  ULEA UR5, UR8, UR5, 0x18 ;  /* 0x0000000508057291 */ /* 0x002fcc000f8ec0ff */
[----:B------:R-:W-:-:S05]  /*1490*/  VIADD R4, R6, UR5 ;  /* 0x0000000506047c36 */ /* 0x000fca0008000000 */
[----:B---3--:R-:W-:Y:S01]  /*14a0*/  LEA R7, R11, R4, 0x9 ;  /* 0x000000040b077211 */ /* 0x008fe200078e48ff */
[----:B------:R-:W-:-:S04]  /*14b0*/  IMAD.X R4, RZ, RZ, -0x1, P3 ;  /* 0xffffffffff047424 */ /* 0x000fc800018e06ff */
[----:B------:R-:W-:-:S07]  /*14c0*/  IMAD R7, R2, 0x4, R7 ;  /* 0x0000000402077824 */ /* 0x000fce00078e0207 */
.L_x_82:
        /* <DEDUP_REMOVED lines=16> */
.L_x_81:
[----:B------:R-:W-:Y:S05]  /*15d0*/  BSYNC.RECONVERGENT B1 ;  /* 0x0000000000017941 */ /* 0x000fea0003800200 */
.L_x_80:
[----:B------:R-:W-:Y:S05]  /*15e0*/  @!P0 BRA `(.L_x_76) ;  /* 0x0000000000f08947 */ /* 0x000fea0003800000 */
[----:B------:R-:W1:Y:S01]  /*15f0*/  S2UR UR8, SR_CgaCtaId ;  /* 0x00000000000879c3 */ /* 0x000e620000008800 */
[----:B------:R-:W2:Y:S01]  /*1600*/  LDCU.64 UR14, c[0x0][0x3a8] ;  /* 0x00007500ff0e77ac */ /* 0x000ea20008000a00 */
[----:B------:R-:W-:Y:S01]  /*1610*/  IMAD.U32 R9, RZ, RZ, UR22 ;  /* 0x00000016ff097e24 */ /* 0x000fe2000f8e00ff */
[----:B------:R-:W-:Y:S01]  /*1620*/  SHF.L.U32 R17, R5, 0x2, RZ ;  /* 0x0000000205117819 */ /* 0x000fe200000006ff */
[----:B------:R-:W-:Y:S01]  /*1630*/  IMAD R22, R0, UR11, RZ ;  /* 0x0000000b00167c24 */ /* 0x000fe2000f8e02ff */
[----:B------:R-:W-:Y:S01]  /*1640*/  UMOV UR5, 0x400 ;  /* 0x0000040000057882 */ /* 0x000fe20000000000 */
[----:B------:R-:W-:Y:S01]  /*1650*/  SHF.R.U32.HI R20, RZ, 0x1e, R5 ;  /* 0x0000001eff147819 */ /* 0x000fe20000011605 */
[----:B------:R-:W-:Y:S01]  /*1660*/  UIADD3 UR5, UPT, UPT, UR5, 0x80, URZ ;  /* 0x0000008005057890 */ /* 0x000fe2000fffe0ff */
[----:B------:R-:W3:Y:S01]  /*1670*/  LDC R7, c[0x0][0x384] ;  /* 0x0000e100ff077b82 */ /* 0x000ee20000000800 */
[----:B------:R-:W-:Y:S01]  /*1680*/  SHF.L.U64.HI R18, R9, 0x2, R8 ;  /* 0x0000000209127819 */ /* 0x000fe20000010208 */
[----:B------:R-:W-:Y:S01]  /*1690*/  IMAD R22, R22, UR10, RZ ;  /* 0x0000000a16167c24 */ /* 0x000fe2000f8e02ff */
[----:B--2---:R-:W-:-:S04]  /*16a0*/  IADD3 R4, P0, PT, R6, UR14, RZ ;  /* 0x0000000e06047c10 */ /* 0x004fc8000ff1e0ff */
[----:B------:R-:W-:Y:S01]  /*16b0*/  IADD3.X R16, PT, PT, R16, UR15, RZ, P0, !PT ;  /* 0x0000000f10107c10 */ /* 0x000fe200087fe4ff */
[----:B-1----:R-:W-:Y:S02]  /*16c0*/  ULEA UR5, UR8, UR5, 0x18 ;  /* 0x0000000508057291 */ /* 0x002fe4000f8ec0ff */
[----:B------:R-:W-:-:S04]  /*16d0*/  USHF.L.U32 UR8, UR22, 0x2, URZ ;  /* 0x0000000216087899 */ /* 0x000fc800080006ff */
[----:B------:R-:W-:Y:S01]  /*16e0*/  VIADD R6, R6, UR5 ;  /* 0x0000000506067c36 */ /* 0x000fe20008000000 */
[----:B------:R-:W-:-:S03]  /*16f0*/  UMOV UR5, URZ ;  /* 0x000000ff00057c82 */ /* 0x000fc60008000000 */
[----:B---3--:R-:W-:Y:S01]  /*1700*/  IMAD R23, R7, 0x200, R6 ;  /* 0x0000020007177824 */ /* 0x008fe200078e0206 */
[----:B------:R-:W-:-:S03]  /*1710*/  IADD3 R6, P0, PT, R2, UR22, RZ ;  /* 0x0000001602067c10 */ /* 0x000fc6000ff1e0ff */
[----:B------:R-:W-:Y:S02]  /*1720*/  IMAD R23, R2, 0x4, R23 ;  /* 0x0000000402177824 */ /* 0x000fe400078e0217 */
[----:B------:R-:W-:Y:S01]  /*1730*/  IMAD.X R7, R8, 0x1, R3, P0 ;  /* 0x0000000108077824 */ /* 0x000fe200000e0603 */
[----:B------:R-:W-:Y:S01]  /*1740*/  LEA R0, P0, R2, UR8, 0x2 ;  /* 0x0000000802007c11 */ /* 0x000fe2000f8010ff */
[C-C-:B------:R-:W-:Y:S01]  /*1750*/  IMAD R25, R22.reuse, 0x4, R23.reuse ;  /* 0x0000000416197824 */ /* 0x140fe200078e0217 */
[C---:B------:R-:W-:Y:S01]  /*1760*/  LEA R27, R22.reuse, R23, 0x3 ;  /* 0x00000017161b7211 */ /* 0x040fe200078e18ff */
[----:B------:R-:W-:Y:S01]  /*1770*/  IMAD R29, R22, 0xc, R23 ;  /* 0x0000000c161d7824 */ /* 0x000fe200078e0217 */
[C---:B------:R-:W-:Y:S01]  /*1780*/  SHF.L.U64.HI R7, R6.reuse, 0x2, R7 ;  /* 0x0000000206077819 */ /* 0x040fe20000010207 */
[----:B------:R-:W-:Y:S01]  /*1790*/  IMAD.SHL.U32 R6, R6, 0x4, RZ ;  /* 0x0000000406067824 */ /* 0x000fe200078e00ff */
[----:B------:R-:W-:Y:S02]  /*17a0*/  LEA.HI.X R18, R2, R18, R3, 0x2, P0 ;  /* 0x0000001202127211 */ /* 0x000fe400000f1403 */
[-C--:B------:R-:W-:Y:S01]  /*17b0*/  IADD3 R21, P0, PT, R17, R0.reuse, RZ ;  /* 0x0000000011157210 */ /* 0x080fe20007f1e0ff */
[C---:B------:R-:W-:Y:S01]  /*17c0*/  IMAD.WIDE.U32 R6, R5.reuse, 0xc, R6 ;  /* 0x0000000c05067825 */ /* 0x040fe200078e0006 */
[----:B------:R-:W-:-:S03]  /*17d0*/  LEA R19, P1, R5, R0, 0x3 ;  /* 0x0000000005137211 */ /* 0x000fc600078218ff */
[----:B------:R-:W-:Y:S01]  /*17e0*/  IMAD.X R24, R20, 0x1, R18, P0 ;  /* 0x0000000114187824 */ /* 0x000fe200000e0612 */
[----:B------:R-:W-:Y:S01]  /*17f0*/  LEA.HI.X R26, R5, R18, RZ, 0x3, P1 ;  /* 0x00000012051a7211 */ /* 0x000fe200008f1cff */
[----:B------:R-:W-:-:S08]  /*1800*/  VIADD R28, R7, UR5 ;  /* 0x00000005071c7c36 */ /* 0x000fd00008000000 */
.L_x_83:
[C---:B------:R-:W-:Y:S02]  /*1810*/  IADD3 R12, P0, PT, R4.reuse, R0, RZ ;  /* 0x00000000040c7210 */ /* 0x040fe40007f1e0ff */
[----:B------:R-:W-:-:S03]  /*1820*/  IADD3 R8, P1, PT, R4, R21, RZ ;  /* 0x0000001504087210 */ /* 0x000fc60007f3e0ff */
[----:B------:R-:W-:Y:S01]  /*1830*/  IMAD.X R13, R16, 0x1, R18, P0 ;  /* 0x00000001100d7824 */ /* 0x000fe200000e0612 */
[----:B------:R-:W-:Y:S01]  /*1840*/  IADD3 R10, P0, PT, R4, R19, RZ ;  /* 0x00000013040a7210 */ /* 0x000fe20007f1e0ff */
[----:B------:R-:W-:Y:S01]  /*1850*/  IMAD.X R9, R16, 0x1, R24, P1 ;  /* 0x0000000110097824 */ /* 0x000fe200008e0618 */
[----:B------:R-:W-:Y:S02]  /*1860*/  IADD3 R14, P1, PT, R4, R6, RZ ;  /* 0x00000006040e7210 */ /* 0x000fe40007f3e0ff */
[----:B------:R-:W-:Y:S01]  /*1870*/  @!PT LDS RZ, [RZ] ;  /* 0x00000000fffff984 */ /* 0x000fe20000000800 */
[----:B------:R-:W-:Y:S01]  /*1880*/  @!PT LDS RZ, [RZ] ;  /* 0x00000000fffff984 */ /* 0x000fe20000000800 */
[----:B------:R-:W-:Y:S01]  /*1890*/  @!PT LDS RZ, [RZ] ;  /* 0x00000000fffff984 */ /* 0x000fe20000000800 */
[----:B------:R1:W-:Y:S01]  /*18a0*/  LDGSTS.E [R23+0x80], desc[UR20][R12.64] ;  /* 0x000800000c177fae */ /* 0x0003e2000b9a1014 */
[C---:B------:R-:W-:Y:S01]  /*18b0*/  IMAD.X R11, R16.reuse, 0x1, R26, P0 ;  /* 0x00000001100b7824 */ /* 0x040fe200000e061a */
[----:B------:R-:W-:Y:S01]  /*18c0*/  IADD3 R2, P0, PT, R17, R2, RZ ;  /* 0x0000000211027210 */ /* 0x000fe20007f1e0ff */
[----:B------:R-:W-:Y:S01]  /*18d0*/  IMAD.X R15, R16, 0x1, R28, P1 ;  /* 0x00000001100f7824 */ /* 0x000fe200008e061c */
[C---:B------:R-:W-:Y:S01]  /*18e0*/  LEA R4, P1, R5.reuse, R4, 0x4 ;  /* 0x0000000405047211 */ /* 0x040fe200078220ff */
[----:B------:R2:W-:Y:S02]  /*18f0*/  LDGSTS.E [R25+0x80], desc[UR20][R8.64] ;  /* 0x0008000008197fae */ /* 0x0005e4000b9a1014 */
[----:B------:R-:W-:Y:S01]  /*1900*/  IMAD.X R3, R20, 0x1, R3, P0 ;  /* 0x0000000114037824 */ /* 0x000fe200000e0603 */
[----:B------:R-:W-:Y:S01]  /*1910*/  ISETP.GE.U32.AND P0, PT, R2, UR7, PT ;  /* 0x0000000702007c0c */ /* 0x000fe2000bf06070 */
[----:B------:R3:W-:Y:S01]  /*1920*/  LDGSTS.E [R27+0x80], desc[UR20][R10.64] ;  /* 0x000800000a1b7fae */ /* 0x0007e2000b9a1014 */
[----:B------:R-:W-:-:S02]  /*1930*/  LEA.HI.X R16, R5, R16, RZ, 0x4, P1 ;  /* 0x0000001005107211 */ /* 0x000fc400008f24ff */
[----:B------:R-:W-:Y:S01]  /*1940*/  ISETP.GE.U32.AND.EX P0, PT, R3, UR13, PT, P0 ;  /* 0x0000000d03007c0c */ /* 0x000fe2000bf06100 */
[----:B------:R4:W-:Y:S01]  /*1950*/  LDGSTS.E [R29+0x80], desc[UR20][R14.64] ;  /* 0x000800000e1d7fae */ /* 0x0009e2000b9a1014 */
[C---:B-1----:R-:W-:Y:S01]  /*1960*/  LEA R23, R22.reuse, R23, 0x4 ;  /* 0x0000001716177211 */ /* 0x042fe200078e20ff */
[C---:B--2---:R-:W-:Y:S02]  /*1970*/  IMAD R25, R22.reuse, 0x10, R25 ;  /* 0x0000001016197824 */ /* 0x044fe400078e0219 */
[C---:B---3--:R-:W-:Y:S02]  /*1980*/  IMAD R27, R22.reuse, 0x10, R27 ;  /* 0x00000010161b7824 */ /* 0x048fe400078e021b */
[----:B----4-:R-:W-:-:S06]  /*1990*/  IMAD R29, R22, 0x10, R29 ;  /* 0x00000010161d7824 */ /* 0x010fcc00078e021d */
[----:B------:R-:W-:Y:S05]  /*19a0*/  @!P0 BRA `(.L_x_83) ;  /* 0xfffffffc00988947 */ /* 0x000fea000383ffff */
.L_x_76:
[----:B------:R-:W-:Y:S05]  /*19b0*/  BSYNC.RECONVERGENT B0 ;  /* 0x0000000000007941 */ /* 0x000fea0003800200 */
.L_x_75:
[----:B------:R-:W0:Y:S01]  /*19c0*/  LDGDEPBAR ;  /* 0x00000000000079af */ /* 0x000e220000000000 */
[----:B------:R-:W-:-:S04]  /*19d0*/  DEPBAR.LE SB0, 0x0 ;  /* 0x000080000000791a */ /* 0x000fc80000000000 */
[----:B------:R-:W-:Y:S06]  /*19e0*/  BAR.SYNC.DEFER_BLOCKING 0x0 ;  /* 0x0000000000007b1d */ /* 0x000fec0000010000 */
.L_x_65:
[----:B------:R-:W-:-:S09]  /*19f0*/  UISETP.GT.AND UP0, UPT, UR24, UR6, UPT ;  /* 0x000000061800728c */ /* 0x000fd2000bf04270 */
[----:B------:R-:W-:Y:S05]  /*1a00*/  BRA.U UP0, `(.L_x_84) ;  /* 0x0000000100807547 */ /* 0x000fea000b800000 */
        /* <DEDUP_REMOVED lines=10> */
[----:B----4-:R-:W-:Y:S01]  /*1ab0*/  UIMAD.WIDE UR4, UR22, 0x4, UR4 ;  /* 0x00000004160478a5 */ /* 0x010fe2000f8e0204 */
[----:B--2---:R-:W-:-:S03]  /*1ac0*/  IMAD R0, R3, 0x200, R0 ;  /* 0x0000020003007824 */ /* 0x004fc600078e0200 */
[----:B-1----:R-:W-:Y:S02]  /*1ad0*/  LEA R7, R7, R2, 0x18 ;  /* 0x0000000207077211 */ /* 0x002fe400078ec0ff */
[C---:B---3--:R-:W-:Y:S02]  /*1ae0*/  LEA R2, R5.reuse, UR6, 0x2 ;  /* 0x0000000605027c11 */ /* 0x048fe4000f8e10ff */
[----:B------:R-:W-:-:S03]  /*1af0*/  LEA R0, R5, R0, 0x2 ;  /* 0x0000000005007211 */ /* 0x000fc600078e10ff */
[----:B------:R-:W-:Y:S01]  /*1b00*/  IMAD.IADD R6, R7, 0x1, R2 ;  /* 0x0000000107067824 */ /* 0x000fe200078e0202 */
[----:B------:R-:W-:Y:S01]  /*1b10*/  IADD3 R4, PT, PT, R0, 0x80, R7 ;  /* 0x0000008000047810 */ /* 0x000fe20007ffe007 */
[----:B------:R-:W-:-:S07]  /*1b20*/  IMAD.MOV R0, RZ, RZ, -R3 ;  /* 0x000000ffff007224 */ /* 0x000fce00078e0a03 */
.L_x_85:
[----:B-1----:R-:W-:Y:S01]  /*1b30*/  LDS R7, [R6] ;  /* 0x0000000006077984 */ /* 0x002fe20000000800 */
[----:B------:R-:W-:Y:S02]  /*1b40*/  VIADD R0, R0, 0x1 ;  /* 0x0000000100007836 */ /* 0x000fe40000000000 */
[----:B------:R-:W-:Y:S01]  /*1b50*/  IMAD.U32 R2, RZ, RZ, UR4 ;  /* 0x00000004ff027e24 */ /* 0x000fe2000f8e00ff */
[----:B------:R-:W1:Y:S01]  /*1b60*/  LDS R8, [R4] ;  /* 0x0000000004087984 */ /* 0x000e620000000800 */
[----:B------:R-:W-:Y:S01]  /*1b70*/  IMAD.U32 R3, RZ, RZ, UR5 ;  /* 0x00000005ff037e24 */ /* 0x000fe2000f8e00ff */
[----:B------:R-:W-:Y:S01]  /*1b80*/  ISETP.NE.AND P0, PT, R0, RZ, PT ;  /* 0x000000ff0000720c */ /* 0x000fe20003f05270 */
[----:B------:R-:W-:-:S04]  /*1b90*/  IMAD.WIDE R2, R5, 0x4, R2 ;  /* 0x0000000405027825 */ /* 0x000fc800078e0202 */
[----:B-1----:R-:W-:-:S05]  /*1ba0*/  FADD R7, R7, R8 ;  /* 0x0000000807077221 */ /* 0x002fca0000000000 */
[----:B------:R1:W-:Y:S03]  /*1bb0*/  STG.E desc[UR20][R2.64], R7 ;  /* 0x0000000702007986 */ /* 0x0003e6000c101914 */
[----:B------:R-:W-:Y:S05]  /*1bc0*/  @!P0 EXIT ;  /* 0x000000000000894d */ /* 0x000fea0003800000 */
[----:B------:R-:W-:Y:S01]  /*1bd0*/  IADD3 R4, PT, PT, R4, 0x200, RZ ;  /* 0x0000020004047810 */ /* 0x000fe20007ffe0ff */
[----:B------:R-:W-:Y:S02]  /*1be0*/  VIADD R6, R6, 0x200 ;  /* 0x0000020006067836 */ /* 0x000fe40000000000 */
[----:B------:R-:W-:Y:S01]  /*1bf0*/  VIADD R5, R5, 0x80 ;  /* 0x0000008005057836 */ /* 0x000fe20000000000 */
[----:B------:R-:W-:Y:S06]  /*1c00*/  BRA `(.L_x_85) ;  /* 0xfffffffc00c87947 */ /* 0x000fec000383ffff */
.L_x_84:
[----:B------:R-:W1:Y:S02]  /*1c10*/  LDC R0, c[0x0][0x384] ;  /* 0x0000e100ff007b82 */ /* 0x000e640000000800 */
[----:B-1----:R-:W-:-:S13]  /*1c20*/  ISETP.GE.AND P0, PT, R0, 0x1, PT ;  /* 0x000000010000780c */ /* 0x002fda0003f06270 */
[----:B------:R-:W-:Y:S05]  /*1c30*/  @!P0 EXIT ;  /* 0x000000000000894d */ /* 0x000fea0003800000 */
[----:B------:R-:W1:Y:S01]  /*1c40*/  S2R R5, SR_TID.X ;  /* 0x0000000000057919 */ /* 0x000e620000002100 */
[----:B------:R-:W2:Y:S01]  /*1c50*/  LDC R3, c[0x0][0x3b0] ;  /* 0x0000ec00ff037b82 */ /* 0x000ea20000000800 */
[----:B------:R-:W3:Y:S01]  /*1c60*/  LDCU UR6, c[0x0][0x3a0] ;  /* 0x00007400ff0677ac */ /* 0x000ee20008000800 */
[----:B------:R-:W-:Y:S01]  /*1c70*/  MOV R2, 0x400 ;  /* 0x0000040000027802 */ /* 0x000fe20000000f00 */
[----:B------:R-:W4:Y:S01]  /*1c80*/  S2R R7, SR_CgaCtaId ;  /* 0x0000000000077919 */ /* 0x000f220000008800 */
[----:B------:R-:W5:Y:S03]  /*1c90*/  LDCU.64 UR4, c[0x0][0x390] ;  /* 0x00007200ff0477ac */ /* 0x000f660008000a00 */
[----:B------:R-:W-:Y:S01]  /*1ca0*/  VIADD R4, R2, 0x80 ;  /* 0x0000008002047836 */ /* 0x000fe20000000000 */
[----:B-----5:R-:W-:Y:S01]  /*1cb0*/  UIMAD.WIDE UR4, UR22, 0x4, UR4 ;  /* 0x00000004160478a5 */ /* 0x020fe2000f8e0204 */
[----:B--2---:R-:W-:-:S02]  /*1cc0*/  IMAD R2, R0, 0x200, R3 ;  /* 0x0000020000027824 */ /* 0x004fc400078e0203 */
[----:B------:R-:W-:Y:S02]  /*1cd0*/  IMAD.MOV R0, RZ, RZ, -R0 ;  /* 0x000000ffff007224 */ /* 0x000fe400078e0a00 */
[C---:B-1----:R-:W-:Y:S01]  /*1ce0*/  IMAD R2, R5.reuse, 0x4, R2 ;  /* 0x0000000405027824 */ /* 0x042fe200078e0202 */
[----:B---3--:R-:W-:Y:S02]  /*1cf0*/  LEA R6, R5, UR6, 0x2 ;  /* 0x0000000605067c11 */ /* 0x008fe4000f8e10ff */
[----:B----4-:R-:W-:-:S04]  /*1d00*/  LEA R7, R7, R4, 0x18 ;  /* 0x0000000407077211 */ /* 0x010fc800078ec0ff */
[----:B------:R-:W-:Y:S02]  /*1d10*/  IADD3 R6, PT, PT, R7, R6, RZ ;  /* 0x0000000607067210 */ /* 0x000fe40007ffe0ff */
[----:B------:R-:W-:-:S07]  /*1d20*/  IADD3 R4, PT, PT, R2, 0x80, R7 ;  /* 0x0000008002047810 */ /* 0x000fce0007ffe007 */
.L_x_86:
[----:B------:R-:W-:Y:S01]  /*1d30*/  ISETP.GE.AND P0, PT, R5, UR23, PT ;  /* 0x0000001705007c0c */ /* 0x000fe2000bf06270 */
        /* <DEDUP_REMOVED lines=14> */
        .weak           $__internal_1_$__cuda_sm20_div_u64
        .type           $__internal_1_$__cuda_sm20_div_u64,@function
        .size           $__internal_1_$__cuda_sm20_div_u64,(.L_x_148 - $__internal_1_$__cuda_sm20_div_u64)
$__internal_1_$__cuda_sm20_div_u64:
[----:B------:R-:W-:Y:S02]  /*1e20*/  IMAD.U32 R15, RZ, RZ, UR4 ;  /* 0x00000004ff0f7e24 */ /* 0x000fe4000f8e00ff */
[----:B------:R-:W-:-:S04]  /*1e30*/  IMAD.MOV.U32 R14, RZ, RZ, R5 ;  /* 0x000000ffff0e7224 */ /* 0x000fc800078e0005 */
        /* <DEDUP_REMOVED lines=9> */
[----:B------:R-:W-:Y:S01]  /*1ed0*/  IMAD.X R19, RZ, RZ, ~R13, P0 ;  /* 0x000000ffff137224 */ /* 0x000fe200000e0e0d */
[----:B------:R-:W-:-:S03]  /*1ee0*/  MOV R13, R6 ;  /* 0x00000006000d7202 */ /* 0x000fc60000000f00 */
[-C--:B------:R-:W-:Y:S02]  /*1ef0*/  IMAD R15, R7, R19.reuse, RZ ;  /* 0x00000013070f7224 */ /* 0x080fe400078e02ff */
[----:B------:R-:W-:-:S04]  /*1f00*/  IMAD.WIDE.U32 R12, P0, R6, R19, R12 ;  /* 0x00000013060c7225 */ /* 0x000fc8000780000c */
[----:B------:R-:W-:-:S04]  /*1f10*/  IMAD.HI.U32 R11, R7, R19, RZ ;  /* 0x00000013070b7227 */ /* 0x000fc800078e00ff */
[----:B------:R-:W-:-:S04]  /*1f20*/  IMAD.HI.U32 R12, P1, R7, R17, R12 ;  /* 0x00000011070c7227 */ /* 0x000fc8000782000c */
[----:B------:R-:W-:Y:S01]  /*1f30*/  IMAD.X R11, R11, 0x1, R7, P0 ;  /* 0x000000010b0b7824 */ /* 0x000fe200000e0607 */
[----:B------:R-:W-:-:S04]  /*1f40*/  IADD3 R13, P2, PT, R15, R12, RZ ;  /* 0x0000000c0f0d7210 */ /* 0x000fc80007f5e0ff */
[----:B------:R-:W-:Y:S01]  /*1f50*/  IADD3.X R11, PT, PT, RZ, RZ, R11, P2, P1 ;  /* 0x000000ffff0b7210 */ /* 0x000fe200017e240b */
[----:B------:R-:W-:-:S04]  /*1f60*/  IMAD.WIDE.U32 R6, R13, R5, RZ ;  /* 0x000000050d067225 */ /* 0x000fc800078e00ff */
[----:B------:R-:W-:Y:S01]  /*1f70*/  IMAD R12, R13, UR4, R7 ;  /* 0x000000040d0c7c24 */ /* 0x000fe2000f8e0207 */
[----:B------:R-:W-:-:S03]  /*1f80*/  IADD3 R7, P0, PT, RZ, -R6, RZ ;  /* 0x80000006ff077210 */ /* 0x000fc60007f1e0ff */
[----:B------:R-:W-:Y:S02]  /*1f90*/  IMAD R6, R11, R5, R12 ;  /* 0x000000050b067224 */ /* 0x000fe400078e020c */
[----:B------:R-:W-:-:S04]  /*1fa0*/  IMAD.HI.U32 R12, R13, R7, RZ ;  /* 0x000000070d0c7227 */ /* 0x000fc800078e00ff */
[----:B------:R-:W-:-:S04]  /*1fb0*/  IMAD.X R6, RZ, RZ, ~R6, P0 ;  /* 0x000000ffff067224 */ /* 0x000fc800000e0e06 */
        /* <DEDUP_REMOVED lines=15> */
[----:B------:R-:W-:-:S03]  /*20b0*/  IMAD.WIDE.U32 R6, R12, R5, RZ ;  /* 0x000000050c067225 */ /* 0x000fc600078e00ff */
[----:B------:R-:W-:Y:S01]  /*20c0*/  IADD3.X R14, PT, PT, RZ, R11, RZ, P1, !PT ;  /* 0x0000000bff0e7210 */ /* 0x000fe20000ffe4ff */
[----:B------:R-:W-:Y:S01]  /*20d0*/  IMAD R7, R12, UR4, R7 ;  /* 0x000000040c077c24 */ /* 0x000fe2000f8e0207 */
[----:B------:R-:W-:Y:S02]  /*20e0*/  IADD3 R16, P1, PT, -R6, R9, RZ ;  /* 0x0000000906107210 */ /* 0x000fe40007f3e1ff */
[----:B------:R-:W-:Y:S01]  /*20f0*/  IADD3 R9, P2, PT, R12, 0x1, RZ ;  /* 0x000000010c097810 */ /* 0x000fe20007f5e0ff */
[-C--:B------:R-:W-:Y:S01]  /*2100*/  IMAD R7, R14, R5.reuse, R7 ;  /* 0x000000050e077224 */ /* 0x080fe200078e0207 */
[----:B------:R-:W-:-:S03]  /*2110*/  ISETP.GE.U32.AND P0, PT, R16, R5, PT ;  /* 0x000000051000720c */ /* 0x000fc60003f06070 */
[----:B------:R-:W-:Y:S01]  /*2120*/  IMAD.X R11, R10, 0x1, ~R7, P1 ;  /* 0x000000010a0b7824 */ /* 0x000fe200008e0e07 */
[----:B------:R-:W-:Y:S01]  /*2130*/  IADD3 R6, P1, PT, -R5, R16, RZ ;  /* 0x0000001005067210 */ /* 0x000fe20007f3e1ff */
[----:B------:R-:W-:-:S03]  /*2140*/  IMAD.X R7, RZ, RZ, R14, P2 ;  /* 0x000000ffff077224 */ /* 0x000fc600010e060e */
[C---:B------:R-:W-:Y:S02]  /*2150*/  ISETP.GE.U32.AND.EX P0, PT, R11.reuse, UR4, PT, P0 ;  /* 0x000000040b007c0c */ /* 0x040fe4000bf06100 */
[----:B------:R-:W-:Y:S02]  /*2160*/  IADD3.X R10, PT, PT, R11, ~UR4, RZ, P1, !PT ;  /* 0x800000040b0a7c10 */ /* 0x000fe40008ffe4ff */
[----:B------:R-:W-:Y:S02]  /*2170*/  SEL R6, R6, R16, P0 ;  /* 0x0000001006067207 */ /* 0x000fe40000000000 */
[----:B------:R-:W-:Y:S02]  /*2180*/  SEL R9, R9, R12, P0 ;  /* 0x0000000c09097207 */ /* 0x000fe40000000000 */
[----:B------:R-:W-:Y:S02]  /*2190*/  SEL R10, R10, R11, P0 ;  /* 0x0000000b0a0a7207 */ /* 0x000fe40000000000 */
[----:B------:R-:W-:-:S02]  /*21a0*/  SEL R14, R7, R14, P0 ;  /* 0x0000000e070e7207 */ /* 0x000fc40000000000 */
[----:B------:R-:W-:Y:S02]  /*21b0*/  ISETP.GE.U32.AND P0, PT, R6, R5, PT ;  /* 0x000000050600720c */ /* 0x000fe40003f06070 */
[----:B------:R-:W-:Y:S02]  /*21c0*/  IADD3 R6, P2, PT, R9, 0x1, RZ ;  /* 0x0000000109067810 */ /* 0x000fe40007f5e0ff */
[----:B------:R-:W-:Y:S02]  /*21d0*/  ISETP.GE.U32.AND.EX P0, PT, R10, UR4, PT, P0 ;  /* 0x000000040a007c0c */ /* 0x000fe4000bf06100 */
[----:B------:R-:W-:Y:S01]  /*21e0*/  ISETP.NE.U32.AND P1, PT, R5, RZ, PT ;  /* 0x000000ff0500720c */ /* 0x000fe20003f25070 */
[----:B------:R-:W-:Y:S01]  /*21f0*/  IMAD.X R7, RZ, RZ, R14, P2 ;  /* 0x000000ffff077224 */ /* 0x000fe200010e060e */
[----:B------:R-:W-:Y:S01]  /*2200*/  SEL R6, R6, R9, P0 ;  /* 0x0000000906067207 */ /* 0x000fe20000000000 */
[----:B------:R-:W-:Y:S01]  /*2210*/  IMAD.MOV.U32 R9, RZ, RZ, 0x0 ;  /* 0x00000000ff097424 */ /* 0x000fe200078e00ff */
[----:B------:R-:W-:-:S02]  /*2220*/  ISETP.NE.AND.EX P1, PT, RZ, UR4, PT, P1 ;  /* 0x00000004ff007c0c */ /* 0x000fc4000bf25310 */
[----:B------:R-:W-:Y:S02]  /*2230*/  SEL R7, R7, R14, P0 ;  /* 0x0000000e07077207 */ /* 0x000fe40000000000 */
[----:B------:R-:W-:Y:S02]  /*2240*/  SEL R6, R6, 0xffffffff, P1 ;  /* 0xffffffff06067807 */ /* 0x000fe40000800000 */
[----:B------:R-:W-:Y:S01]  /*2250*/  SEL R7, R7, 0xffffffff, P1 ;  /* 0xffffffff07077807 */ /* 0x000fe20000800000 */
[----:B------:R-:W-:Y:S06]  /*2260*/  RET.REL.NODEC R8 `(_ZN3cub18CUB_300001_SM_10006detail9transform16transform_kernelINS2_10policy_hubILb0EN4cuda3std3__45tupleIJN6thrust24THRUST_300001_SM_1000_NS6detail15normal_iteratorINSA_10device_ptrIfEEEESF_EEEE10policy1000EiNS7_4plusIfEESF_JPfSL_EEEvT0_iT1_T2_DpNS2_10kernel_argIT3_EE) ;  /* 0xffffffdc08647950 */ /* 0x000fec0003c3ffff */
.L_x_87:
        /* <DEDUP_REMOVED lines=9> */
.L_x_148:


//--------------------- .text._ZN3cub18CUB_300001_SM_10006detail9transform16transform_kernelINS2_10policy_hubILb0EN4cuda3std3__45tupleIJN6thrust24THRUST_300001_SM_1000_NS6detail15normal_iteratorINSA_10device_ptrIfEEEESF_EEEE10policy1000ElNS7_10multipliesIfEESF_JPfSL_EEEvT0_iT1_T2_DpNS2_10kernel_argIT3_EE --------------------------
	.section	.text._ZN3cub18CUB_300001_SM_10006detail9transform16transform_kernelINS2_10policy_hubILb0EN4cuda3std3__45tupleIJN6thrust24THRUST_300001_SM_1000_NS6detail15normal_iteratorINSA_10device_ptrIfEEEESF_EEEE10policy1000ElNS7_10multipliesIfEESF_JPfSL_EEEvT0_iT1_T2_DpNS2_10kernel_argIT3_EE,"ax",@progbits
	.align	128
        .global         _ZN3cub18CUB_300001_SM_10006detail9transform16transform_kernelINS2_10policy_hubILb0EN4cuda3std3__45tupleIJN6thrust24THRUST_300001_SM_1000_NS6detail15normal_iteratorINSA_10device_ptrIfEEEESF_EEEE10policy1000ElNS7_10multipliesIfEESF_JPfSL_EEEvT0_iT1_T2_DpNS2_10kernel_argIT3_EE
        .type           _ZN3cub18CUB_300001_SM_10006detail9transform16transform_kernelINS2_10policy_hubILb0EN4cuda3std3__45tupleIJN6thrust24THRUST_300001_SM_1000_NS6detail15normal_iteratorINSA_10device_ptrIfEEEESF_EEEE10policy1000ElNS7_10multipliesIfEESF_JPfSL_EEEvT0_iT1_T2_DpNS2_10kernel_argIT3_EE,@function
        .size           _ZN3cub18CUB_300001_SM_10006detail9transform16transform_kernelINS2_10policy_hubILb0EN4cuda3std3__45tupleIJN6thrust24THRUST_300001_SM_1000_NS6detail15normal_iteratorINSA_10device_ptrIfEEEESF_EEEE10policy1000ElNS7_10multipliesIfEESF_JPfSL_EEEvT0_iT1_T2_DpNS2_10kernel_argIT3_EE,(.L_x_149 - _ZN3cub18CUB_300001_SM_10006detail9transform16transform_kernelINS2_10policy_hubILb0EN4cuda3std3__45tupleIJN6thrust24THRUST_300001_SM_1000_NS6detail15normal_iteratorINSA_10device_ptrIfEEEESF_EEEE10policy1000ElNS7_10multipliesIfEESF_JPfSL_EEEvT0_iT1_T2_DpNS2_10kernel_argIT3_EE)
        .other          _ZN3cub18CUB_300001_SM_10006detail9transform16transform_kernelINS2_10policy_hubILb0EN4cuda3std3__45tupleIJN6thrust24THRUST_300001_SM_1000_NS6detail15normal_iteratorINSA_10device_ptrIfEEEESF_EEEE10policy1000ElNS7_10multipliesIfEESF_JPfSL_EEEvT0_iT1_T2_DpNS2_10kernel_argIT3_EE,@"STO_CUDA_ENTRY STV_DEFAULT"
_ZN3cub18CUB_300001_SM_10006detail9transform16transform_kernelINS2_10policy_hubILb0EN4cuda3std3__45tupleIJN6thrust24THRUST_300001_SM_1000_NS6detail15normal_iteratorINSA_10device_ptrIfEEEESF_EEEE10policy1000ElNS7_10multipliesIfEESF_JPfSL_EEEvT0_iT1_T2_DpNS2_10kernel_argIT3_EE:
.text._ZN3cub18CUB_300001_SM_10006detail9transform16transform_kernelINS2_10policy_hubILb0EN4cuda3std3__45tupleIJN6thrust24THRUST_300001_SM_1000_NS6detail15normal_iteratorINSA_10device_ptrIfEEEESF_EEEE10policy1000ElNS7_10multipliesIfEESF_JPfSL_EEEvT0_iT1_T2_DpNS2_10kernel_argIT3_EE:
        /* <DEDUP_REMOVED lines=68> */
.L_x_90:
[----:B-1----:R-:W-:Y:S05]  /*0440*/  BSYNC.RECONVERGENT B0 ;  /* 0x0000000000007941 */ /* 0x002fea0003800200 */
.L_x_89:
[----:B------:R-:W1:Y:S08]  /*0450*/  S2UR UR5, SR_CgaCtaId ;  /* 0x00000000000579c3 */ /* 0x000e700000008800 */
[----:B------:R-:W-:Y:S01]  /*0460*/  BAR.SYNC.DEFER_BLOCKING 0x0 ;  /* 0x0000000000007b1d */ /* 0x000fe20000010000 */
[----:B------:R-:W-:-:S05]  /*0470*/  SHF.L.U32 R2, RZ, 0x1f, RZ ;  /* 0x0000001fff027819 */ /* 0x000fca00000006ff */
[----:B------:R-:W-:Y:S02]  /*0480*/  UMOV UR4, 0x400 ;  /* 0x0000040000047882 */ /* 0x000fe40000000000 */
[----:B-1----:R-:W-:-:S12]  /*0490*/  ULEA UR4, UR5, UR4, 0x18 ;  /* 0x0000000405047291 */ /* 0x002fd8000f8ec0ff */
.L_x_91:
[----:B------:R-:W1:Y:S02]  /*04a0*/  SYNCS.PHASECHK.TRANS64.TRYWAIT P0, [UR4], R2 ;  /* 0x00000002ff0075a7 */ /* 0x000e640008001104 */
[----:B-1----:R-:W-:Y:S05]  /*04b0*/  @!P0 BRA `(.L_x_91) ;  /* 0xfffffffc00f88947 */ /* 0x002fea000383ffff */
[----:B------:R-:W-:Y:S05]  /*04c0*/  BRA `(.L_x_92) ;  /* 0x0000001400407947 */ /* 0x000fea0003800000 */
.L_x_88:
        /* <DEDUP_REMOVED lines=54> */
.L_x_96:
[----:B------:R-:W-:Y:S01]  /*0830*/  IMAD.MOV.U32 R9, RZ, RZ, R14 ;  /* 0x000000ffff097224 */ /* 0x000fe200078e000e */
[----:B------:R-:W-:-:S07]  /*0840*/  MOV R14, 0x860 ;  /* 0x00000860000e7802 */ /* 0x000fce0000000f00 */
[----:B------:R-:W-:Y:S05]  /*0850*/  CALL.REL.NOINC `($__internal_2_$__cuda_sm20_div_u64) ;  /* 0x0000001400707944 */ /* 0x000fea0003c00000 */
.L_x_97:
[----:B------:R-:W-:Y:S05]  /*0860*/  BSYNC.RECONVERGENT B1 ;  /* 0x0000000000017941 */ /* 0x000fea0003800200 */
.L_x_95:
        /* <DEDUP_REMOVED lines=37> */
.L_x_100:
        /* <DEDUP_REMOVED lines=16> */
.L_x_99:
[----:B------:R-:W-:Y:S05]  /*0bc0*/  BSYNC.RECONVERGENT B1 ;  /* 0x0000000000017941 */ /* 0x000fea0003800200 */
.L_x_98:
        /* <DEDUP_REMOVED lines=35> */
.L_x_101:
        /* <DEDUP_REMOVED lines=26> */
.L_x_94:
[----:B------:R-:W-:Y:S05]  /*0fa0*/  BSYNC.RECONVERGENT B0 ;  /* 0x0000000000007941 */ /* 0x000fea0003800200 */
.L_x_93:
        /* <DEDUP_REMOVED lines=39> */
.L_x_105:
[----:B------:R-:W-:Y:S01]  /*1220*/  IMAD.MOV.U32 R9, RZ, RZ, R12 ;  /* 0x000000ffff097224 */ /* 0x000fe200078e000c */
[----:B------:R-:W-:-:S07]  /*1230*/  MOV R14, 0x1250 ;  /* 0x00001250000e7802 */ /* 0x000fce0000000f00 */
[----:B------:R-:W-:Y:S05]  /*1240*/  CALL.REL.NOINC `($__internal_2_$__cuda_sm20_div_u64) ;  /* 0x0000000800f47944 */ /* 0x000fea0003c00000 */
.L_x_106:
[----:B------:R-:W-:Y:S05]  /*1250*/  BSYNC.RECONVERGENT B1 ;  /* 0x0000000000017941 */ /* 0x000fea0003800200 */
.L_x_104:
        /* <DEDUP_REMOVED lines=35> */
.L_x_109:
        /* <DEDUP_REMOVED lines=16> */
.L_x_108:
[----:B------:R-:W-:Y:S05]  /*1590*/  BSYNC.RECONVERGENT B1 ;  /* 0x0000000000017941 */ /* 0x000fea0003800200 */
.L_x_107:
        /* <DEDUP_REMOVED lines=37> */
.L_x_110:
        /* <DEDUP_REMOVED lines=26> */
.L_x_103:
[----:B------:R-:W-:Y:S05]  /*1990*/  BSYNC.RECONVERGENT B0 ;  /* 0x0000000000007941 */ /* 0x000fea0003800200 */
.L_x_102:
[----:B------:R-:W0:Y:S01]  /*19a0*/  LDGDEPBAR ;  /* 0x00000000000079af */ /* 0x000e220000000000 */
[----:B------:R-:W-:-:S04]  /*19b0*/  DEPBAR.LE SB0, 0x0 ;  /* 0x000080000000791a */ /* 0x000fc80000000000 */
[----:B------:R-:W-:Y:S06]  /*19c0*/  BAR.SYNC.DEFER_BLOCKING 0x0 ;  /* 0x0000000000007b1d */ /* 0x000fec0000010000 */
.L_x_92:
        /* <DEDUP_REMOVED lines=21> */
.L_x_112:
        /* <DEDUP_REMOVED lines=10> */
[----:B---3--:R-:W-:-:S05]  /*1bc0*/  @!P0 FMUL R9, R8, R9 ;  /* 0x0000000908098220 */ /* 0x008fca0000400000 */
[----:B------:R1:W-:Y:S01]  /*1bd0*/  @!P0 STG.E desc[UR22][R2.64], R9 ;  /* 0x0000000902008986 */ /* 0x0003e2000c101916 */
[----:B------:R-:W-:-:S13]  /*1be0*/  ISETP.NE.AND P0, PT, R4, RZ, PT ;  /* 0x000000ff0400720c */ /* 0x000fda0003f05270 */
[----:B-1----:R-:W-:Y:S05]  /*1bf0*/  @P0 BRA `(.L_x_112) ;  /* 0xfffffffc00c80947 */ /* 0x002fea000383ffff */
[----:B------:R-:W-:Y:S05]  /*1c00*/  EXIT ;  /* 0x000000000000794d */ /* 0x000fea0003800000 */
.L_x_111:
        /* <DEDUP_REMOVED lines=19> */
.L_x_113:
[----:B-1----:R-:W-:Y:S01]  /*1d40*/  LDS R7, [R6] ;  /* 0x0000000006077984 */ /* 0x002fe20000000800 */
[----:B------:R-:W-:Y:S01]  /*1d50*/  IADD3 R0, PT, PT, R0, 0x1, RZ ;  /* 0x0000000100007810 */ /* 0x000fe20007ffe0ff */
[----:B------:R-:W-:Y:S02]  /*1d60*/  IMAD.U32 R2, RZ, RZ, UR4 ;  /* 0x00000004ff027e24 */ /* 0x000fe4000f8e00ff */
[----:B------:R-:W1:Y:S01]  /*1d70*/  LDS R8, [R4] ;  /* 0x0000000004087984 */ /* 0x000e620000000800 */
[----:B------:R-:W-:Y:S01]  /*1d80*/  ISETP.NE.AND P0, PT, R0, RZ, PT ;  /* 0x000000ff0000720c */ /* 0x000fe20003f05270 */
[----:B------:R-:W-:Y:S02]  /*1d90*/  IMAD.U32 R3, RZ, RZ, UR5 ;  /* 0x00000005ff037e24 */ /* 0x000fe4000f8e00ff */
[----:B------:R-:W-:-:S04]  /*1da0*/  IMAD.WIDE R2, R5, 0x4, R2 ;  /* 0x0000000405027825 */ /* 0x000fc800078e0202 */
[----:B-1----:R-:W-:-:S05]  /*1db0*/  FMUL R7, R7, R8 ;  /* 0x0000000807077220 */ /* 0x002fca0000400000 */
[----:B------:R1:W-:Y:S01]  /*1dc0*/  STG.E desc[UR22][R2.64], R7 ;  /* 0x0000000702007986 */ /* 0x0003e2000c101916 */
[----:B------:R-:W-:Y:S05]  /*1dd0*/  @!P0 EXIT ;  /* 0x000000000000894d */ /* 0x000fea0003800000 */
[----:B------:R-:W-:Y:S02]  /*1de0*/  VIADD R4, R4, 0x200 ;  /* 0x0000020004047836 */ /* 0x000fe40000000000 */
[----:B------:R-:W-:Y:S02]  /*1df0*/  VIADD R6, R6, 0x200 ;  /* 0x0000020006067836 */ /* 0x000fe40000000000 */
[----:B------:R-:W-:Y:S01]  /*1e00*/  VIADD R5, R5, 0x80 ;  /* 0x0000008005057836 */ /* 0x000fe20000000000 */
[----:B------:R-:W-:Y:S06]  /*1e10*/  BRA `(.L_x_113) ;  /* 0xfffffffc00c87947 */ /* 0x000fec000383ffff */
        .weak           $__internal_2_$__cuda_sm20_div_u64
        .type           $__internal_2_$__cuda_sm20_div_u64,@function
        .size           $__internal_2_$__cuda_sm20_div_u64,(.L_x_149 - $__internal_2_$__cuda_sm20_div_u64)
$__internal_2_$__cuda_sm20_div_u64:
        /* <DEDUP_REMOVED lines=68> */
[----:B------:R-:W-:Y:S06]  /*2260*/  RET.REL.NODEC R14 `(_ZN3cub18CUB_300001_SM_10006detail9transform16transform_kernelINS2_10policy_hubILb0EN4cuda3std3__45tupleIJN6thrust24THRUST_300001_SM_1000_NS6detail15normal_iteratorINSA_10device_ptrIfEEEESF_EEEE10policy1000ElNS7_10multipliesIfEESF_JPfSL_EEEvT0_iT1_T2_DpNS2_10kernel_argIT3_EE) ;  /* 0xffffffdc0e647950 */ /* 0x000fec0003c3ffff */
.L_x_114:
        /* <DEDUP_REMOVED lines=9> */
.L_x_149:


//--------------------- .text._ZN3cub18CUB_300001_SM_10006detail9transform16transform_kernelINS2_10policy_hubILb0EN4cuda3std3__45tupleIJN6thrust24THRUST_300001_SM_1000_NS6detail15normal_iteratorINSA_10device_ptrIfEEEESF_EEEE10policy1000EiNS7_10multipliesIfEESF_JPfSL_EEEvT0_iT1_T2_DpNS2_10kernel_argIT3_EE --------------------------
	.section	.text._ZN3cub18CUB_300001_SM_10006detail9transform16transform_kernelINS2_10policy_hubILb0EN4cuda3std3__45tupleIJN6thrust24THRUST_300001_SM_1000_NS6detail15normal_iteratorINSA_10device_ptrIfEEEESF_EEEE10policy1000EiNS7_10multipliesIfEESF_JPfSL_EEEvT0_iT1_T2_DpNS2_10kernel_argIT3_EE,"ax",@progbits
	.align	128
        .global         _ZN3cub18CUB_300001_SM_10006detail9transform16transform_kernelINS2_10policy_hubILb0EN4cuda3std3__45tupleIJN6thrust24THRUST_300001_SM_1000_NS6detail15normal_iteratorINSA_10device_ptrIfEEEESF_EEEE10policy1000EiNS7_10multipliesIfEESF_JPfSL_EEEvT0_iT1_T2_DpNS2_10kernel_argIT3_EE
        .type           _ZN3cub18CUB_300001_SM_10006detail9transform16transform_kernelINS2_10policy_hubILb0EN4cuda3std3__45tupleIJN6thrust24THRUST_300001_SM_1000_NS6detail15normal_iteratorINSA_10device_ptrIfEEEESF_EEEE10policy1000EiNS7_10multipliesIfEESF_JPfSL_EEEvT0_iT1_T2_DpNS2_10kernel_argIT3_EE,@function
        .size           _ZN3cub18CUB_300001_SM_10006detail9transform16transform_kernelINS2_10policy_hubILb0EN4cuda3std3__45tupleIJN6thrust24THRUST_300001_SM_1000_NS6detail15normal_iteratorINSA_10device_ptrIfEEEESF_EEEE10policy1000EiNS7_10multipliesIfEESF_JPfSL_EEEvT0_iT1_T2_DpNS2_10kernel_argIT3_EE,(.L_x_150 - _ZN3cub18CUB_300001_SM_10006detail9transform16transform_kernelINS2_10policy_hubILb0EN4cuda3std3__45tupleIJN6thrust24THRUST_300001_SM_1000_NS6detail15normal_iteratorINSA_10device_ptrIfEEEESF_EEEE10policy1000EiNS7_10multipliesIfEESF_JPfSL_EEEvT0_iT1_T2_DpNS2_10kernel_argIT3_EE)
        .other          _ZN3cub18CUB_300001_SM_10006detail9transform16transform_kernelINS2_10policy_hubILb0EN4cuda3std3__45tupleIJN6thrust24THRUST_300001_SM_1000_NS6detail15normal_iteratorINSA_10device_ptrIfEEEESF_EEEE10policy1000EiNS7_10multipliesIfEESF_JPfSL_EEEvT0_iT1_T2_DpNS2_10kernel_argIT3_EE,@"STO_CUDA_ENTRY STV_DEFAULT"
_ZN3cub18CUB_300001_SM_10006detail9transform16transform_kernelINS2_10policy_hubILb0EN4cuda3std3__45tupleIJN6thrust24THRUST_300001_SM_1000_NS6detail15normal_iteratorINSA_10device_ptrIfEEEESF_EEEE10policy1000EiNS7_10multipliesIfEESF_JPfSL_EEEvT0_iT1_T2_DpNS2_10kernel_argIT3_EE:
.text._ZN3cub18CUB_300001_SM_10006detail9transform16transform_kernelINS2_10policy_hubILb0EN4cuda3std3__45tupleIJN6thrust24THRUST_300001_SM_1000_NS6detail15normal_iteratorINSA_10device_ptrIfEEEESF_EEEE10policy1000EiNS7_10multipliesIfEESF_JPfSL_EEEvT0_iT1_T2_DpNS2_10kernel_argIT3_EE:
        /* <DEDUP_REMOVED lines=60> */
.L_x_117:
[----:B-1----:R-:W-:Y:S05]  /*03c0*/  BSYNC.RECONVERGENT B0 ;  /* 0x0000000000007941 */ /* 0x002fea0003800200 */
.L_x_116:
[----:B------:R-:W1:Y:S08]  /*03d0*/  S2UR UR5, SR_CgaCtaId ;  /* 0x00000000000579c3 */ /* 0x000e700000008800 */
[----:B------:R-:W-:Y:S01]  /*03e0*/  BAR.SYNC.DEFER_BLOCKING 0x0 ;  /* 0x0000000000007b1d */ /* 0x000fe20000010000 */
[----:B------:R-:W-:-:S05]  /*03f0*/  SHF.L.U32 R0, RZ, 0x1f, RZ ;  /* 0x0000001fff007819 */ /* 0x000fca00000006ff */
[----:B------:R-:W-:Y:S02]  /*0400*/  UMOV UR4, 0x400 ;  /* 0x0000040000047882 */ /* 0x000fe40000000000 */
[----:B-1----:R-:W-:-:S12]  /*0410*/  ULEA UR4, UR5, UR4, 0x18 ;  /* 0x0000000405047291 */ /* 0x002fd8000f8ec0ff */
.L_x_118:
[----:B------:R-:W1:Y:S02]  /*0420*/  SYNCS.PHASECHK.TRANS64.TRYWAIT P0, [UR4], R0 ;  /* 0x00000000ff0075a7 */ /* 0x000e640008001104 */
[----:B-1----:R-:W-:Y:S05]  /*0430*/  @!P0 BRA `(.L_x_118) ;  /* 0xfffffffc00f88947 */ /* 0x002fea000383ffff */
[----:B------:R-:W-:Y:S05]  /*0440*/  BRA `(.L_x_119) ;  /* 0x0000001400687947 */ /* 0x000fea0003800000 */
.L_x_115:
        /* <DEDUP_REMOVED lines=61> */
.L_x_123:
[----:B------:R-:W-:Y:S01]  /*0820*/  IMAD.MOV.U32 R9, RZ, RZ, R12 ;  /* 0x000000ffff097224 */ /* 0x000fe200078e000c */
[----:B------:R-:W-:-:S07]  /*0830*/  MOV R8, 0x850 ;  /* 0x0000085000087802 */ /* 0x000fce0000000f00 */
[----:B------:R-:W-:Y:S05]  /*0840*/  CALL.REL.NOINC `($__internal_3_$__cuda_sm20_div_u64) ;  /* 0x0000001400747944 */ /* 0x000fea0003c00000 */
[----:B------:R-:W-:Y:S01]  /*0850*/  IMAD.MOV.U32 R8, RZ, RZ, R6 ;  /* 0x000000ffff087224 */ /* 0x000fe200078e0006 */
[----:B------:R-:W-:-:S07]  /*0860*/  MOV R9, R7 ;  /* 0x0000000700097202 */ /* 0x000fce0000000f00 */
.L_x_124:
[----:B------:R-:W-:Y:S05]  /*0870*/  BSYNC.RECONVERGENT B1 ;  /* 0x0000000000017941 */ /* 0x000fea0003800200 */
.L_x_122:
        /* <DEDUP_REMOVED lines=34> */
.L_x_127:
        /* <DEDUP_REMOVED lines=16> */
.L_x_126:
[----:B------:R-:W-:Y:S05]  /*0ba0*/  BSYNC.RECONVERGENT B1 ;  /* 0x0000000000017941 */ /* 0x000fea0003800200 */
.L_x_125:
        /* <DEDUP_REMOVED lines=32> */
.L_x_128:
        /* <DEDUP_REMOVED lines=29> */
.L_x_121:
[----:B------:R-:W-:Y:S05]  /*0f80*/  BSYNC.RECONVERGENT B0 ;  /* 0x0000000000007941 */ /* 0x000fea0003800200 */
.L_x_120:
        /* <DEDUP_REMOVED lines=44> */
.L_x_132:
[----:B------:R-:W-:-:S07]  /*1250*/  MOV R8, 0x1270 ;  /* 0x0000127000087802 */ /* 0x000fce0000000f00 */
[----:B------:R-:W-:Y:S05]  /*1260*/  CALL.REL.NOINC `($__internal_3_$__cuda_sm20_div_u64) ;  /* 0x0000000800ec7944 */ /* 0x000fea0003c00000 */
[----:B------:R-:W-:Y:S01]  /*1270*/  IMAD.MOV.U32 R8, RZ, RZ, R6 ;  /* 0x000000ffff087224 */ /* 0x000fe200078e0006 */
[----:B------:R-:W-:-:S07]  /*1280*/  MOV R9, R7 ;  /* 0x0000000700097202 */ /* 0x000fce0000000f00 */
.L_x_133:
[----:B------:R-:W-:Y:S05]  /*1290*/  BSYNC.RECONVERGENT B1 ;  /* 0x0000000000017941 */ /* 0x000fea0003800200 */
.L_x_131:
        /* <DEDUP_REMOVED lines=35> */
.L_x_136:
        /* <DEDUP_REMOVED lines=16> */
.L_x_135:
[----:B------:R-:W-:Y:S05]  /*15d0*/  BSYNC.RECONVERGENT B1 ;  /* 0x0000000000017941 */ /* 0x000fea0003800200 */
.L_x_134:
        /* <DEDUP_REMOVED lines=35> */
.L_x_137:
        /* <DEDUP_REMOVED lines=26> */
.L_x_130:
[----:B------:R-:W-:Y:S05]  /*19b0*/  BSYNC.RECONVERGENT B0 ;  /* 0x0000000000007941 */ /* 0x000fea0003800200 */
.L_x_129:
[----:B------:R-:W0:Y:S01]  /*19c0*/  LDGDEPBAR ;  /* 0x00000000000079af */ /* 0x000e220000000000 */
[----:B------:R-:W-:-:S04]  /*19d0*/  DEPBAR.LE SB0, 0x0 ;  /* 0x000080000000791a */ /* 0x000fc80000000000 */
[----:B------:R-:W-:Y:S06]  /*19e0*/  BAR.SYNC.DEFER_BLOCKING 0x0 ;  /* 0x0000000000007b1d */ /* 0x000fec0000010000 */
.L_x_119:
        /* <DEDUP_REMOVED lines=20> */
.L_x_139:
[----:B-1----:R-:W-:Y:S01]  /*1b30*/  LDS R7, [R6] ;  /* 0x0000000006077984 */ /* 0x002fe20000000800 */
[----:B------:R-:W-:Y:S02]  /*1b40*/  VIADD R0, R0, 0x1 ;  /* 0x0000000100007836 */ /* 0x000fe40000000000 */
[----:B------:R-:W-:Y:S01]  /*1b50*/  IMAD.U32 R2, RZ, RZ, UR4 ;  /* 0x00000004ff027e24 */ /* 0x000fe2000f8e00ff */
[----:B------:R-:W1:Y:S01]  /*1b60*/  LDS R8, [R4] ;  /* 0x0000000004087984 */ /* 0x000e620000000800 */
[----:B------:R-:W-:Y:S01]  /*1b70*/  IMAD.U32 R3, RZ, RZ, UR5 ;  /* 0x00000005ff037e24 */ /* 0x000fe2000f8e00ff */
[----:B------:R-:W-:Y:S01]  /*1b80*/  ISETP.NE.AND P0, PT, R0, RZ, PT ;  /* 0x000000ff0000720c */ /* 0x000fe20003f05270 */
[----:B------:R-:W-:-:S04]  /*1b90*/  IMAD.WIDE R2, R5, 0x4, R2 ;  /* 0x0000000405027825 */ /* 0x000fc800078e0202 */
[----:B-1----:R-:W-:-:S05]  /*1ba0*/  FMUL R7, R7, R8 ;  /* 0x0000000807077220 */ /* 0x002fca0000400000 */
[----:B------:R1:W-:Y:S03]  /*1bb0*/  STG.E desc[UR20][R2.64], R7 ;  /* 0x0000000702007986 */ /* 0x0003e6000c101914 */
[----:B------:R-:W-:Y:S05]  /*1bc0*/  @!P0 EXIT ;  /* 0x000000000000894d */ /* 0x000fea0003800000 */
[----:B------:R-:W-:Y:S01]  /*1bd0*/  IADD3 R4, PT, PT, R4, 0x200, RZ ;  /* 0x0000020004047810 */ /* 0x000fe20007ffe0ff */
[----:B------:R-:W-:Y:S02]  /*1be0*/  VIADD R6, R6, 0x200 ;  /* 0x0000020006067836 */ /* 0x000fe40000000000 */
[----:B------:R-:W-:Y:S01]  /*1bf0*/  VIADD R5, R5, 0x80 ;  /* 0x0000008005057836 */ /* 0x000fe20000000000 */
[----:B------:R-:W-:Y:S06]  /*1c00*/  BRA `(.L_x_139) ;  /* 0xfffffffc00c87947 */ /* 0x000fec000383ffff */
.L_x_138:
        /* <DEDUP_REMOVED lines=18> */
.L_x_140:
        /* <DEDUP_REMOVED lines=15> */
        .weak           $__internal_3_$__cuda_sm20_div_u64
        .type           $__internal_3_$__cuda_sm20_div_u64,@function
        .size           $__internal_3_$__cuda_sm20_div_u64,(.L_x_150 - $__internal_3_$__cuda_sm20_div_u64)
$__internal_3_$__cuda_sm20_div_u64:
        /* <DEDUP_REMOVED lines=68> */
[----:B------:R-:W-:Y:S06]  /*2260*/  RET.REL.NODEC R8 `(_ZN3cub18CUB_300001_SM_10006detail9transform16transform_kernelINS2_10policy_hubILb0EN4cuda3std3__45tupleIJN6thrust24THRUST_300001_SM_1000_NS6detail15normal_iteratorINSA_10device_ptrIfEEEESF_EEEE10policy1000EiNS7_10multipliesIfEESF_JPfSL_EEEvT0_iT1_T2_DpNS2_10kernel_argIT3_EE) ;  /* 0xffffffdc08647950 */ /* 0x000fec0003c3ffff */
.L_x_141:
        /* <DEDUP_REMOVED lines=9> */
.L_x_150:


//--------------------- .text._ZN3cub18CUB_300001_SM_10006detail8for_each13static_kernelINS2_12policy_hub_t12policy_500_tElN6thrust24THRUST_300001_SM_1000_NS8cuda_cub6__fill7functorINS7_6detail15normal_iteratorINS7_10device_ptrIfEEEEfEEEEvT0_T1_ --------------------------
	.section	.text._ZN3cub18CUB_300001_SM_10006detail8for_each13static_kernelINS2_12policy_hub_t12policy_500_tElN6thrust24THRUST_300001_SM_1000_NS8cuda_cub6__fill7functorINS7_6detail15normal_iteratorINS7_10device_ptrIfEEEEfEEEEvT0_T1_,"ax",@progbits
	.align	128
        .global         _ZN3cub18CUB_300001_SM_10006detail8for_each13static_kernelINS2_12policy_hub_t12policy_500_tElN6thrust24THRUST_300001_SM_1000_NS8cuda_cub6__fill7functorINS7_6detail15normal_iteratorINS7_10device_ptrIfEEEEfEEEEvT0_T1_
        .type           _ZN3cub18CUB_300001_SM_10006detail8for_each13static_kernelINS2_12policy_hub_t12policy_500_tElN6thrust24THRUST_300001_SM_1000_NS8cuda_cub6__fill7functorINS7_6detail15normal_iteratorINS7_10device_ptrIfEEEEfEEEEvT0_T1_,@function
        .size           _ZN3cub18CUB_300001_SM_10006detail8for_each13static_kernelINS2_12policy_hub_t12policy_500_tElN6thrust24THRUST_300001_SM_1000_NS8cuda_cub6__fill7functorINS7_6detail15normal_iteratorINS7_10device_ptrIfEEEEfEEEEvT0_T1_,(.L_x_157 - _ZN3cub18CUB_300001_SM_10006detail8for_each13static_kernelINS2_12policy_hub_t12policy_500_tElN6thrust24THRUST_300001_SM_1000_NS8cuda_cub6__fill7functorINS7_6detail15normal_iteratorINS7_10device_ptrIfEEEEfEEEEvT0_T1_)
        .other          _ZN3cub18CUB_300001_SM_10006detail8for_each13static_kernelINS2_12policy_hub_t12policy_500_tElN6thrust24THRUST_300001_SM_1000_NS8cuda_cub6__fill7functorINS7_6detail15normal_iteratorINS7_10device_ptrIfEEEEfEEEEvT0_T1_,@"STO_CUDA_ENTRY STV_DEFAULT"
_ZN3cub18CUB_300001_SM_10006detail8for_each13static_kernelINS2_12policy_hub_t12policy_500_tElN6thrust24THRUST_300001_SM_1000_NS8cuda_cub6__fill7functorINS7_6detail15normal_iteratorINS7_10device_ptrIfEEEEfEEEEvT0_T1_:
.text._ZN3cub18CUB_300001_SM_10006detail8for_each13static_kernelINS2_12policy_hub_t12policy_500_tElN6thrust24THRUST_300001_SM_1000_NS8cuda_cub6__fill7functorINS7_6detail15normal_iteratorINS7_10device_ptrIfEEEEfEEEEvT0_T1_:
[----:B------:R-:W-:Y:S08]  /*0000*/  LDC R1, c[0x0][0x37c] ;  /* 0x0000df00ff017b82 */ /* 0x000ff00000000800 */
[----:B------:R-:W0:Y:S01]  /*0010*/  S2UR UR4, SR_CTAID.X ;  /* 0x00000000000479c3 */ /* 0x000e220000002500 */
[----:B------:R-:W1:Y:S01]  /*0020*/  LDCU.64 UR6, c[0x0][0x380] ;  /* 0x00007000ff0677ac */ /* 0x000e620008000a00 */
[----:B------:R-:W2:Y:S01]  /*0030*/  LDCU.64 UR8, c[0x0][0x358] ;  /* 0x00006b00ff0877ac */ /* 0x000ea20008000a00 */
[----:B0-----:R-:W-:-:S04]  /*0040*/  UIMAD.WIDE.U32 UR4, UR4, 0x200, URZ ;  /* 0x00000200040478a5 */ /* 0x001fc8000f8e00ff */
[----:B-1----:R-:W-:-:S04]  /*0050*/  UIADD3 UR6, UP0, UPT, -UR4, UR6, URZ ;  /* 0x0000000604067290 */ /* 0x002fc8000ff1e1ff */
[----:B------:R-:W-:Y:S02]  /*0060*/  UIADD3.X UR7, UPT, UPT, ~UR5, UR7, URZ, UP0, !UPT ;  /* 0x0000000705077290 */ /* 0x000fe400087fe5ff */
[----:B------:R-:W-:-:S04]  /*0070*/  UISETP.GE.U32.AND UP0, UPT, UR6, 0x200, UPT ;  /* 0x000002000600788c */ /* 0x000fc8000bf06070 */
[----:B------:R-:W-:-:S09]  /*0080*/  UISETP.GE.AND.EX UP0, UPT, UR7, URZ, UPT, UP0 ;  /* 0x000000ff0700728c */ /* 0x000fd2000bf06300 */
[----:B--2---:R-:W-:Y:S05]  /*0090*/  BRA.U !UP0, `(.L_x_142) ;  /* 0x0000000108287547 */ /* 0x004fea000b800000 */
[----:B------:R-:W0:Y:S01]  /*00a0*/  S2R R0, SR_TID.X ;  /* 0x0000000000007919 */ /* 0x000e220000002100 */
[----:B------:R-:W1:Y:S01]  /*00b0*/  LDCU.64 UR6, c[0x0][0x388] ;  /* 0x00007100ff0677ac */ /* 0x000e620008000a00 */
[----:B------:R-:W2:Y:S01]  /*00c0*/  LDC R5, c[0x0][0x390] ;  /* 0x0000e400ff057b82 */ /* 0x000ea20000000800 */
[----:B0-----:R-:W-:-:S05]  /*00d0*/  IADD3 R0, P0, PT, R0, UR4, RZ ;  /* 0x0000000400007c10 */ /* 0x001fca000ff1e0ff */
[----:B------:R-:W-:Y:S01]  /*00e0*/  IMAD.X R3, RZ, RZ, UR5, P0 ;  /* 0x00000005ff037e24 */ /* 0x000fe200080e06ff */
[----:B-1----:R-:W-:-:S04]  /*00f0*/  LEA R2, P0, R0, UR6, 0x2 ;  /* 0x0000000600027c11 */ /* 0x002fc8000f8010ff */
[----:B------:R-:W-:-:S05]  /*0100*/  LEA.HI.X R3, R0, UR7, R3, 0x2, P0 ;  /* 0x0000000700037c11 */ /* 0x000fca00080f1403 */
[----:B--2---:R-:W-:Y:S04]  /*0110*/  STG.E desc[UR8][R2.64], R5 ;  /* 0x0000000502007986 */ /* 0x004fe8000c101908 */
[----:B------:R-:W-:Y:S01]  /*0120*/  STG.E desc[UR8][R2.64+0x400], R5 ;  /* 0x0004000502007986 */ /* 0x000fe2000c101908 */
[----:B------:R-:W-:Y:S05]  /*0130*/  EXIT ;  /* 0x000000000000794d */ /* 0x000fea0003800000 */
.L_x_142:
[----:B------:R-:W0:Y:S01]  /*0140*/  S2R R0, SR_TID.X ;  /* 0x0000000000007919 */ /* 0x000e220000002100 */
[----:B------:R-:W-:Y:S01]  /*0150*/  USHF.R.S32.HI UR7, URZ, 0x1f, UR6 ;  /* 0x0000001fff077899 */ /* 0x000fe20008011406 */
[----:B------:R-:W1:Y:S05]  /*0160*/  LDCU.64 UR10, c[0x0][0x388] ;  /* 0x00007100ff0a77ac */ /* 0x000e6a0008000a00 */
[----:B------:R-:W-:Y:S02]  /*0170*/  IMAD.U32 R2, RZ, RZ, UR7 ;  /* 0x00000007ff027e24 */ /* 0x000fe4000f8e00ff */
[----:B------:R-:W-:Y:S01]  /*0180*/  IMAD.U32 R4, RZ, RZ, UR7 ;  /* 0x00000007ff047e24 */ /* 0x000fe2000f8e00ff */
[----:B0-----:R-:W-:-:S04]  /*0190*/  ISETP.LT.U32.AND P0, PT, R0, UR6, PT ;  /* 0x0000000600007c0c */ /* 0x001fc8000bf01070 */
[----:B------:R-:W-:Y:S01]  /*01a0*/  ISETP.GT.AND.EX P0, PT, R2, RZ, PT, P0 ;  /* 0x000000ff0200720c */ /* 0x000fe20003f04300 */
[C---:B------:R-:W-:Y:S01]  /*01b0*/  VIADD R2, R0.reuse, 0x100 ;  /* 0x0000010000027836 */ /* 0x040fe20000000000 */
[----:B------:R-:W-:-:S04]  /*01c0*/  IADD3 R0, P2, PT, R0, UR4, RZ ;  /* 0x0000000400007c10 */ /* 0x000fc8000ff5e0ff */
[----:B------:R-:W-:Y:S01]  /*01d0*/  ISETP.LT.U32.AND P1, PT, R2, UR6, PT ;  /* 0x0000000602007c0c */ /* 0x000fe2000bf21070 */
[----:B------:R-:W-:Y:S01]  /*01e0*/  IMAD.X R3, RZ, RZ, UR5, P2 ;  /* 0x00000005ff037e24 */ /* 0x000fe200090e06ff */
[----:B-1----:R-:W-:Y:S02]  /*01f0*/  LEA R2, P2, R0, UR10, 0x2 ;  /* 0x0000000a00027c11 */ /* 0x002fe4000f8410ff */
[----:B------:R-:W-:Y:S02]  /*0200*/  ISETP.GT.AND.EX P1, PT, R4, RZ, PT, P1 ;  /* 0x000000ff0400720c */ /* 0x000fe40003f24310 */
[----:B------:R-:W-:Y:S01]  /*0210*/  LEA.HI.X R3, R0, UR11, R3, 0x2, P2 ;  /* 0x0000000b00037c11 */ /* 0x000fe200090f1403 */
[----:B------:R-:W0:Y:S04]  /*0220*/  @P0 LDC R5, c[0x0][0x390] ;  /* 0x0000e400ff050b82 */ /* 0x000e280000000800 */
[----:B0-----:R0:W-:Y:S06]  /*0230*/  @P0 STG.E desc[UR8][R2.64], R5 ;  /* 0x0000000502000986 */ /* 0x0011ec000c101908 */
[----:B------:R-:W-:Y:S05]  /*0240*/  @!P1 EXIT ;  /* 0x000000000000994d */ /* 0x000fea0003800000 */
[----:B0-----:R-:W0:Y:S02]  /*0250*/  LDC R5, c[0x0][0x390] ;  /* 0x0000e400ff057b82 */ /* 0x001e240000000800 */
[----:B0-----:R-:W-:Y:S01]  /*0260*/  STG.E desc[UR8][R2.64+0x400], R5 ;  /* 0x0004000502007986 */ /* 0x001fe2000c101908 */
[----:B------:R-:W-:Y:S05]  /*0270*/  EXIT ;  /* 0x000000000000794d */ /* 0x000fea0003800000 */
.L_x_143:
        /* <DEDUP_REMOVED lines=16> */
.L_x_157:


//--------------------- .text._ZN3cub18CUB_300001_SM_10006detail8for_each13static_kernelINS2_12policy_hub_t12policy_500_tEmN6thrust24THRUST_300001_SM_1000_NS8cuda_cub20__uninitialized_fill7functorINS7_10device_ptrIfEEfEEEEvT0_T1_ --------------------------
	.section	.text._ZN3cub18CUB_300001_SM_10006detail8for_each13static_kernelINS2_12policy_hub_t12policy_500_tEmN6thrust24THRUST_300001_SM_1000_NS8cuda_cub20__uninitialized_fill7functorINS7_10device_ptrIfEEfEEEEvT0_T1_,"ax",@progbits
	.align	128
        .global         _ZN3cub18CUB_300001_SM_10006detail8for_each13static_kernelINS2_12policy_hub_t12policy_500_tEmN6thrust24THRUST_300001_SM_1000_NS8cuda_cub20__uninitialized_fill7functorINS7_10device_ptrIfEEfEEEEvT0_T1_
        .type           _ZN3cub18CUB_300001_SM_10006detail8for_each13static_kernelINS2_12policy_hub_t12policy_500_tEmN6thrust24THRUST_300001_SM_1000_NS8cuda_cub20__uninitialized_fill7functorINS7_10device_ptrIfEEfEEEEvT0_T1_,@function
        .size           _ZN3cub18CUB_300001_SM_10006detail8for_each13static_kernelINS2_12policy_hub_t12policy_500_tEmN6thrust24THRUST_300001_SM_1000_NS8cuda_cub20__uninitialized_fill7functorINS7_10device_ptrIfEEfEEEEvT0_T1_,(.L_x_158 - _ZN3cub18CUB_300001_SM_10006detail8for_each13static_kernelINS2_12policy_hub_t12policy_500_tEmN6thrust24THRUST_300001_SM_1000_NS8cuda_cub20__uninitialized_fill7functorINS7_10device_ptrIfEEfEEEEvT0_T1_)
        .other          _ZN3cub18CUB_300001_SM_10006detail8for_each13static_kernelINS2_12policy_hub_t12policy_500_tEmN6thrust24THRUST_300001_SM_1000_NS8cuda_cub20__uninitialized_fill7functorINS7_10device_ptrIfEEfEEEEvT0_T1_,@"STO_CUDA_ENTRY STV_DEFAULT"
_ZN3cub18CUB_300001_SM_10006detail8for_each13static_kernelINS2_12policy_hub_t12policy_500_tEmN6thrust24THRUST_300001_SM_1000_NS8cuda_cub20__uninitialized_fill7functorINS7_10device_ptrIfEEfEEEEvT0_T1_:
.text._ZN3cub18CUB_300001_SM_10006detail8for_each13static_kernelINS2_12policy_hub_t12policy_500_tEmN6thrust24THRUST_300001_SM_1000_NS8cuda_cub20__uninitialized_fill7functorINS7_10device_ptrIfEEfEEEEvT0_T1_:
        /* <DEDUP_REMOVED lines=8> */
[----:B------:R-:W-:-:S09]  /*0080*/  UISETP.GE.U32.AND.EX UP0, UPT, UR7, URZ, UPT, UP0 ;  /* 0x000000ff0700728c */ /* 0x000fd2000bf06100 */
        /* <DEDUP_REMOVED lines=11> */
.L_x_144:
[----:B------:R-:W0:Y:S01]  /*0140*/  S2R R0, SR_TID.X ;  /* 0x0000000000007919 */ /* 0x000e220000002100 */
[----:B------:R-:W-:Y:S01]  /*0150*/  IMAD.U32 R2, RZ, RZ, UR7 ;  /* 0x00000007ff027e24 */ /* 0x000fe2000f8e00ff */
[----:B------:R-:W1:Y:S01]  /*0160*/  LDCU.64 UR10, c[0x0][0x388] ;  /* 0x00007100ff0a77ac */ /* 0x000e620008000a00 */
[----:B------:R-:W-:Y:S01]  /*0170*/  IMAD.U32 R4, RZ, RZ, UR7 ;  /* 0x00000007ff047e24 */ /* 0x000fe2000f8e00ff */
[----:B0-----:R-:W-:-:S04]  /*0180*/  ISETP.LT.U32.AND P0, PT, R0, UR6, PT ;  /* 0x0000000600007c0c */ /* 0x001fc8000bf01070 */
[----:B------:R-:W-:Y:S01]  /*0190*/  ISETP.GT.U32.AND.EX P0, PT, R2, RZ, PT, P0 ;  /* 0x000000ff0200720c */ /* 0x000fe20003f04100 */
[C---:B------:R-:W-:Y:S01]  /*01a0*/  VIADD R2, R0.reuse, 0x100 ;  /* 0x0000010000027836 */ /* 0x040fe20000000000 */
[----:B------:R-:W-:-:S04]  /*01b0*/  IADD3 R0, P2, PT, R0, UR4, RZ ;  /* 0x0000000400007c10 */ /* 0x000fc8000ff5e0ff */
[----:B------:R-:W-:Y:S01]  /*01c0*/  ISETP.LT.U32.AND P1, PT, R2, UR6, PT ;  /* 0x0000000602007c0c */ /* 0x000fe2000bf21070 */
[----:B------:R-:W-:Y:S01]  /*01d0*/  IMAD.X R3, RZ, RZ, UR5, P2 ;  /* 0x00000005ff037e24 */ /* 0x000fe200090e06ff */
[----:B-1----:R-:W-:Y:S02]  /*01e0*/  LEA R2, P2, R0, UR10, 0x2 ;  /* 0x0000000a00027c11 */ /* 0x002fe4000f8410ff */
[----:B------:R-:W-:Y:S02]  /*01f0*/  ISETP.GT.U32.AND.EX P1, PT, R4, RZ, PT, P1 ;  /* 0x000000ff0400720c */ /* 0x000fe40003f24110 */
[----:B------:R-:W-:Y:S01]  /*0200*/  LEA.HI.X R3, R0, UR11, R3, 0x2, P2 ;  /* 0x0000000b00037c11 */ /* 0x000fe200090f1403 */
[----:B------:R-:W0:Y:S04]  /*0210*/  @P0 LDC R5, c[0x0][0x390] ;  /* 0x0000e400ff050b82 */ /* 0x000e280000000800 */
[----:B0-----:R0:W-:Y:S06]  /*0220*/  @P0 STG.E desc[UR8][R2.64], R5 ;  /* 0x0000000502000986 */ /* 0x0011ec000c101908 */
[----:B------:R-:W-:Y:S05]  /*0230*/  @!P1 EXIT ;  /* 0x000000000000994d */ /* 0x000fea0003800000 */
[----:B0-----:R-:W0:Y:S02]  /*0240*/  LDC R5, c[0x0][0x390] ;  /* 0x0000e400ff057b82 */ /* 0x001e240000000800 */
[----:B0-----:R-:W-:Y:S01]  /*0250*/  STG.E desc[UR8][R2.64+0x400], R5 ;  /* 0x0004000502007986 */ /* 0x001fe2000c101908 */
[----:B------:R-:W-:Y:S05]  /*0260*/  EXIT ;  /* 0x000000000000794d */ /* 0x000fea0003800000 */
.L_x_145:
        /* <DEDUP_REMOVED lines=9> */
.L_x_158:


//--------------------- .text._ZN3cub18CUB_300001_SM_10006detail11EmptyKernelIvEEvv --------------------------
	.section	.text._ZN3cub18CUB_300001_SM_10006detail11EmptyKernelIvEEvv,"ax",@progbits
	.align	128
        .global         _ZN3cub18CUB_300001_SM_10006detail11EmptyKernelIvEEvv
        .type           _ZN3cub18CUB_300001_SM_10006detail11EmptyKernelIvEEvv,@function
        .size           _ZN3cub18CUB_300001_SM_10006detail11EmptyKernelIvEEvv,(.L_x_159 - _ZN3cub18CUB_300001_SM_10006detail11EmptyKernelIvEEvv)
        .other          _ZN3cub18CUB_300001_SM_10006detail11EmptyKernelIvEEvv,@"STO_CUDA_ENTRY STV_DEFAULT"
_ZN3cub18CUB_300001_SM_10006detail11EmptyKernelIvEEvv:
.text._ZN3cub18CUB_300001_SM_10006detail11EmptyKernelIvEEvv:
[----:B------:R-:W-:Y:S01]  /*0000*/  LDC R1, c[0x0][0x37c] ;  /* 0x0000df00ff017b82 */ /* 0x000fe20000000800 */
[----:B------:R-:W-:Y:S05]  /*0010*/  EXIT ;  /* 0x000000000000794d */ /* 0x000fea0003800000 */
.L_x_146:
        /* <DEDUP_REMOVED lines=14> */
.L_x_159:


//--------------------- .nv.shared._ZN3cub18CUB_300001_SM_10006detail9transform16transform_kernelINS2_10policy_hubILb1EN4cuda3std3__45tupleIJN6thrust24THRUST_300001_SM_1000_NS6detail15normal_iteratorINSA_10device_ptrIfEEEESF_EEEE10policy1000El13saxpy_functorSF_JPfSK_EEEvT0_iT1_T2_DpNS2_10kernel_argIT3_EE --------------------------
	.section	.nv.shared._ZN3cub18CUB_300001_SM_10006detail9transform16transform_kernelINS2_10policy_hubILb1EN4cuda3std3__45tupleIJN6thrust24THRUST_300001_SM_1000_NS6detail15normal_iteratorINSA_10device_ptrIfEEEESF_EEEE10policy1000El13saxpy_functorSF_JPfSK_EEEvT0_iT1_T2_DpNS2_10kernel_argIT3_EE,"aw",@nobits
	.sectionflags	@""
	.align	128
	.zero		1024


//--------------------- .nv.shared.reserved.0     --------------------------
	.section	.nv.shared.reserved.0,"aw",@nobits
	.weak		__nv_reservedSMEM_offset_0_alias
	.size		__nv_reservedSMEM_offset_0_alias, 0, 64
	.other		__nv_reservedSMEM_offset_0_alias,@"STO_CUDA_RESERVED_SHARED STV_DEFAULT"
__nv_reservedSMEM_offset_0_alias:
	.zero		0
	.zero		64


//--------------------- .nv.global                --------------------------
	.section	.nv.global,"aw",@nobits
.nv.global:
	.type		_ZN34_INTERNAL_5ade8209_4_k_cu_4baa10be6thrust24THRUST_300001_SM_1000_NS3seqE,@object
	.size		_ZN34_INTERNAL_5ade8209_4_k_cu_4baa10be6thrust24THRUST_300001_SM_1000_NS3seqE,(_ZN34_INTERNAL_5ade8209_4_k_cu_4baa10be4cuda3std3__48in_placeE - _ZN34_INTERNAL_5ade8209_4_k_cu_4baa10be6thrust24THRUST_300001_SM_1000_NS3seqE)
_ZN34_INTERNAL_5ade8209_4_k_cu_4baa10be6thrust24THRUST_300001_SM_1000_NS3seqE:
	.zero		1
	.type		_ZN34_INTERNAL_5ade8209_4_k_cu_4baa10be4cuda3std3__48in_placeE,@object
	.size		_ZN34_INTERNAL_5ade8209_4_k_cu_4baa10be4cuda3std3__48in_placeE,(_ZN34_INTERNAL_5ade8209_4_k_cu_4baa10be4cuda3std6ranges3__45__cpo4sizeE - _ZN34_INTERNAL_5ade8209_4_k_cu_4baa10be4cuda3std3__48in_placeE)
_ZN34_INTERNAL_5ade8209_4_k_cu_4baa10be4cuda3std3__48in_placeE:
	.zero		1
	.type		_ZN34_INTERNAL_5ade8209_4_k_cu_4baa10be4cuda3std6ranges3__45__cpo4sizeE,@object
	.size		_ZN34_INTERNAL_5ade8209_4_k_cu_4baa10be4cuda3std6ranges3__45__cpo4sizeE,(_ZN34_INTERNAL_5ade8209_4_k_cu_4baa10be6thrust24THRUST_300001_SM_1000_NS12placeholders2_3E - _ZN34_INTERNAL_5ade8209_4_k_cu_4baa10be4cuda3std6ranges3__45__cpo4sizeE)
_ZN34_INTERNAL_5ade8209_4_k_cu_4baa10be4cuda3std6ranges3__45__cpo4sizeE:
	.zero		1
	.type		_ZN34_INTERNAL_5ade8209_4_k_cu_4baa10be6thrust24THRUST_300001_SM_1000_NS12placeholders2_3E,@object
	.size		_ZN34_INTERNAL_5ade8209_4_k_cu_4baa10be6thrust24THRUST_300001_SM_1000_NS12placeholders2_3E,(_ZN34_INTERNAL_5ade8209_4_k_cu_4baa10be4cuda3std3__45__cpo6cbeginE - _ZN34_INTERNAL_5ade8209_4_k_cu_4baa10be6thrust24THRUST_300001_SM_1000_NS12placeholders2_3E)
_ZN34_INTERNAL_5ade8209_4_k_cu_4baa10be6thrust24THRUST_300001_SM_1000_NS12placeholders2_3E:
	.zero		1
	.type		_ZN34_INTERNAL_5ade8209_4_k_cu_4baa10be4cuda3std3__45__cpo6cbeginE,@object
	.size		_ZN34_INTERNAL_5ade8209_4_k_cu_4baa10be4cuda3std3__45__cpo6cbeginE,(_ZN34_INTERNAL_5ade8209_4_k_cu_4baa10be4cuda3std6ranges3__45__cpo6cbeginE - _ZN34_INTERNAL_5ade8209_4_k_cu_4baa10be4cuda3std3__45__cpo6cbeginE)
_ZN34_INTERNAL_5ade8209_4_k_cu_4baa10be4cuda3std3__45__cpo6cbeginE:
	.zero		1
	.type		_ZN34_INTERNAL_5ade8209_4_k_cu_4baa10be4cuda3std6ranges3__45__cpo6cbeginE,@object
	.size		_ZN34_INTERNAL_5ade8209_4_k_cu_4baa10be4cuda3std6ranges3__45__cpo6cbeginE,(_ZN34_INTERNAL_5ade8209_4_k_cu_4baa10be6thrust24THRUST_300001_SM_1000_NS12placeholders2_7E - _ZN34_INTERNAL_5ade8209_4_k_cu_4baa10be4cuda3std6ranges3__45__cpo6cbeginE)
_ZN34_INTERNAL_5ade8209_4_k_cu_4baa10be4cuda3std6ranges3__45__cpo6cbeginE:
	.zero		1
	.type		_ZN34_INTERNAL_5ade8209_4_k_cu_4baa10be6thrust24THRUST_300001_SM_1000_NS12placeholders2_7E,@object
	.size		_ZN34_INTERNAL_5ade8209_4_k_cu_4baa10be6thrust24THRUST_300001_SM_1000_NS12placeholders2_7E,(_ZN34_INTERNAL_5ade8209_4_k_cu_4baa10be4cuda3std3__45__cpo7crbeginE - _ZN34_INTERNAL_5ade8209_4_k_cu_4baa10be6thrust24THRUST_300001_SM_1000_NS12placeholders2_7E)
_ZN34_INTERNAL_5ade8209_4_k_cu_4baa10be6thrust24THRUST_300001_SM_1000_NS12placeholders2_7E:
	.zero		1
	.type		_ZN34_INTERNAL_5ade8209_4_k_cu_4baa10be4cuda3std3__45__cpo7crbeginE,@object
	.size		_ZN34_INTERNAL_5ade8209_4_k_cu_4baa10be4cuda3std3__45__cpo7crbeginE,(_ZN34_INTERNAL_5ade8209_4_k_cu_4baa10be4cuda3std6ranges3__45__cpo4nextE - _ZN34_INTERNAL_5ade8209_4_k_cu_4baa10be4cuda3std3__45__cpo7crbeginE)
_ZN34_INTERNAL_5ade8209_4_k_cu_4baa10be4cuda3std3__45__cpo7crbeginE:
	.zero		1
	.type		_ZN34_INTERNAL_5ade8209_4_k_cu_4baa10be4cuda3std6ranges3__45__cpo4nextE,@object
	.size		_ZN34_INTERNAL_5ade8209_4_k_cu_4baa10be4cuda3std6ranges3__45__cpo4nextE,(_ZN34_INTERNAL_5ade8209_4_k_cu_4baa10be4cuda3std6ranges3__45__cpo4swapE - _ZN34_INTERNAL_5ade8209_4_k_cu_4baa10be4cuda3std6ranges3__45__cpo4nextE)
_ZN34_INTERNAL_5ade8209_4_k_cu_4baa10be4cuda3std6ranges3__45__cpo4nextE:
	.zero		1
	.type		_ZN34_INTERNAL_5ade8209_4_k_cu_4baa10be4cuda3std6ranges3__45__cpo4swapE,@object
	.size		_ZN34_INTERNAL_5ade8209_4_k_cu_4baa10be4cuda3std6ranges3__45__cpo4swapE,(_ZN34_INTERNAL_5ade8209_4_k_cu_4baa10be6thrust24THRUST_300001_SM_1000_NS8cuda_cub10par_nosyncE - _ZN34_INTERNAL_5ade8209_4_k_cu_4baa10be4cuda3std6ranges3__45__cpo4swapE)
_ZN34_INTERNAL_5ade8209_4_k_cu_4baa10be4cuda3std6ranges3__45__cpo4swapE:
	.zero		1
	.type		_ZN34_INTERNAL_5ade8209_4_k_cu_4baa10be6thrust24THRUST_300001_SM_1000_NS8cuda_cub10par_nosyncE,@object
	.size		_ZN34_INTERNAL_5ade8209_4_k_cu_4baa10be6thrust24THRUST_300001_SM_1000_NS8cuda_cub10par_nosyncE,(_ZN34_INTERNAL_5ade8209_4_k_cu_4baa10be6thrust24THRUST_300001_SM_1000_NS12placeholders2_9E - _ZN34_INTERNAL_5ade8209_4_k_cu_4baa10be6thrust24THRUST_300001_SM_1000_NS8cuda_cub10par_nosyncE)
_ZN34_INTERNAL_5ade8209_4_k_cu_4baa10be6thrust24THRUST_300001_SM_1000_NS8cuda_cub10par_nosyncE:
	.zero		1
	.type		_ZN34_INTERNAL_5ade8209_4_k_cu_4baa10be6thrust24THRUST_300001_SM_1000_NS12placeholders2_9E,@object
	.size		_ZN34_INTERNAL_5ade8209_4_k_cu_4baa10be6thrust24THRUST_300001_SM_1000_NS12placeholders2_9E,(_ZN34_INTERNAL_5ade8209_4_k_cu_4baa10be4cuda3std3__436_GLOBAL__N__5ade8209_4_k_cu_4baa10be6ignoreE - _ZN34_INTERNAL_5ade8209_4_k_cu_4baa10be6thrust24THRUST_300001_SM_1000_NS12placeholders2_9E)
_ZN34_INTERNAL_5ade8209_4_k_cu_4baa10be6thrust24THRUST_300001_SM_1000_NS12placeholders2_9E:
	.zero		1
	.type		_ZN34_INTERNAL_5ade8209_4_k_cu_4baa10be4cuda3std3__436_GLOBAL__N__5ade8209_4_k_cu_4baa10be6ignoreE,@object
	.size		_ZN34_INTERNAL_5ade8209_4_k_cu_4baa10be4cuda3std3__436_GLOBAL__N__5ade8209_4_k_cu_4baa10be6ignoreE,(_ZN34_INTERNAL_5ade8209_4_k_cu_4baa10be4cuda3std6ranges3__45__cpo4dataE - _ZN34_INTERNAL_5ade8209_4_k_cu_4baa10be4cuda3std3__436_GLOBAL__N__5ade8209_4_k_cu_4baa10be6ignoreE)
_ZN34_INTERNAL_5ade8209_4_k_cu_4baa10be4cuda3std3__436_GLOBAL__N__5ade8209_4_k_cu_4baa10be6ignoreE:
	.zero		1
	.type		_ZN34_INTERNAL_5ade8209_4_k_cu_4baa10be4cuda3std6ranges3__45__cpo4dataE,@object
	.size		_ZN34_INTERNAL_5ade8209_4_k_cu_4baa10be4cuda3std6ranges3__45__cpo4dataE,(_ZN34_INTERNAL_5ade8209_4_k_cu_4baa10be6thrust24THRUST_300001_SM_1000_NS12placeholders2_1E - _ZN34_INTERNAL_5ade8209_4_k_cu_4baa10be4cuda3std6ranges3__45__cpo4dataE)
_ZN34_INTERNAL_5ade8209_4_k_cu_4baa10be4cuda3std6ranges3__45__cpo4dataE:
	.zero		1
	.type		_ZN34_INTERNAL_5ade8209_4_k_cu_4baa10be6thrust24THRUST_300001_SM_1000_NS12placeholders2_1E,@object
	.size		_ZN34_INTERNAL_5ade8209_4_k_cu_4baa10be6thrust24THRUST_300001_SM_1000_NS12placeholders2_1E,(_ZN34_INTERNAL_5ade8209_4_k_cu_4baa10be4cuda3std3__45__cpo5beginE - _ZN34_INTERNAL_5ade8209_4_k_cu_4baa10be6thrust24THRUST_300001_SM_1000_NS12placeholders2_1E)
_ZN34_INTERNAL_5ade8209_4_k_cu_4baa10be6thrust24THRUST_300001_SM_1000_NS12placeholders2_1E:
	.zero		1
	.type		_ZN34_INTERNAL_5ade8209_4_k_cu_4baa10be4cuda3std3__45__cpo5beginE,@object
	.size		_ZN34_INTERNAL_5ade8209_4_k_cu_4baa10be4cuda3std3__45__cpo5beginE,(_ZN34_INTERNAL_5ade8209_4_k_cu_4baa10be4cuda3std6ranges3__45__cpo5beginE - _ZN34_INTERNAL_5ade8209_4_k_cu_4baa10be4cuda3std3__45__cpo5beginE)
_ZN34_INTERNAL_5ade8209_4_k_cu_4baa10be4cuda3std3__45__cpo5beginE:
	.zero		1
	.type		_ZN34_INTERNAL_5ade8209_4_k_cu_4baa10be4cuda3std6ranges3__45__cpo5beginE,@object
	.size		_ZN34_INTERNAL_5ade8209_4_k_cu_4baa10be4cuda3std6ranges3__45__cpo5beginE,(_ZN34_INTERNAL_5ade8209_4_k_cu_4baa10be6thrust24THRUST_300001_SM_1000_NS12placeholders2_5E - _ZN34_INTERNAL_5ade8209_4_k_cu_4baa10be4cuda3std6ranges3__45__cpo5beginE)
_ZN34_INTERNAL_5ade8209_4_k_cu_4baa10be4cuda3std6ranges3__45__cpo5beginE:
	.zero		1
	.type		_ZN34_INTERNAL_5ade8209_4_k_cu_4baa10be6thrust24THRUST_300001_SM_1000_NS12placeholders2_5E,@object
	.size		_ZN34_INTERNAL_5ade8209_4_k_cu_4baa10be6thrust24THRUST_300001_SM_1000_NS12placeholders2_5E,(_ZN34_INTERNAL_5ade8209_4_k_cu_4baa10be4cuda3std3__45__cpo6rbeginE - _ZN34_INTERNAL_5ade8209_4_k_cu_4baa10be6thrust24THRUST_300001_SM_1000_NS12placeholders2_5E)
_ZN34_INTERNAL_5ade8209_4_k_cu_4baa10be6thrust24THRUST_300001_SM_1000_NS12placeholders2_5E:
	.zero		1
	.type		_ZN34_INTERNAL_5ade8209_4_k_cu_4baa10be4cuda3std3__45__cpo6rbeginE,@object
	.size		_ZN34_INTERNAL_5ade8209_4_k_cu_4baa10be4cuda3std3__45__cpo6rbeginE,(_ZN34_INTERNAL_5ade8209_4_k_cu_4baa10be4cuda3std6ranges3__45__cpo7advanceE - _ZN34_INTERNAL_5ade8209_4_k_cu_4baa10be4cuda3std3__45__cpo6rbeginE)
_ZN34_INTERNAL_5ade8209_4_k_cu_4baa10be4cuda3std3__45__cpo6rbeginE:
	.zero		1
	.type		_ZN34_INTERNAL_5ade8209_4_k_cu_4baa10be4cuda3std6ranges3__45__cpo7advanceE,@object
	.size		_ZN34_INTERNAL_5ade8209_4_k_cu_4baa10be4cuda3std6ranges3__45__cpo7advanceE,(_ZN34_INTERNAL_5ade8209_4_k_cu_4baa10be4cuda3std3__47nulloptE - _ZN34_INTERNAL_5ade8209_4_k_cu_4baa10be4cuda3std6ranges3__45__cpo7advanceE)
_ZN34_INTERNAL_5ade8209_4_k_cu_4baa10be4cuda3std6ranges3__45__cpo7advanceE:
	.zero		1
	.type		_ZN34_INTERNAL_5ade8209_4_k_cu_4baa10be4cuda3std3__47nulloptE,@object
	.size		_ZN34_INTERNAL_5ade8209_4_k_cu_4baa10be4cuda3std3__47nulloptE,(_ZN34_INTERNAL_5ade8209_4_k_cu_4baa10be4cuda3std6ranges3__45__cpo8distanceE - _ZN34_INTERNAL_5ade8209_4_k_cu_4baa10be4cuda3std3__47nulloptE)
_ZN34_INTERNAL_5ade8209_4_k_cu_4baa10be4cuda3std3__47nulloptE:
	.zero		1
	.type		_ZN34_INTERNAL_5ade8209_4_k_cu_4baa10be4cuda3std6ranges3__45__cpo8distanceE,@object
	.size		_ZN34_INTERNAL_5ade8209_4_k_cu_4baa10be4cuda3std6ranges3__45__cpo8distanceE,(_ZN34_INTERNAL_5ade8209_4_k_cu_4baa10be6thrust24THRUST_300001_SM_1000_NS12placeholders3_10E - _ZN34_INTERNAL_5ade8209_4_k_cu_4baa10be4cuda3std6ranges3__45__cpo8distanceE)
_ZN34_INTERNAL_5ade8209_4_k_cu_4baa10be4cuda3std6ranges3__45__cpo8distanceE:
	.zero		1
	.type		_ZN34_INTERNAL_5ade8209_4_k_cu_4baa10be6thrust24THRUST_300001_SM_1000_NS12placeholders3_10E,@object
	.size		_ZN34_INTERNAL_5ade8209_4_k_cu_4baa10be6thrust24THRUST_300001_SM_1000_NS12placeholders3_10E,(_ZN34_INTERNAL_5ade8209_4_k_cu_4baa10be4cuda3std3__419piecewise_constructE - _ZN34_INTERNAL_5ade8209_4_k_cu_4baa10be6thrust24THRUST_300001_SM_1000_NS12placeholders3_10E)
_ZN34_INTERNAL_5ade8209_4_k_cu_4baa10be6thrust24THRUST_300001_SM_1000_NS12placeholders3_10E:
	.zero		1
	.type		_ZN34_INTERNAL_5ade8209_4_k_cu_4baa10be4cuda3std3__419piecewise_constructE,@object
	.size		_ZN34_INTERNAL_5ade8209_4_k_cu_4baa10be4cuda3std3__419piecewise_constructE,(_ZN34_INTERNAL_5ade8209_4_k_cu_4baa10be4cuda3std6ranges3__45__cpo5cdataE - _ZN34_INTERNAL_5ade8209_4_k_cu_4baa10be4cuda3std3__419piecewise_constructE)
_ZN34_INTERNAL_5ade8209_4_k_cu_4baa10be4cuda3std3__419piecewise_constructE:
	.zero		1
	.type		_ZN34_INTERNAL_5ade8209_4_k_cu_4baa10be4cuda3std6ranges3__45__cpo5cdataE,@object
	.size		_ZN34_INTERNAL_5ade8209_4_k_cu_4baa10be4cuda3std6ranges3__45__cpo5cdataE,(_ZN34_INTERNAL_5ade8209_4_k_cu_4baa10be6thrust24THRUST_300001_SM_1000_NS12placeholders2_2E - _ZN34_INTERNAL_5ade8209_4_k_cu_4baa10be4cuda3std6ranges3__45__cpo5cdataE)
_ZN34_INTERNAL_5ade8209_4_k_cu_4baa10be4cuda3std6ranges3__45__cpo5cdataE:
	.zero		1
	.type		_ZN34_INTERNAL_5ade8209_4_k_cu_4baa10be6thrust24THRUST_300001_SM_1000_NS12placeholders2_2E,@object
	.size		_ZN34_INTERNAL_5ade8209_4_k_cu_4baa10be6thrust24THRUST_300001_SM_1000_NS12placeholders2_2E,(_ZN34_INTERNAL_5ade8209_4_k_cu_4baa10be4cuda3std3__45__cpo3endE - _ZN34_INTERNAL_5ade8209_4_k_cu_4baa10be6thrust24THRUST_300001_SM_1000_NS12placeholders2_2E)
_ZN34_INTERNAL_5ade8209_4_k_cu_4baa10be6thrust24THRUST_300001_SM_1000_NS12placeholders2_2E:
	.zero		1
	.type		_ZN34_INTERNAL_5ade8209_4_k_cu_4baa10be4cuda3std3__45__cpo3endE,@object
	.size		_ZN34_INTERNAL_5ade8209_4_k_cu_4baa10be4cuda3std3__45__cpo3endE,(_ZN34_INTERNAL_5ade8209_4_k_cu_4baa10be4cuda3std6ranges3__45__cpo3endE - _ZN34_INTERNAL_5ade8209_4_k_cu_4baa10be4cuda3std3__45__cpo3endE)
_ZN34_INTERNAL_5ade8209_4_k_cu_4baa10be4cuda3std3__45__cpo3endE:
	.zero		1
	.type		_ZN34_INTERNAL_5ade8209_4_k_cu_4baa10be4cuda3std6ranges3__45__cpo3endE,@object
	.size		_ZN34_INTERNAL_5ade8209_4_k_cu_4baa10be4cuda3std6ranges3__45__cpo3endE,(_ZN34_INTERNAL_5ade8209_4_k_cu_4baa10be6thrust24THRUST_300001_SM_1000_NS12placeholders2_6E - _ZN34_INTERNAL_5ade8209_4_k_cu_4baa10be4cuda3std6ranges3__45__cpo3endE)
_ZN34_INTERNAL_5ade8209_4_k_cu_4baa10be4cuda3std6ranges3__45__cpo3endE:
	.zero		1
	.type		_ZN34_INTERNAL_5ade8209_4_k_cu_4baa10be6thrust24THRUST_300001_SM_1000_NS12placeholders2_6E,@object
	.size		_ZN34_INTERNAL_5ade8209_4_k_cu_4baa10be6thrust24THRUST_300001_SM_1000_NS12placeholders2_6E,(_ZN34_INTERNAL_5ade8209_4_k_cu_4baa10be4cuda3std3__45__cpo4rendE - _ZN34_INTERNAL_5ade8209_4_k_cu_4baa10be6thrust24THRUST_300001_SM_1000_NS12placeholders2_6E)
_ZN34_INTERNAL_5ade8209_4_k_cu_4baa10be6thrust24THRUST_300001_SM_1000_NS12placeholders2_6E:
	.zero		1
	.type		_ZN34_INTERNAL_5ade8209_4_k_cu_4baa10be4cuda3std3__45__cpo4rendE,@object
	.size		_ZN34_INTERNAL_5ade8209_4_k_cu_4baa10be4cuda3std3__45__cpo4rendE,(_ZN34_INTERNAL_5ade8209_4_k_cu_4baa10be4cuda3std6ranges3__45__cpo9iter_swapE - _ZN34_INTERNAL_5ade8209_4_k_cu_4baa10be4cuda3std3__45__cpo4rendE)
_ZN34_INTERNAL_5ade8209_4_k_cu_4baa10be4cuda3std3__45__cpo4rendE:
	.zero		1
	.type		_ZN34_INTERNAL_5ade8209_4_k_cu_4baa10be4cuda3std6ranges3__45__cpo9iter_swapE,@object
	.size		_ZN34_INTERNAL_5ade8209_4_k_cu_4baa10be4cuda3std6ranges3__45__cpo9iter_swapE,(_ZN34_INTERNAL_5ade8209_4_k_cu_4baa10be4cuda3std3__48unexpectE - _ZN34_INTERNAL_5ade8209_4_k_cu_4baa10be4cuda3std6ranges3__45__cpo9iter_swapE)
_ZN34_INTERNAL_5ade8209_4_k_cu_4baa10be4cuda3std6ranges3__45__cpo9iter_swapE:
	.zero		1
	.type		_ZN34_INTERNAL_5ade8209_4_k_cu_4baa10be4cuda3std3__48unexpectE,@object
	.size		_ZN34_INTERNAL_5ade8209_4_k_cu_4baa10be4cuda3std3__48unexpectE,(_ZN34_INTERNAL_5ade8209_4_k_cu_4baa10be6thrust24THRUST_300001_SM_1000_NS8cuda_cub3parE - _ZN34_INTERNAL_5ade8209_4_k_cu_4baa10be4cuda3std3__48unexpectE)
_ZN34_INTERNAL_5ade8209_4_k_cu_4baa10be4cuda3std3__48unexpectE:
	.zero		1
	.type		_ZN34_INTERNAL_5ade8209_4_k_cu_4baa10be6thrust24THRUST_300001_SM_1000_NS8cuda_cub3parE,@object
	.size		_ZN34_INTERNAL_5ade8209_4_k_cu_4baa10be6thrust24THRUST_300001_SM_1000_NS8cuda_cub3parE,(_ZN34_INTERNAL_5ade8209_4_k_cu_4baa10be6thrust24THRUST_300001_SM_1000_NS12placeholders2_4E - _ZN34_INTERNAL_5ade8209_4_k_cu_4baa10be6thrust24THRUST_300001_SM_1000_NS8cuda_cub3parE)
_ZN34_INTERNAL_5ade8209_4_k_cu_4baa10be6thrust24THRUST_300001_SM_1000_NS8cuda_cub3parE:
	.zero		1
	.type		_ZN34_INTERNAL_5ade8209_4_k_cu_4baa10be6thrust24THRUST_300001_SM_1000_NS12placeholders2_4E,@object
	.size		_ZN34_INTERNAL_5ade8209_4_k_cu_4baa10be6thrust24THRUST_300001_SM_1000_NS12placeholders2_4E,(_ZN34_INTERNAL_5ade8209_4_k_cu_4baa10be4cuda3std3__45__cpo4cendE - _ZN34_INTERNAL_5ade8209_4_k_cu_4baa10be6thrust24THRUST_300001_SM_1000_NS12placeholders2_4E)
_ZN34_INTERNAL_5ade8209_4_k_cu_4baa10be6thrust24THRUST_300001_SM_1000_NS12placeholders2_4E:
	.zero		1
	.type		_ZN34_INTERNAL_5ade8209_4_k_cu_4baa10be4cuda3std3__45__cpo4cendE,@object
	.size		_ZN34_INTERNAL_5ade8209_4_k_cu_4baa10be4cuda3std3__45__cpo4cendE,(_ZN34_INTERNAL_5ade8209_4_k_cu_4baa10be4cuda3std6ranges3__45__cpo4cendE - _ZN34_INTERNAL_5ade8209_4_k_cu_4baa10be4cuda3std3__45__cpo4cendE)
_ZN34_INTERNAL_5ade8209_4_k_cu_4baa10be4cuda3std3__45__cpo4cendE:
	.zero		1
	.type		_ZN34_INTERNAL_5ade8209_4_k_cu_4baa10be4cuda3std6ranges3__45__cpo4cendE,@object
	.size		_ZN34_INTERNAL_5ade8209_4_k_cu_4baa10be4cuda3std6ranges3__45__cpo4cendE,(_ZN34_INTERNAL_5ade8209_4_k_cu_4baa10be4cuda3std3__420unreachable_sentinelE - _ZN34_INTERNAL_5ade8209_4_k_cu_4baa10be4cuda3std6ranges3__45__cpo4cendE)
_ZN34_INTERNAL_5ade8209_4_k_cu_4baa10be4cuda3std6ranges3__45__cpo4cendE:
	.zero		1
	.type		_ZN34_INTERNAL_5ade8209_4_k_cu_4baa10be4cuda3std3__420unreachable_sentinelE,@object
	.size		_ZN34_INTERNAL_5ade8209_4_k_cu_4baa10be4cuda3std3__420unreachable_sentinelE,(_ZN34_INTERNAL_5ade8209_4_k_cu_4baa10be4cuda3std6ranges3__45__cpo5ssizeE - _ZN34_INTERNAL_5ade8209_4_k_cu_4baa10be4cuda3std3__420unreachable_sentinelE)
_ZN34_INTERNAL_5ade8209_4_k_cu_4baa10be4cuda3std3__420unreachable_sentinelE:
	.zero		1
	.type		_ZN34_INTERNAL_5ade8209_4_k_cu_4baa10be4cuda3std6ranges3__45__cpo5ssizeE,@object
	.size		_ZN34_INTERNAL_5ade8209_4_k_cu_4baa10be4cuda3std6ranges3__45__cpo5ssizeE,(_ZN34_INTERNAL_5ade8209_4_k_cu_4baa10be6thrust24THRUST_300001_SM_1000_NS12placeholders2_8E - _ZN34_INTERNAL_5ade8209_4_k_cu_4baa10be4cuda3std6ranges3__45__cpo5ssizeE)
_ZN34_INTERNAL_5ade8209_4_k_cu_4baa10be4cuda3std6ranges3__45__cpo5ssizeE:
	.zero		1
	.type		_ZN34_INTERNAL_5ade8209_4_k_cu_4baa10be6thrust24THRUST_300001_SM_1000_NS12placeholders2_8E,@object
	.size		_ZN34_INTERNAL_5ade8209_4_k_cu_4baa10be6thrust24THRUST_300001_SM_1000_NS12placeholders2_8E,(_ZN34_INTERNAL_5ade8209_4_k_cu_4baa10be4cuda3std3__45__cpo5crendE - _ZN34_INTERNAL_5ade8209_4_k_cu_4baa10be6thrust24THRUST_300001_SM_1000_NS12placeholders2_8E)
_ZN34_INTERNAL_5ade8209_4_k_cu_4baa10be6thrust24THRUST_300001_SM_1000_NS12placeholders2_8E:
	.zero		1
	.type		_ZN34_INTERNAL_5ade8209_4_k_cu_4baa10be4cuda3std3__45__cpo5crendE,@object
	.size		_ZN34_INTERNAL_5ade8209_4_k_cu_4baa10be4cuda3std3__45__cpo5crendE,(_ZN34_INTERNAL_5ade8209_4_k_cu_4baa10be4cuda3std6ranges3__45__cpo4prevE - _ZN34_INTERNAL_5ade8209_4_k_cu_4baa10be4cuda3std3__45__cpo5crendE)
_ZN34_INTERNAL_5ade8209_4_k_cu_4baa10be4cuda3std3__45__cpo5crendE:
	.zero		1
	.type		_ZN34_INTERNAL_5ade8209_4_k_cu_4baa10be4cuda3std6ranges3__45__cpo4prevE,@object
	.size		_ZN34_INTERNAL_5ade8209_4_k_cu_4baa10be4cuda3std6ranges3__45__cpo4prevE,(_ZN34_INTERNAL_5ade8209_4_k_cu_4baa10be4cuda3std6ranges3__45__cpo9iter_moveE - _ZN34_INTERNAL_5ade8209_4_k_cu_4baa10be4cuda3std6ranges3__45__cpo4prevE)
_ZN34_INTERNAL_5ade8209_4_k_cu_4baa10be4cuda3std6ranges3__45__cpo4prevE:
	.zero		1
	.type		_ZN34_INTERNAL_5ade8209_4_k_cu_4baa10be4cuda3std6ranges3__45__cpo9iter_moveE,@object
	.size		_ZN34_INTERNAL_5ade8209_4_k_cu_4baa10be4cuda3std6ranges3__45__cpo9iter_moveE,(_ZN34_INTERNAL_5ade8209_4_k_cu_4baa10be6thrust24THRUST_300001_SM_1000_NS6system6detail10sequential3seqE - _ZN34_INTERNAL_5ade8209_4_k_cu_4baa10be4cuda3std6ranges3__45__cpo9iter_moveE)
_ZN34_INTERNAL_5ade8209_4_k_cu_4baa10be4cuda3std6ranges3__45__cpo9iter_moveE:
	.zero		1
	.type		_ZN34_INTERNAL_5ade8209_4_k_cu_4baa10be6thrust24THRUST_300001_SM_1000_NS6system6detail10sequential3seqE,@object
	.size		_ZN34_INTERNAL_5ade8209_4_k_cu_4baa10be6thrust24THRUST_300001_SM_1000_NS6system6detail10sequential3seqE,(.L_31 - _ZN34_INTERNAL_5ade8209_4_k_cu_4baa10be6thrust24THRUST_300001_SM_1000_NS6system6detail10sequential3seqE)
_ZN34_INTERNAL_5ade8209_4_k_cu_4baa10be6thrust24THRUST_300001_SM_1000_NS6system6detail10sequential3seqE:
	.zero		1
.L_31:


//--------------------- .nv.shared._ZN3cub18CUB_300001_SM_10006detail9transform16transform_kernelINS2_10policy_hubILb1EN4cuda3std3__45tupleIJN6thrust24THRUST_300001_SM_1000_NS6detail15normal_iteratorINSA_10device_ptrIfEEEESF_EEEE10policy1000Ei13saxpy_functorSF_JPfSK_EEEvT0_iT1_T2_DpNS2_10kernel_argIT3_EE --------------------------
	.section	.nv.shared._ZN3cub18CUB_300001_SM_10006detail9transform16transform_kernelINS2_10policy_hubILb1EN4cuda3std3__45tupleIJN6thrust24THRUST_300001_SM_1000_NS6detail15normal_iteratorINSA_10device_ptrIfEEEESF_EEEE10policy1000Ei13saxpy_functorSF_JPfSK_EEEvT0_iT1_T2_DpNS2_10kernel_argIT3_EE,"aw",@nobits
	.sectionflags	@""
	.align	128
	.zero		1024


//--------------------- .nv.shared._ZN3cub18CUB_300001_SM_10006detail9transform16transform_kernelINS2_10policy_hubILb0EN4cuda3std3__45tupleIJN6thrust24THRUST_300001_SM_1000_NS6detail15normal_iteratorINSA_10device_ptrIfEEEESF_EEEE10policy1000ElNS7_4plusIfEESF_JPfSL_EEEvT0_iT1_T2_DpNS2_10kernel_argIT3_EE --------------------------
	.section	.nv.shared._ZN3cub18CUB_300001_SM_10006detail9transform16transform_kernelINS2_10policy_hubILb0EN4cuda3std3__45tupleIJN6thrust24THRUST_300001_SM_1000_NS6detail15normal_iteratorINSA_10device_ptrIfEEEESF_EEEE10policy1000ElNS7_4plusIfEESF_JPfSL_EEEvT0_iT1_T2_DpNS2_10kernel_argIT3_EE,"aw",@nobits
	.sectionflags	@""
	.align	128
.nv.shared._ZN3cub18CUB_300001_SM_10006detail9transform16transform_kernelINS2_10policy_hubILb0EN4cuda3std3__45tupleIJN6thrust24THRUST_300001_SM_1000_NS6detail15normal_iteratorINSA_10device_ptrIfEEEESF_EEEE10policy1000ElNS7_4plusIfEESF_JPfSL_EEEvT0_iT1_T2_DpNS2_10kernel_argIT3_EE:
	.zero		1152


//--------------------- .nv.shared._ZN3cub18CUB_300001_SM_10006detail9transform16transform_kernelINS2_10policy_hubILb0EN4cuda3std3__45tupleIJN6thrust24THRUST_300001_SM_1000_NS6detail15normal_iteratorINSA_10device_ptrIfEEEESF_EEEE10policy1000EiNS7_4plusIfEESF_JPfSL_EEEvT0_iT1_T2_DpNS2_10kernel_argIT3_EE --------------------------
	.section	.nv.shared._ZN3cub18CUB_300001_SM_10006detail9transform16transform_kernelINS2_10policy_hubILb0EN4cuda3std3__45tupleIJN6thrust24THRUST_300001_SM_1000_NS6detail15normal_iteratorINSA_10device_ptrIfEEEESF_EEEE10policy1000EiNS7_4plusIfEESF_JPfSL_EEEvT0_iT1_T2_DpNS2_10kernel_argIT3_EE,"aw",@nobits
	.sectionflags	@""
	.align	128
.nv.shared._ZN3cub18CUB_300001_SM_10006detail9transform16transform_kernelINS2_10policy_hubILb0EN4cuda3std3__45tupleIJN6thrust24THRUST_300001_SM_1000_NS6detail15normal_iteratorINSA_10device_ptrIfEEEESF_EEEE10policy1000EiNS7_4plusIfEESF_JPfSL_EEEvT0_iT1_T2_DpNS2_10kernel_argIT3_EE:
	.zero		1152


//--------------------- .nv.shared._ZN3cub18CUB_300001_SM_10006detail9transform16transform_kernelINS2_10policy_hubILb0EN4cuda3std3__45tupleIJN6thrust24THRUST_300001_SM_1000_NS6detail15normal_iteratorINSA_10device_ptrIfEEEESF_EEEE10policy1000ElNS7_10multipliesIfEESF_JPfSL_EEEvT0_iT1_T2_DpNS2_10kernel_argIT3_EE --------------------------
	.section	.nv.shared._ZN3cub18CUB_300001_SM_10006detail9transform16transform_kernelINS2_10policy_hubILb0EN4cuda3std3__45tupleIJN6thrust24THRUST_300001_SM_1000_NS6detail15normal_iteratorINSA_10device_ptrIfEEEESF_EEEE10policy1000ElNS7_10multipliesIfEESF_JPfSL_EEEvT0_iT1_T2_DpNS2_10kernel_argIT3_EE,"aw",@nobits
	.sectionflags	@""
	.align	128
.nv.shared._ZN3cub18CUB_300001_SM_10006detail9transform16transform_kernelINS2_10policy_hubILb0EN4cuda3std3__45tupleIJN6thrust24THRUST_300001_SM_1000_NS6detail15normal_iteratorINSA_10device_ptrIfEEEESF_EEEE10policy1000ElNS7_10multipliesIfEESF_JPfSL_EEEvT0_iT1_T2_DpNS2_10kernel_argIT3_EE:
	.zero		1152


//--------------------- .nv.shared._ZN3cub18CUB_300001_SM_10006detail9transform16transform_kernelINS2_10policy_hubILb0EN4cuda3std3__45tupleIJN6thrust24THRUST_300001_SM_1000_NS6detail15normal_iteratorINSA_10device_ptrIfEEEESF_EEEE10policy1000EiNS7_10multipliesIfEESF_JPfSL_EEEvT0_iT1_T2_DpNS2_10kernel_argIT3_EE --------------------------
	.section	.nv.shared._ZN3cub18CUB_300001_SM_10006detail9transform16transform_kernelINS2_10policy_hubILb0EN4cuda3std3__45tupleIJN6thrust24THRUST_300001_SM_1000_NS6detail15normal_iteratorINSA_10device_ptrIfEEEESF_EEEE10policy1000EiNS7_10multipliesIfEESF_JPfSL_EEEvT0_iT1_T2_DpNS2_10kernel_argIT3_EE,"aw",@nobits
	.sectionflags	@""
	.align	128
.nv.shared._ZN3cub18CUB_300001_SM_10006detail9transform16transform_kernelINS2_10policy_hubILb0EN4cuda3std3__45tupleIJN6thrust24THRUST_300001_SM_1000_NS6detail15normal_iteratorINSA_10device_ptrIfEEEESF_EEEE10policy1000EiNS7_10multipliesIfEESF_JPfSL_EEEvT0_iT1_T2_DpNS2_10kernel_argIT3_EE:
	.zero		1152


//--------------------- .nv.shared._ZN3cub18CUB_300001_SM_10006detail8for_each13static_kernelINS2_12policy_hub_t12policy_500_tElN6thrust24THRUST_300001_SM_1000_NS8cuda_cub6__fill7functorINS7_6detail15normal_iteratorINS7_10device_ptrIfEEEEfEEEEvT0_T1_ --------------------------
	.section	.nv.shared._ZN3cub18CUB_300001_SM_10006detail8for_each13static_kernelINS2_12policy_hub_t12policy_500_tElN6thrust24THRUST_300001_SM_1000_NS8cuda_cub6__fill7functorINS7_6detail15normal_iteratorINS7_10device_ptrIfEEEEfEEEEvT0_T1_,"aw",@nobits
	.sectionflags	@""
	.align	128
	.zero		1024


//--------------------- .nv.shared._ZN3cub18CUB_300001_SM_10006detail8for_each13static_kernelINS2_12policy_hub_t12policy_500_tEmN6thrust24THRUST_300001_SM_1000_NS8cuda_cub20__uninitialized_fill7functorINS7_10device_ptrIfEEfEEEEvT0_T1_ --------------------------
	.section	.nv.shared._ZN3cub18CUB_300001_SM_10006detail8for_each13static_kernelINS2_12policy_hub_t12policy_500_tEmN6thrust24THRUST_300001_SM_1000_NS8cuda_cub20__uninitialized_fill7functorINS7_10device_ptrIfEEfEEEEvT0_T1_,"aw",@nobits
	.sectionflags	@""
	.align	128
	.zero		1024


//--------------------- .nv.shared._ZN3cub18CUB_300001_SM_10006detail11EmptyKernelIvEEvv --------------------------
	.section	.nv.shared._ZN3cub18CUB_300001_SM_10006detail11EmptyKernelIvEEvv,"aw",@nobits
	.sectionflags	@""
	.align	128
	.zero		1024


//--------------------- .nv.constant0._ZN3cub18CUB_300001_SM_10006detail9transform16transform_kernelINS2_10policy_hubILb1EN4cuda3std3__45tupleIJN6thrust24THRUST_300001_SM_1000_NS6detail15normal_iteratorINSA_10device_ptrIfEEEESF_EEEE10policy1000El13saxpy_functorSF_JPfSK_EEEvT0_iT1_T2_DpNS2_10kernel_argIT3_EE --------------------------
	.section	.nv.constant0._ZN3cub18CUB_300001_SM_10006detail9transform16transform_kernelINS2_10policy_hubILb1EN4cuda3std3__45tupleIJN6thrust24THRUST_300001_SM_1000_NS6detail15normal_iteratorINSA_10device_ptrIfEEEESF_EEEE10policy1000El13saxpy_functorSF_JPfSK_EEEvT0_iT1_T2_DpNS2_10kernel_argIT3_EE,"a",@progbits
	.sectionflags	@""
	.align	4
.nv.constant0._ZN3cub18CUB_300001_SM_10006detail9transform16transform_kernelINS2_10policy_hubILb1EN4cuda3std3__45tupleIJN6thrust24THRUST_300001_SM_1000_NS6detail15normal_iteratorINSA_10device_ptrIfEEEESF_EEEE10policy1000El13saxpy_functorSF_JPfSK_EEEvT0_iT1_T2_DpNS2_10kernel_argIT3_EE:
	.zero		952


//--------------------- .nv.constant0._ZN3cub18CUB_300001_SM_10006detail9transform16transform_kernelINS2_10policy_hubILb1EN4cuda3std3__45tupleIJN6thrust24THRUST_300001_SM_1000_NS6detail15normal_iteratorINSA_10device_ptrIfEEEESF_EEEE10policy1000Ei13saxpy_functorSF_JPfSK_EEEvT0_iT1_T2_DpNS2_10kernel_argIT3_EE --------------------------
	.section	.nv.constant0._ZN3cub18CUB_300001_SM_10006detail9transform16transform_kernelINS2_10policy_hubILb1EN4cuda3std3__45tupleIJN6thrust24THRUST_300001_SM_1000_NS6detail15normal_iteratorINSA_10device_ptrIfEEEESF_EEEE10policy1000Ei13saxpy_functorSF_JPfSK_EEEvT0_iT1_T2_DpNS2_10kernel_argIT3_EE,"a",@progbits
	.sectionflags	@""
	.align	4
.nv.constant0._ZN3cub18CUB_300001_SM_10006detail9transform16transform_kernelINS2_10policy_hubILb1EN4cuda3std3__45tupleIJN6thrust24THRUST_300001_SM_1000_NS6detail15normal_iteratorINSA_10device_ptrIfEEEESF_EEEE10policy1000Ei13saxpy_functorSF_JPfSK_EEEvT0_iT1_T2_DpNS2_10kernel_argIT3_EE:
	.zero		952


//--------------------- .nv.constant0._ZN3cub18CUB_300001_SM_10006detail9transform16transform_kernelINS2_10policy_hubILb0EN4cuda3std3__45tupleIJN6thrust24THRUST_300001_SM_1000_NS6detail15normal_iteratorINSA_10device_ptrIfEEEESF_EEEE10policy1000ElNS7_4plusIfEESF_JPfSL_EEEvT0_iT1_T2_DpNS2_10kernel_argIT3_EE --------------------------
	.section	.nv.constant0._ZN3cub18CUB_300001_SM_10006detail9transform16transform_kernelINS2_10policy_hubILb0EN4cuda3std3__45tupleIJN6thrust24THRUST_300001_SM_1000_NS6detail15normal_iteratorINSA_10device_ptrIfEEEESF_EEEE10policy1000ElNS7_4plusIfEESF_JPfSL_EEEvT0_iT1_T2_DpNS2_10kernel_argIT3_EE,"a",@progbits
	.sectionflags	@""
	.align	4
.nv.constant0._ZN3cub18CUB_300001_SM_10006detail9transform16transform_kernelINS2_10policy_hubILb0EN4cuda3std3__45tupleIJN6thrust24THRUST_300001_SM_1000_NS6detail15normal_iteratorINSA_10device_ptrIfEEEESF_EEEE10policy1000ElNS7_4plusIfEESF_JPfSL_EEEvT0_iT1_T2_DpNS2_10kernel_argIT3_EE:
	.zero		952


//--------------------- .nv.constant0._ZN3cub18CUB_300001_SM_10006detail9transform16transform_kernelINS2_10policy_hubILb0EN4cuda3std3__45tupleIJN6thrust24THRUST_300001_SM_1000_NS6detail15normal_iteratorINSA_10device_ptrIfEEEESF_EEEE10policy1000EiNS7_4plusIfEESF_JPfSL_EEEvT0_iT1_T2_DpNS2_10kernel_argIT3_EE --------------------------
	.section	.nv.constant0._ZN3cub18CUB_300001_SM_10006detail9transform16transform_kernelINS2_10policy_hubILb0EN4cuda3std3__45tupleIJN6thrust24THRUST_300001_SM_1000_NS6detail15normal_iteratorINSA_10device_ptrIfEEEESF_EEEE10policy1000EiNS7_4plusIfEESF_JPfSL_EEEvT0_iT1_T2_DpNS2_10kernel_argIT3_EE,"a",@progbits
	.sectionflags	@""
	.align	4
.nv.constant0._ZN3cub18CUB_300001_SM_10006detail9transform16transform_kernelINS2_10policy_hubILb0EN4cuda3std3__45tupleIJN6thrust24THRUST_300001_SM_1000_NS6detail15normal_iteratorINSA_10device_ptrIfEEEESF_EEEE10policy1000EiNS7_4plusIfEESF_JPfSL_EEEvT0_iT1_T2_DpNS2_10kernel_argIT3_EE:
	.zero		952


//--------------------- .nv.constant0._ZN3cub18CUB_300001_SM_10006detail9transform16transform_kernelINS2_10policy_hubILb0EN4cuda3std3__45tupleIJN6thrust24THRUST_300001_SM_1000_NS6detail15normal_iteratorINSA_10device_ptrIfEEEESF_EEEE10policy1000ElNS7_10multipliesIfEESF_JPfSL_EEEvT0_iT1_T2_DpNS2_10kernel_argIT3_EE --------------------------
	.section	.nv.constant0._ZN3cub18CUB_300001_SM_10006detail9transform16transform_kernelINS2_10policy_hubILb0EN4cuda3std3__45tupleIJN6thrust24THRUST_300001_SM_1000_NS6detail15normal_iteratorINSA_10device_ptrIfEEEESF_EEEE10policy1000ElNS7_10multipliesIfEESF_JPfSL_EEEvT0_iT1_T2_DpNS2_10kernel_argIT3_EE,"a",@progbits
	.sectionflags	@""
	.align	4
.nv.constant0._ZN3cub18CUB_300001_SM_10006detail9transform16transform_kernelINS2_10policy_hubILb0EN4cuda3std3__45tupleIJN6thrust24THRUST_300001_SM_1000_NS6detail15normal_iteratorINSA_10device_ptrIfEEEESF_EEEE10policy1000ElNS7_10multipliesIfEESF_JPfSL_EEEvT0_iT1_T2_DpNS2_10kernel_argIT3_EE:
	.zero		952


//--------------------- .nv.constant0._ZN3cub18CUB_300001_SM_10006detail9transform16transform_kernelINS2_10policy_hubILb0EN4cuda3std3__45tupleIJN6thrust24THRUST_300001_SM_1000_NS6detail15normal_iteratorINSA_10device_ptrIfEEEESF_EEEE10policy1000EiNS7_10multipliesIfEESF_JPfSL_EEEvT0_iT1_T2_DpNS2_10kernel_argIT3_EE --------------------------
	.section	.nv.constant0._ZN3cub18CUB_300001_SM_10006detail9transform16transform_kernelINS2_10policy_hubILb0EN4cuda3std3__45tupleIJN6thrust24THRUST_300001_SM_1000_NS6detail15normal_iteratorINSA_10device_ptrIfEEEESF_EEEE10policy1000EiNS7_10multipliesIfEESF_JPfSL_EEEvT0_iT1_T2_DpNS2_10kernel_argIT3_EE,"a",@progbits
	.sectionflags	@""
	.align	4
.nv.constant0._ZN3cub18CUB_300001_SM_10006detail9transform16transform_kernelINS2_10policy_hubILb0EN4cuda3std3__45tupleIJN6thrust24THRUST_300001_SM_1000_NS6detail15normal_iteratorINSA_10device_ptrIfEEEESF_EEEE10policy1000EiNS7_10multipliesIfEESF_JPfSL_EEEvT0_iT1_T2_DpNS2_10kernel_argIT3_EE:
	.zero		952


//--------------------- .nv.constant0._ZN3cub18CUB_300001_SM_10006detail8for_each13static_kernelINS2_12policy_hub_t12policy_500_tElN6thrust24THRUST_300001_SM_1000_NS8cuda_cub6__fill7functorINS7_6detail15normal_iteratorINS7_10device_ptrIfEEEEfEEEEvT0_T1_ --------------------------
	.section	.nv.constant0._ZN3cub18CUB_300001_SM_10006detail8for_each13static_kernelINS2_12policy_hub_t12policy_500_tElN6thrust24THRUST_300001_SM_1000_NS8cuda_cub6__fill7functorINS7_6detail15normal_iteratorINS7_10device_ptrIfEEEEfEEEEvT0_T1_,"a",@progbits
	.sectionflags	@""
	.align	4
.nv.constant0._ZN3cub18CUB_300001_SM_10006detail8for_each13static_kernelINS2_12policy_hub_t12policy_500_tElN6thrust24THRUST_300001_SM_1000_NS8cuda_cub6__fill7functorINS7_6detail15normal_iteratorINS7_10device_ptrIfEEEEfEEEEvT0_T1_:
	.zero		920


//--------------------- .nv.constant0._ZN3cub18CUB_300001_SM_10006detail8for_each13static_kernelINS2_12policy_hub_t12policy_500_tEmN6thrust24THRUST_300001_SM_1000_NS8cuda_cub20__uninitialized_fill7functorINS7_10device_ptrIfEEfEEEEvT0_T1_ --------------------------
	.section	.nv.constant0._ZN3cub18CUB_300001_SM_10006detail8for_each13static_kernelINS2_12policy_hub_t12policy_500_tEmN6thrust24THRUST_300001_SM_1000_NS8cuda_cub20__uninitialized_fill7functorINS7_10device_ptrIfEEfEEEEvT0_T1_,"a",@progbits
	.sectionflags	@""
	.align	4
.nv.constant0._ZN3cub18CUB_300001_SM_10006detail8for_each13static_kernelINS2_12policy_hub_t12policy_500_tEmN6thrust24THRUST_300001_SM_1000_NS8cuda_cub20__uninitialized_fill7functorINS7_10device_ptrIfEEfEEEEvT0_T1_:
	.zero		920


//--------------------- .nv.constant0._ZN3cub18CUB_300001_SM_10006detail11EmptyKernelIvEEvv --------------------------
	.section	.nv.constant0._ZN3cub18CUB_300001_SM_10006detail11EmptyKernelIvEEvv,"a",@progbits
	.sectionflags	@""
	.align	4
.nv.constant0._ZN3cub18CUB_300001_SM_10006detail11EmptyKernelIvEEvv:
	.zero		896


//--------------------- SYMBOLS --------------------------

	.type		.nv.reservedSmem.offset0,@object
	.size		.nv.reservedSmem.offset0,0x4
	.type		.nv.reservedSmem.cap,@object
	.size		.nv.reservedSmem.cap,0x4
